// auto-generated by cutlass_sweep.grouped_gemm — config: {"arch": "sm_90", "cluster_m": 2, "cluster_n": 1, "dtype": "fp16", "schedule": "cooperative", "tile_k": 128, "tile_m": 128, "tile_n": 256}
#include "cutlass/cutlass.h"
#include "cutlass/gemm/group_array_problem_shape.hpp"
#include "cutlass/gemm/collective/collective_builder.hpp"
#include "cutlass/gemm/device/gemm_universal_adapter.h"
#include "cutlass/gemm/kernel/gemm_universal.hpp"
#include "cutlass/epilogue/collective/collective_builder.hpp"

using Elem = cutlass::half_t;
using Acc  = float;
using ElemC = cutlass::half_t;
using TileShape    = cute::Shape<cute::_128, cute::_256, cute::_128>;
using ClusterShape = cute::Shape<cute::_2, cute::_1, cute::_1>;
using ProblemShape = cutlass::gemm::GroupProblemShape<cute::Shape<int,int,int>>;

using CollectiveEpilogue = typename cutlass::epilogue::collective::CollectiveBuilder<
    cutlass::arch::Sm90, cutlass::arch::OpClassTensorOp,
    TileShape, ClusterShape,
    cutlass::epilogue::collective::EpilogueTileAuto,
    Acc, Acc,
    ElemC, cutlass::layout::ColumnMajor *, 128 / cutlass::sizeof_bits<ElemC>::value,
    ElemC, cutlass::layout::ColumnMajor *, 128 / cutlass::sizeof_bits<ElemC>::value,
    cutlass::epilogue::PtrArrayTmaWarpSpecializedCooperative
  >::CollectiveOp;

using CollectiveMainloop = typename cutlass::gemm::collective::CollectiveBuilder<
    cutlass::arch::Sm90, cutlass::arch::OpClassTensorOp,
    Elem, cutlass::layout::RowMajor *, 128 / cutlass::sizeof_bits<Elem>::value,
    Elem, cutlass::layout::ColumnMajor *, 128 / cutlass::sizeof_bits<Elem>::value,
    Acc,
    TileShape, ClusterShape,
    cutlass::gemm::collective::StageCountAutoCarveout<
        static_cast<int>(sizeof(typename CollectiveEpilogue::SharedStorage))>,
    cutlass::gemm::KernelPtrArrayTmaWarpSpecializedCooperative
  >::CollectiveOp;

using GemmKernel = cutlass::gemm::kernel::GemmUniversal<
    ProblemShape, CollectiveMainloop, CollectiveEpilogue>;
using Gemm = cutlass::gemm::device::GemmUniversalAdapter<GemmKernel>;

auto* _anchor = &cutlass::device_kernel<GemmKernel>;


// ===== COMPILED SASS (sm_90a) =====

	.target	sm_90a

	.elftype	@"ET_EXEC"


//--------------------- .note.nv.tkinfo           --------------------------
	.section	.note.nv.tkinfo,"",@"SHT_NOTE"
	.sectionflags	@"SHF_NOTE_NV_TKINFO"
	.tkinfo
        /*0018*/ 	.word	0x00000002
        /*0030*/ 	.string	""
        /*0030*/ 	.string	"ptxas"
        /*0030*/ 	.string	"Cuda compilation tools, release 13.0, V13.0.88"
        /*0030*/ 	.string	"Build cuda_13.0.r13.0/compiler.36424714_0"
        /*0030*/ 	.string	"-arch sm_90a -m 64 "



//--------------------- .note.nv.cuinfo           --------------------------
	.section	.note.nv.cuinfo,"",@"SHT_NOTE"
	.sectionflags	@"SHF_NOTE_NV_CUINFO"
        /*0018*/ 	.short	0x0002
        /*001a*/ 	.short	0x005a
        /*001c*/ 	.short	0x0082
	.zero		2


//--------------------- .nv.info                  --------------------------
	.section	.nv.info,"",@"SHT_CUDA_INFO"
	.align	4


	//----- nvinfo : EIATTR_REGCOUNT
	.align		4
        /*0000*/ 	.byte	0x04, 0x2f
        /*0002*/ 	.short	(.L_15 - .L_14)
	.align		4
.L_14:
        /*0004*/ 	.word	index@(_ZN7cutlass13device_kernelINS_4gemm6kernel13GemmUniversalINS1_17GroupProblemShapeIN4cute5tupleIJiiiEEEEENS1_10collective13CollectiveMmaINS1_39MainloopSm90ArrayTmaGmmaWarpSpecializedILi2ENS6_IJNS5_1CILi2EEENSC_ILi1EEESE_EEENS1_43KernelPtrArrayTmaWarpSpecializedCooperativeEEENS6_IJNSC_ILi128EEENSC_ILi256EEESI_EEENS_6half_tEPNS6_IJlSE_NSC_ILi0EEEEEESL_SO_NS5_8TiledMMAINS5_8MMA_AtomIJNS5_4SM904GMMA26MMA_64x256x16_F32F16F16_SSILNSS_5MajorE0ELSU_0ELNSS_7ScaleInE1ELSV_1EEEEEENS5_6LayoutISF_NS6_IJSE_SM_SM_EEEEENS6_IJNS5_10UnderscoreES11_S11_EEEEENS5_13SM90_TMA_LOADENS5_14ComposedLayoutINS5_7SwizzleILi3ELi4ELi3EEENS5_18smem_ptr_flag_bitsILi16EEENSY_INS6_IJNSC_ILi8EEENSC_ILi64EEEEEENS6_IJS1B_SE_EEEEEEEvNS5_8identityENS5_23SM90_TMA_LOAD_MULTICASTES1F_vS1G_EENS_8epilogue10collective18CollectiveEpilogueINS1J_30Sm90PtrArrayTmaWarpSpecializedILi4ELi2ELi16ELb1ELb0ELi2EEEJSK_NS6_IJSI_NSC_ILi32EEEEEESL_PNS6_IJSE_lSM_EEESL_S1R_NS1J_6fusion15FusionCallbacksIS1N_NS1S_17LinearCombinationISL_fSL_fLNS_15FloatRoundStyleE2EEESK_S1P_JEEES14_NS15_IS17_S19_NSY_INS6_IJS1B_S1A_EEENS6_IJSE_S1B_EEEEEEENS5_17SM75_U16x8_LDSM_TENS5_14SM90_TMA_STOREES21_NS5_17SM90_U16x8_STSM_TENS5_9Copy_AtomIJNS5_17SM90_U32x4_STSM_NESL_EEEvEEEvvEEEEvNT_6ParamsE)
        /*0008*/ 	.word	0x000000a8


	//----- nvinfo : EIATTR_FRAME_SIZE
	.align		4
.L_15:
        /*000c*/ 	.byte	0x04, 0x11
        /*000e*/ 	.short	(.L_17 - .L_16)
	.align		4
.L_16:
        /*0010*/ 	.word	index@($__internal_0_$__cuda_sm20_div_u64)
        /*0014*/ 	.word	0x00000000


	//----- nvinfo : EIATTR_FRAME_SIZE
	.align		4
.L_17:
        /*0018*/ 	.byte	0x04, 0x11
        /*001a*/ 	.short	(.L_19 - .L_18)
	.align		4
.L_18:
        /*001c*/ 	.word	index@(_ZN7cutlass13device_kernelINS_4gemm6kernel13GemmUniversalINS1_17GroupProblemShapeIN4cute5tupleIJiiiEEEEENS1_10collective13CollectiveMmaINS1_39MainloopSm90ArrayTmaGmmaWarpSpecializedILi2ENS6_IJNS5_1CILi2EEENSC_ILi1EEESE_EEENS1_43KernelPtrArrayTmaWarpSpecializedCooperativeEEENS6_IJNSC_ILi128EEENSC_ILi256EEESI_EEENS_6half_tEPNS6_IJlSE_NSC_ILi0EEEEEESL_SO_NS5_8TiledMMAINS5_8MMA_AtomIJNS5_4SM904GMMA26MMA_64x256x16_F32F16F16_SSILNSS_5MajorE0ELSU_0ELNSS_7ScaleInE1ELSV_1EEEEEENS5_6LayoutISF_NS6_IJSE_SM_SM_EEEEENS6_IJNS5_10UnderscoreES11_S11_EEEEENS5_13SM90_TMA_LOADENS5_14ComposedLayoutINS5_7SwizzleILi3ELi4ELi3EEENS5_18smem_ptr_flag_bitsILi16EEENSY_INS6_IJNSC_ILi8EEENSC_ILi64EEEEEENS6_IJS1B_SE_EEEEEEEvNS5_8identityENS5_23SM90_TMA_LOAD_MULTICASTES1F_vS1G_EENS_8epilogue10collective18CollectiveEpilogueINS1J_30Sm90PtrArrayTmaWarpSpecializedILi4ELi2ELi16ELb1ELb0ELi2EEEJSK_NS6_IJSI_NSC_ILi32EEEEEESL_PNS6_IJSE_lSM_EEESL_S1R_NS1J_6fusion15FusionCallbacksIS1N_NS1S_17LinearCombinationISL_fSL_fLNS_15FloatRoundStyleE2EEESK_S1P_JEEES14_NS15_IS17_S19_NSY_INS6_IJS1B_S1A_EEENS6_IJSE_S1B_EEEEEEENS5_17SM75_U16x8_LDSM_TENS5_14SM90_TMA_STOREES21_NS5_17SM90_U16x8_STSM_TENS5_9Copy_AtomIJNS5_17SM90_U32x4_STSM_NESL_EEEvEEEvvEEEEvNT_6ParamsE)
        /*0020*/ 	.word	0x00000000


	//----- nvinfo : EIATTR_MIN_STACK_SIZE
	.align		4
.L_19:
        /*0024*/ 	.byte	0x04, 0x12
        /*0026*/ 	.short	(.L_21 - .L_20)
	.align		4
.L_20:
        /*0028*/ 	.word	index@(_ZN7cutlass13device_kernelINS_4gemm6kernel13GemmUniversalINS1_17GroupProblemShapeIN4cute5tupleIJiiiEEEEENS1_10collective13CollectiveMmaINS1_39MainloopSm90ArrayTmaGmmaWarpSpecializedILi2ENS6_IJNS5_1CILi2EEENSC_ILi1EEESE_EEENS1_43KernelPtrArrayTmaWarpSpecializedCooperativeEEENS6_IJNSC_ILi128EEENSC_ILi256EEESI_EEENS_6half_tEPNS6_IJlSE_NSC_ILi0EEEEEESL_SO_NS5_8TiledMMAINS5_8MMA_AtomIJNS5_4SM904GMMA26MMA_64x256x16_F32F16F16_SSILNSS_5MajorE0ELSU_0ELNSS_7ScaleInE1ELSV_1EEEEEENS5_6LayoutISF_NS6_IJSE_SM_SM_EEEEENS6_IJNS5_10UnderscoreES11_S11_EEEEENS5_13SM90_TMA_LOADENS5_14ComposedLayoutINS5_7SwizzleILi3ELi4ELi3EEENS5_18smem_ptr_flag_bitsILi16EEENSY_INS6_IJNSC_ILi8EEENSC_ILi64EEEEEENS6_IJS1B_SE_EEEEEEEvNS5_8identityENS5_23SM90_TMA_LOAD_MULTICASTES1F_vS1G_EENS_8epilogue10collective18CollectiveEpilogueINS1J_30Sm90PtrArrayTmaWarpSpecializedILi4ELi2ELi16ELb1ELb0ELi2EEEJSK_NS6_IJSI_NSC_ILi32EEEEEESL_PNS6_IJSE_lSM_EEESL_S1R_NS1J_6fusion15FusionCallbacksIS1N_NS1S_17LinearCombinationISL_fSL_fLNS_15FloatRoundStyleE2EEESK_S1P_JEEES14_NS15_IS17_S19_NSY_INS6_IJS1B_S1A_EEENS6_IJSE_S1B_EEEEEEENS5_17SM75_U16x8_LDSM_TENS5_14SM90_TMA_STOREES21_NS5_17SM90_U16x8_STSM_TENS5_9Copy_AtomIJNS5_17SM90_U32x4_STSM_NESL_EEEvEEEvvEEEEvNT_6ParamsE)
        /*002c*/ 	.word	0x00000000
.L_21:


//--------------------- .nv.compat                --------------------------
	.section	.nv.compat,"",@"SHT_CUDA_COMPAT_INFO"
	.align	4
        /*0000*/ 	.byte	0x02, 0x09, 0x01, 0x00, 0x02, 0x02, 0x04, 0x00, 0x02, 0x05, 0x05, 0x00, 0x03, 0x07, 0x01, 0x01
        /*0010*/ 	.byte	0x02, 0x03, 0x03, 0x00, 0x02, 0x06, 0x01, 0x00, 0x04, 0x0b, 0x08, 0x00, 0x00, 0x00, 0x00, 0x00
        /*0020*/ 	.byte	0x00, 0x00, 0x00, 0x00


//--------------------- .nv.info._ZN7cutlass13device_kernelINS_4gemm6kernel13GemmUniversalINS1_17GroupProblemShapeIN4cute5tupleIJiiiEEEEENS1_10collective13CollectiveMmaINS1_39MainloopSm90ArrayTmaGmmaWarpSpecializedILi2ENS6_IJNS5_1CILi2EEENSC_ILi1EEESE_EEENS1_43KernelPtrArrayTmaWarpSpecializedCooperativeEEENS6_IJNSC_ILi128EEENSC_ILi256EEESI_EEENS_6half_tEPNS6_IJlSE_NSC_ILi0EEEEEESL_SO_NS5_8TiledMMAINS5_8MMA_AtomIJNS5_4SM904GMMA26MMA_64x256x16_F32F16F16_SSILNSS_5MajorE0ELSU_0ELNSS_7ScaleInE1ELSV_1EEEEEENS5_6LayoutISF_NS6_IJSE_SM_SM_EEEEENS6_IJNS5_10UnderscoreES11_S11_EEEEENS5_13SM90_TMA_LOADENS5_14ComposedLayoutINS5_7SwizzleILi3ELi4ELi3EEENS5_18smem_ptr_flag_bitsILi16EEENSY_INS6_IJNSC_ILi8EEENSC_ILi64EEEEEENS6_IJS1B_SE_EEEEEEEvNS5_8identityENS5_23SM90_TMA_LOAD_MULTICASTES1F_vS1G_EENS_8epilogue10collective18CollectiveEpilogueINS1J_30Sm90PtrArrayTmaWarpSpecializedILi4ELi2ELi16ELb1ELb0ELi2EEEJSK_NS6_IJSI_NSC_ILi32EEEEEESL_PNS6_IJSE_lSM_EEESL_S1R_NS1J_6fusion15FusionCallbacksIS1N_NS1S_17LinearCombinationISL_fSL_fLNS_15FloatRoundStyleE2EEESK_S1P_JEEES14_NS15_IS17_S19_NSY_INS6_IJS1B_S1A_EEENS6_IJSE_S1B_EEEEEEENS5_17SM75_U16x8_LDSM_TENS5_14SM90_TMA_STOREES21_NS5_17SM90_U16x8_STSM_TENS5_9Copy_AtomIJNS5_17SM90_U32x4_STSM_NESL_EEEvEEEvvEEEEvNT_6ParamsE --------------------------
	.section	.nv.info._ZN7cutlass13device_kernelINS_4gemm6kernel13GemmUniversalINS1_17GroupProblemShapeIN4cute5tupleIJiiiEEEEENS1_10collective13CollectiveMmaINS1_39MainloopSm90ArrayTmaGmmaWarpSpecializedILi2ENS6_IJNS5_1CILi2EEENSC_ILi1EEESE_EEENS1_43KernelPtrArrayTmaWarpSpecializedCooperativeEEENS6_IJNSC_ILi128EEENSC_ILi256EEESI_EEENS_6half_tEPNS6_IJlSE_NSC_ILi0EEEEEESL_SO_NS5_8TiledMMAINS5_8MMA_AtomIJNS5_4SM904GMMA26MMA_64x256x16_F32F16F16_SSILNSS_5MajorE0ELSU_0ELNSS_7ScaleInE1ELSV_1EEEEEENS5_6LayoutISF_NS6_IJSE_SM_SM_EEEEENS6_IJNS5_10UnderscoreES11_S11_EEEEENS5_13SM90_TMA_LOADENS5_14ComposedLayoutINS5_7SwizzleILi3ELi4ELi3EEENS5_18smem_ptr_flag_bitsILi16EEENSY_INS6_IJNSC_ILi8EEENSC_ILi64EEEEEENS6_IJS1B_SE_EEEEEEEvNS5_8identityENS5_23SM90_TMA_LOAD_MULTICASTES1F_vS1G_EENS_8epilogue10collective18CollectiveEpilogueINS1J_30Sm90PtrArrayTmaWarpSpecializedILi4ELi2ELi16ELb1ELb0ELi2EEEJSK_NS6_IJSI_NSC_ILi32EEEEEESL_PNS6_IJSE_lSM_EEESL_S1R_NS1J_6fusion15FusionCallbacksIS1N_NS1S_17LinearCombinationISL_fSL_fLNS_15FloatRoundStyleE2EEESK_S1P_JEEES14_NS15_IS17_S19_NSY_INS6_IJS1B_S1A_EEENS6_IJSE_S1B_EEEEEEENS5_17SM75_U16x8_LDSM_TENS5_14SM90_TMA_STOREES21_NS5_17SM90_U16x8_STSM_TENS5_9Copy_AtomIJNS5_17SM90_U32x4_STSM_NESL_EEEvEEEvvEEEEvNT_6ParamsE,"",@"SHT_CUDA_INFO"
	.sectionflags	@""
	.align	4


	//----- nvinfo : EIATTR_CUDA_API_VERSION
	.align		4
        /*0000*/ 	.byte	0x04, 0x37
        /*0002*/ 	.short	(.L_23 - .L_22)
.L_22:
        /*0004*/ 	.word	0x00000082


	//----- nvinfo : EIATTR_KPARAM_INFO
	.align		4
.L_23:
        /*0008*/ 	.byte	0x04, 0x17
        /*000a*/ 	.short	(.L_25 - .L_24)
.L_24:
        /*000c*/ 	.word	0x00000000
        /*0010*/ 	.short	0x0000
        /*0012*/ 	.short	0x0070
        /*0014*/ 	.byte	0x00, 0xf0, 0x01, 0x1c


	//----- nvinfo : EIATTR_SPARSE_MMA_MASK
	.align		4
.L_25:
        /*0018*/ 	.byte	0x03, 0x50
        /*001a*/ 	.short	0x0000


	//----- nvinfo : EIATTR_MAXREG_COUNT
	.align		4
        /*001c*/ 	.byte	0x03, 0x1b
        /*001e*/ 	.short	0x00a8


	//----- nvinfo : EIATTR_NUM_BARRIERS
	.align		4
        /*0020*/ 	.byte	0x02, 0x4c
        /*0022*/ 	.byte	0x02
	.zero		1


	//----- nvinfo : EIATTR_EXTERNS
	.align		4
        /*0024*/ 	.byte	0x04, 0x0f
        /*0026*/ 	.short	(.L_27 - .L_26)


	//   ....[0]....
	.align		4
.L_26:
        /*0028*/ 	.word	index@(__assertfail)


	//----- nvinfo : EIATTR_MERCURY_ISA_VERSION
	.align		4
.L_27:
        /*002c*/ 	.byte	0x03, 0x5f
        /*002e*/ 	.short	0x0101


	//----- nvinfo : EIATTR_INT_WARP_WIDE_INSTR_OFFSETS
	.align		4
        /*0030*/ 	.byte	0x04, 0x31
        /*0032*/ 	.short	(.L_29 - .L_28)


	//   ....[0]....
.L_28:
        /*0034*/ 	.word	0x00001290


	//   ....[1]....
        /*0038*/ 	.word	0x000012b0


	//   ....[2]....
        /*003c*/ 	.word	0x000013e0


	//----- nvinfo : EIATTR_COOP_GROUP_MASK_REGIDS
	.align		4
.L_29:
        /*0040*/ 	.byte	0x04, 0x29
        /*0042*/ 	.short	(.L_31 - .L_30)


	//   ....[0]....
.L_30:
        /*0044*/ 	.word	0xffffffff


	//   ....[1]....
        /*0048*/ 	.word	0xffffffff


	//   ....[2]....
        /*004c*/ 	.word	0xffffffff


	//   ....[3]....
        /*0050*/ 	.word	0xffffffff


	//   ....[4]....
        /*0054*/ 	.word	0xffffffff


	//   ....[5]....
        /*0058*/ 	.word	0xffffffff


	//   ....[6]....
        /*005c*/ 	.word	0xffffffff


	//   ....[7]....
        /*0060*/ 	.word	0xffffffff


	//   ....[8]....
        /*0064*/ 	.word	0xffffffff


	//   ....[9]....
        /*0068*/ 	.word	0xffffffff


	//   ....[10]....
        /*006c*/ 	.word	0xffffffff


	//   ....[11]....
        /*0070*/ 	.word	0xffffffff


	//   ....[12]....
        /*0074*/ 	.word	0xffffffff


	//   ....[13]....
        /*0078*/ 	.word	0xffffffff


	//   ....[14]....
        /*007c*/ 	.word	0xffffffff


	//   ....[15]....
        /*0080*/ 	.word	0xffffffff


	//   ....[16]....
        /*0084*/ 	.word	0xffffffff


	//   ....[17]....
        /*0088*/ 	.word	0xffffffff


	//   ....[18]....
        /*008c*/ 	.word	0xffffffff


	//   ....[19]....
        /*0090*/ 	.word	0xffffffff


	//   ....[20]....
        /*0094*/ 	.word	0xffffffff


	//   ....[21]....
        /*0098*/ 	.word	0xffffffff


	//   ....[22]....
        /*009c*/ 	.word	0xffffffff


	//   ....[23]....
        /*00a0*/ 	.word	0xffffffff


	//   ....[24]....
        /*00a4*/ 	.word	0xffffffff


	//   ....[25]....
        /*00a8*/ 	.word	0xffffffff


	//   ....[26]....
        /*00ac*/ 	.word	0xffffffff


	//   ....[27]....
        /*00b0*/ 	.word	0xffffffff


	//   ....[28]....
        /*00b4*/ 	.word	0xffffffff


	//   ....[29]....
        /*00b8*/ 	.word	0xffffffff


	//   ....[30]....
        /*00bc*/ 	.word	0xffffffff


	//   ....[31]....
        /*00c0*/ 	.word	0xffffffff


	//   ....[32]....
        /*00c4*/ 	.word	0xffffffff


	//   ....[33]....
        /*00c8*/ 	.word	0xffffffff


	//   ....[34]....
        /*00cc*/ 	.word	0xffffffff


	//   ....[35]....
        /*00d0*/ 	.word	0xffffffff


	//   ....[36]....
        /*00d4*/ 	.word	0xffffffff


	//   ....[37]....
        /*00d8*/ 	.word	0xffffffff


	//   ....[38]....
        /*00dc*/ 	.word	0xffffffff


	//   ....[39]....
        /*00e0*/ 	.word	0xffffffff


	//   ....[40]....
        /*00e4*/ 	.word	0xffffffff


	//   ....[41]....
        /*00e8*/ 	.word	0xffffffff


	//   ....[42]....
        /*00ec*/ 	.word	0xffffffff


	//   ....[43]....
        /*00f0*/ 	.word	0xffffffff


	//   ....[44]....
        /*00f4*/ 	.word	0xffffffff


	//   ....[45]....
        /*00f8*/ 	.word	0xffffffff


	//   ....[46]....
        /*00fc*/ 	.word	0xffffffff


	//   ....[47]....
        /*0100*/ 	.word	0xffffffff


	//   ....[48]....
        /*0104*/ 	.word	0xffffffff


	//   ....[49]....
        /*0108*/ 	.word	0xffffffff


	//   ....[50]....
        /*010c*/ 	.word	0xffffffff


	//   ....[51]....
        /*0110*/ 	.word	0xffffffff


	//   ....[52]....
        /*0114*/ 	.word	0xffffffff


	//   ....[53]....
        /*0118*/ 	.word	0xffffffff


	//   ....[54]....
        /*011c*/ 	.word	0xffffffff


	//   ....[55]....
        /*0120*/ 	.word	0xffffffff


	//   ....[56]....
        /*0124*/ 	.word	0xffffffff


	//   ....[57]....
        /*0128*/ 	.word	0xffffffff


	//   ....[58]....
        /*012c*/ 	.word	0xffffffff


	//   ....[59]....
        /*0130*/ 	.word	0xffffffff


	//   ....[60]....
        /*0134*/ 	.word	0xffffffff


	//   ....[61]....
        /*0138*/ 	.word	0xffffffff


	//   ....[62]....
        /*013c*/ 	.word	0xffffffff


	//   ....[63]....
        /*0140*/ 	.word	0xffffffff


	//   ....[64]....
        /*0144*/ 	.word	0xffffffff


	//   ....[65]....
        /*0148*/ 	.word	0xffffffff


	//   ....[66]....
        /*014c*/ 	.word	0xffffffff


	//   ....[67]....
        /*0150*/ 	.word	0xffffffff


	//   ....[68]....
        /*0154*/ 	.word	0xffffffff


	//   ....[69]....
        /*0158*/ 	.word	0xffffffff


	//   ....[70]....
        /*015c*/ 	.word	0xffffffff


	//   ....[71]....
        /*0160*/ 	.word	0xffffffff


	//   ....[72]....
        /*0164*/ 	.word	0xffffffff


	//   ....[73]....
        /*0168*/ 	.word	0xffffffff


	//   ....[74]....
        /*016c*/ 	.word	0xffffffff


	//   ....[75]....
        /*0170*/ 	.word	0xffffffff


	//   ....[76]....
        /*0174*/ 	.word	0xffffffff


	//   ....[77]....
        /*0178*/ 	.word	0xffffffff


	//   ....[78]....
        /*017c*/ 	.word	0xffffffff


	//   ....[79]....
        /*0180*/ 	.word	0x0500000f


	//----- nvinfo : EIATTR_COOP_GROUP_INSTR_OFFSETS
	.align		4
.L_31:
        /*0184*/ 	.byte	0x04, 0x28
        /*0186*/ 	.short	(.L_33 - .L_32)


	//   ....[0]....
.L_32:
        /*0188*/ 	.word	0x000007d0


	//   ....[1]....
        /*018c*/ 	.word	0x00000880


	//   ....[2]....
        /*0190*/ 	.word	0x00000d20


	//   ....[3]....
        /*0194*/ 	.word	0x00000ee0


	//   ....[4]....
        /*0198*/ 	.word	0x00001150


	//   ....[5]....
        /*019c*/ 	.word	0x00001500


	//   ....[6]....
        /*01a0*/ 	.word	0x00001c60


	//   ....[7]....
        /*01a4*/ 	.word	0x00001c90


	//   ....[8]....
        /*01a8*/ 	.word	0x00001d10


	//   ....[9]....
        /*01ac*/ 	.word	0x00001d20


	//   ....[10]....
        /*01b0*/ 	.word	0x00001d60


	//   ....[11]....
        /*01b4*/ 	.word	0x00001d80


	//   ....[12]....
        /*01b8*/ 	.word	0x00001dc0


	//   ....[13]....
        /*01bc*/ 	.word	0x00001de0


	//   ....[14]....
        /*01c0*/ 	.word	0x00001e20


	//   ....[15]....
        /*01c4*/ 	.word	0x00001e40


	//   ....[16]....
        /*01c8*/ 	.word	0x00001eb0


	//   ....[17]....
        /*01cc*/ 	.word	0x00001fd0


	//   ....[18]....
        /*01d0*/ 	.word	0x00001ff0


	//   ....[19]....
        /*01d4*/ 	.word	0x00002640


	//   ....[20]....
        /*01d8*/ 	.word	0x00002650


	//   ....[21]....
        /*01dc*/ 	.word	0x000026a0


	//   ....[22]....
        /*01e0*/ 	.word	0x000026b0


	//   ....[23]....
        /*01e4*/ 	.word	0x00002700


	//   ....[24]....
        /*01e8*/ 	.word	0x00002710


	//   ....[25]....
        /*01ec*/ 	.word	0x00002760


	//   ....[26]....
        /*01f0*/ 	.word	0x00002770


	//   ....[27]....
        /*01f4*/ 	.word	0x000027c0


	//   ....[28]....
        /*01f8*/ 	.word	0x000027d0


	//   ....[29]....
        /*01fc*/ 	.word	0x00002860


	//   ....[30]....
        /*0200*/ 	.word	0x000028b0


	//   ....[31]....
        /*0204*/ 	.word	0x00002940


	//   ....[32]....
        /*0208*/ 	.word	0x00002960


	//   ....[33]....
        /*020c*/ 	.word	0x00002970


	//   ....[34]....
        /*0210*/ 	.word	0x00002980


	//   ....[35]....
        /*0214*/ 	.word	0x00002990


	//   ....[36]....
        /*0218*/ 	.word	0x000029a0


	//   ....[37]....
        /*021c*/ 	.word	0x00002f50


	//   ....[38]....
        /*0220*/ 	.word	0x000031f0


	//   ....[39]....
        /*0224*/ 	.word	0x000035a0


	//   ....[40]....
        /*0228*/ 	.word	0x00003a20


	//   ....[41]....
        /*022c*/ 	.word	0x000088d0


	//   ....[42]....
        /*0230*/ 	.word	0x00008e40


	//   ....[43]....
        /*0234*/ 	.word	0x000091e0


	//   ....[44]....
        /*0238*/ 	.word	0x0000a7b0


	//   ....[45]....
        /*023c*/ 	.word	0x0000ae80


	//   ....[46]....
        /*0240*/ 	.word	0x0000b3d0


	//   ....[47]....
        /*0244*/ 	.word	0x0000c310


	//   ....[48]....
        /*0248*/ 	.word	0x0000d030


	//   ....[49]....
        /*024c*/ 	.word	0x0000d050


	//   ....[50]....
        /*0250*/ 	.word	0x0000d0a0


	//   ....[51]....
        /*0254*/ 	.word	0x0000d0c0


	//   ....[52]....
        /*0258*/ 	.word	0x0000d100


	//   ....[53]....
        /*025c*/ 	.word	0x0000d130


	//   ....[54]....
        /*0260*/ 	.word	0x0000d170


	//   ....[55]....
        /*0264*/ 	.word	0x0000d1a0


	//   ....[56]....
        /*0268*/ 	.word	0x0000d1e0


	//   ....[57]....
        /*026c*/ 	.word	0x0000d210


	//   ....[58]....
        /*0270*/ 	.word	0x0000d2a0


	//   ....[59]....
        /*0274*/ 	.word	0x0000d3c0


	//   ....[60]....
        /*0278*/ 	.word	0x0000d3e0


	//   ....[61]....
        /*027c*/ 	.word	0x0000da30


	//   ....[62]....
        /*0280*/ 	.word	0x0000da40


	//   ....[63]....
        /*0284*/ 	.word	0x0000da90


	//   ....[64]....
        /*0288*/ 	.word	0x0000daa0


	//   ....[65]....
        /*028c*/ 	.word	0x0000daf0


	//   ....[66]....
        /*0290*/ 	.word	0x0000db00


	//   ....[67]....
        /*0294*/ 	.word	0x0000db50


	//   ....[68]....
        /*0298*/ 	.word	0x0000db60


	//   ....[69]....
        /*029c*/ 	.word	0x0000dbb0


	//   ....[70]....
        /*02a0*/ 	.word	0x0000dbc0


	//   ....[71]....
        /*02a4*/ 	.word	0x0000dc50


	//   ....[72]....
        /*02a8*/ 	.word	0x0000dcc0


	//   ....[73]....
        /*02ac*/ 	.word	0x0000dd50


	//   ....[74]....
        /*02b0*/ 	.word	0x0000dd70


	//   ....[75]....
        /*02b4*/ 	.word	0x0000dd80


	//   ....[76]....
        /*02b8*/ 	.word	0x0000dd90


	//   ....[77]....
        /*02bc*/ 	.word	0x0000dda0


	//   ....[78]....
        /*02c0*/ 	.word	0x0000ddb0


	//   ....[79]....
        /*02c4*/ 	.word	0x0000f4e0


	//----- nvinfo : EIATTR_REG_RECONFIG
	.align		4
.L_33:
        /*02c8*/ 	.byte	0x01, 0x54
	.zero		2


	//----- nvinfo : EIATTR_SYSCALL_OFFSETS
	.align		4
        /*02cc*/ 	.byte	0x04, 0x46
        /*02ce*/ 	.short	(.L_35 - .L_34)


	//   ....[0]....
.L_34:
        /*02d0*/ 	.word	0x00004e80


	//   ....[1]....
        /*02d4*/ 	.word	0x00004f70


	//----- nvinfo : EIATTR_MBARRIER_INSTR_OFFSETS
	.align		4
.L_35:
        /*02d8*/ 	.byte	0x04, 0x39
        /*02da*/ 	.short	(.L_37 - .L_36)


	//   ....[0]....
.L_36:
        /*02dc*/ 	.word	0x00000c00
        /*02e0*/ 	.word	0x000000ff
        /*02e4*/ 	.word	0x00038400
        /*02e8*/ 	.short	0x0100
        /*02ea*/ 	.byte	0x0b
	.zero		1


	//   ....[1]....
        /*02ec*/ 	.word	0x00000c10
        /*02f0*/ 	.word	0x000000ff
        /*02f4*/ 	.word	0x00038440
        /*02f8*/ 	.short	0x0100
        /*02fa*/ 	.byte	0x0b
	.zero		1


	//   ....[2]....
        /*02fc*/ 	.word	0x00000c20
        /*0300*/ 	.word	0x000000ff
        /*0304*/ 	.word	0x00038408
        /*0308*/ 	.short	0x0100
        /*030a*/ 	.byte	0x0b
	.zero		1


	//   ....[3]....
        /*030c*/ 	.word	0x00000c30
        /*0310*/ 	.word	0x000000ff
        /*0314*/ 	.word	0x00038448
        /*0318*/ 	.short	0x0100
        /*031a*/ 	.byte	0x0b
	.zero		1


	//   ....[4]....
        /*031c*/ 	.word	0x00000c40
        /*0320*/ 	.word	0x000000ff
        /*0324*/ 	.word	0x00038410
        /*0328*/ 	.short	0x0100
        /*032a*/ 	.byte	0x0b
	.zero		1


	//   ....[5]....
        /*032c*/ 	.word	0x00000c50
        /*0330*/ 	.word	0x000000ff
        /*0334*/ 	.word	0x00038450
        /*0338*/ 	.short	0x0100
        /*033a*/ 	.byte	0x0b
	.zero		1


	//   ....[6]....
        /*033c*/ 	.word	0x00000c60
        /*0340*/ 	.word	0x000000ff
        /*0344*/ 	.word	0x00038418
        /*0348*/ 	.short	0x0100
        /*034a*/ 	.byte	0x0b
	.zero		1


	//   ....[7]....
        /*034c*/ 	.word	0x00000c70
        /*0350*/ 	.word	0x000000ff
        /*0354*/ 	.word	0x00038458
        /*0358*/ 	.short	0x0100
        /*035a*/ 	.byte	0x0b
	.zero		1


	//   ....[8]....
        /*035c*/ 	.word	0x00000c80
        /*0360*/ 	.word	0x000000ff
        /*0364*/ 	.word	0x00038420
        /*0368*/ 	.short	0x0100
        /*036a*/ 	.byte	0x0b
	.zero		1


	//   ....[9]....
        /*036c*/ 	.word	0x00000c90
        /*0370*/ 	.word	0x000000ff
        /*0374*/ 	.word	0x00038460
        /*0378*/ 	.short	0x0100
        /*037a*/ 	.byte	0x0b
	.zero		1


	//   ....[10]....
        /*037c*/ 	.word	0x00000ca0
        /*0380*/ 	.word	0x000000ff
        /*0384*/ 	.word	0x00038428
        /*0388*/ 	.short	0x0100
        /*038a*/ 	.byte	0x0b
	.zero		1


	//   ....[11]....
        /*038c*/ 	.word	0x00000cb0
        /*0390*/ 	.word	0x000000ff
        /*0394*/ 	.word	0x00038468
        /*0398*/ 	.short	0x0100
        /*039a*/ 	.byte	0x0b
	.zero		1


	//   ....[12]....
        /*039c*/ 	.word	0x00000cc0
        /*03a0*/ 	.word	0x000000ff
        /*03a4*/ 	.word	0x00038430
        /*03a8*/ 	.short	0x0100
        /*03aa*/ 	.byte	0x0b
	.zero		1


	//   ....[13]....
        /*03ac*/ 	.word	0x00000cd0
        /*03b0*/ 	.word	0x000000ff
        /*03b4*/ 	.word	0x00038470
        /*03b8*/ 	.short	0x0100
        /*03ba*/ 	.byte	0x0b
	.zero		1


	//   ....[14]....
        /*03bc*/ 	.word	0x00000ce0
        /*03c0*/ 	.word	0x000000ff
        /*03c4*/ 	.word	0x00038438
        /*03c8*/ 	.short	0x0100
        /*03ca*/ 	.byte	0x0b
	.zero		1


	//   ....[15]....
        /*03cc*/ 	.word	0x00000cf0
        /*03d0*/ 	.word	0x000000ff
        /*03d4*/ 	.word	0x00038478
        /*03d8*/ 	.short	0x0100
        /*03da*/ 	.byte	0x0b
	.zero		1


	//   ....[16]....
        /*03dc*/ 	.word	0x00000e90
        /*03e0*/ 	.word	0x000000ff
        /*03e4*/ 	.word	0x00038480
        /*03e8*/ 	.short	0x0100
        /*03ea*/ 	.byte	0x0b
	.zero		1


	//   ....[17]....
        /*03ec*/ 	.word	0x00000ea0
        /*03f0*/ 	.word	0x000000ff
        /*03f4*/ 	.word	0x00038490
        /*03f8*/ 	.short	0x0100
        /*03fa*/ 	.byte	0x0b
	.zero		1


	//   ....[18]....
        /*03fc*/ 	.word	0x00000eb0
        /*0400*/ 	.word	0x000000ff
        /*0404*/ 	.word	0x00038488
        /*0408*/ 	.short	0x0100
        /*040a*/ 	.byte	0x0b
	.zero		1


	//   ....[19]....
        /*040c*/ 	.word	0x00000ec0
        /*0410*/ 	.word	0x000000ff
        /*0414*/ 	.word	0x00038498
        /*0418*/ 	.short	0x0100
        /*041a*/ 	.byte	0x0b
	.zero		1


	//   ....[20]....
        /*041c*/ 	.word	0x000010b0
        /*0420*/ 	.word	0x000000ff
        /*0424*/ 	.word	0x000384a0
        /*0428*/ 	.short	0x0100
        /*042a*/ 	.byte	0x06
	.zero		1


	//   ....[21]....
        /*042c*/ 	.word	0x000010c0
        /*0430*/ 	.word	0x000000ff
        /*0434*/ 	.word	0x000384c0
        /*0438*/ 	.short	0x0100
        /*043a*/ 	.byte	0x06
	.zero		1


	//   ....[22]....
        /*043c*/ 	.word	0x000010d0
        /*0440*/ 	.word	0x000000ff
        /*0444*/ 	.word	0x000384a8
        /*0448*/ 	.short	0x0100
        /*044a*/ 	.byte	0x06
	.zero		1


	//   ....[23]....
        /*044c*/ 	.word	0x000010e0
        /*0450*/ 	.word	0x000000ff
        /*0454*/ 	.word	0x000384c8
        /*0458*/ 	.short	0x0100
        /*045a*/ 	.byte	0x06
	.zero		1


	//   ....[24]....
        /*045c*/ 	.word	0x000010f0
        /*0460*/ 	.word	0x000000ff
        /*0464*/ 	.word	0x000384b0
        /*0468*/ 	.short	0x0100
        /*046a*/ 	.byte	0x06
	.zero		1


	//   ....[25]....
        /*046c*/ 	.word	0x00001100
        /*0470*/ 	.word	0x000000ff
        /*0474*/ 	.word	0x000384d0
        /*0478*/ 	.short	0x0100
        /*047a*/ 	.byte	0x06
	.zero		1


	//   ....[26]....
        /*047c*/ 	.word	0x00001110
        /*0480*/ 	.word	0x000000ff
        /*0484*/ 	.word	0x000384b8
        /*0488*/ 	.short	0x0100
        /*048a*/ 	.byte	0x06
	.zero		1


	//   ....[27]....
        /*048c*/ 	.word	0x00001120
        /*0490*/ 	.word	0x000000ff
        /*0494*/ 	.word	0x000384d8
        /*0498*/ 	.short	0x0100
        /*049a*/ 	.byte	0x06
	.zero		1


	//   ....[28]....
        /*049c*/ 	.word	0x00001430
        /*04a0*/ 	.word	0x000000ff
        /*04a4*/ 	.word	0x000384e0
        /*04a8*/ 	.short	0x0100
        /*04aa*/ 	.byte	0x06
	.zero		1


	//   ....[29]....
        /*04ac*/ 	.word	0x000014a0
        /*04b0*/ 	.word	0x000000ff
        /*04b4*/ 	.word	0x000384e8
        /*04b8*/ 	.short	0x0100
        /*04ba*/ 	.byte	0x06
	.zero		1


	//   ....[30]....
        /*04bc*/ 	.word	0x00003f50
        /*04c0*/ 	.word	0x000000ff
        /*04c4*/ 	.word	0x00038480
        /*04c8*/ 	.short	0x010a
        /*04ca*/ 	.byte	0x04
	.zero		1


	//   ....[31]....
        /*04cc*/ 	.word	0x00003f90
        /*04d0*/ 	.word	0x000000ff
        /*04d4*/ 	.word	0x00038480
        /*04d8*/ 	.short	0x010a
        /*04da*/ 	.byte	0x04
	.zero		1


	//   ....[32]....
        /*04dc*/ 	.word	0x00004570
        /*04e0*/ 	.word	0x000000ff
        /*04e4*/ 	.word	0x00038480
        /*04e8*/ 	.short	0x010a
        /*04ea*/ 	.byte	0x04
	.zero		1


	//   ....[33]....
        /*04ec*/ 	.word	0x000045b0
        /*04f0*/ 	.word	0x000000ff
        /*04f4*/ 	.word	0x00038480
        /*04f8*/ 	.short	0x010a
        /*04fa*/ 	.byte	0x04
	.zero		1


	//   ....[34]....
        /*04fc*/ 	.word	0x00004ab0
        /*0500*/ 	.word	0x00000005
        /*0504*/ 	.word	0x00000000
        /*0508*/ 	.short	0x0101
        /*050a*/ 	.byte	0x3f
	.zero		1


	//   ....[35]....
        /*050c*/ 	.word	0x00004c80
        /*0510*/ 	.word	0x00000003
        /*0514*/ 	.word	0x00000000
        /*0518*/ 	.short	0x0101
        /*051a*/ 	.byte	0x3f
	.zero		1


	//   ....[36]....
        /*051c*/ 	.word	0x00005320
        /*0520*/ 	.word	0x000000ff
        /*0524*/ 	.word	0x000384a0
        /*0528*/ 	.short	0x010a
        /*052a*/ 	.byte	0x2f
	.zero		1


	//   ....[37]....
        /*052c*/ 	.word	0x000059a0
        /*0530*/ 	.word	0x000000ff
        /*0534*/ 	.word	0x00000000
        /*0538*/ 	.short	0x0101
        /*053a*/ 	.byte	0x04
	.zero		1


	//   ....[38]....
        /*053c*/ 	.word	0x000059d0
        /*0540*/ 	.word	0x000000ff
        /*0544*/ 	.word	0x000384a8
        /*0548*/ 	.short	0x010a
        /*054a*/ 	.byte	0x2f
	.zero		1


	//   ....[39]....
        /*054c*/ 	.word	0x00005f70
        /*0550*/ 	.word	0x000000ff
        /*0554*/ 	.word	0x00000000
        /*0558*/ 	.short	0x0101
        /*055a*/ 	.byte	0x04
	.zero		1


	//   ....[40]....
        /*055c*/ 	.word	0x00005fa0
        /*0560*/ 	.word	0x000000ff
        /*0564*/ 	.word	0x000384b0
        /*0568*/ 	.short	0x010a
        /*056a*/ 	.byte	0x2f
	.zero		1


	//   ....[41]....
        /*056c*/ 	.word	0x00006570
        /*0570*/ 	.word	0x000000ff
        /*0574*/ 	.word	0x00000000
        /*0578*/ 	.short	0x0101
        /*057a*/ 	.byte	0x04
	.zero		1


	//   ....[42]....
        /*057c*/ 	.word	0x000065a0
        /*0580*/ 	.word	0x000000ff
        /*0584*/ 	.word	0x000384b8
        /*0588*/ 	.short	0x010a
        /*058a*/ 	.byte	0x2f
	.zero		1


	//   ....[43]....
        /*058c*/ 	.word	0x00006b70
        /*0590*/ 	.word	0x000000ff
        /*0594*/ 	.word	0x00000000
        /*0598*/ 	.short	0x0101
        /*059a*/ 	.byte	0x04
	.zero		1


	//   ....[44]....
        /*059c*/ 	.word	0x00006bc0
        /*05a0*/ 	.word	0x000000ff
        /*05a4*/ 	.word	0x000384a0
        /*05a8*/ 	.short	0x010a
        /*05aa*/ 	.byte	0x2f
	.zero		1


	//   ....[45]....
        /*05ac*/ 	.word	0x00007190
        /*05b0*/ 	.word	0x000000ff
        /*05b4*/ 	.word	0x00000000
        /*05b8*/ 	.short	0x0101
        /*05ba*/ 	.byte	0x04
	.zero		1


	//   ....[46]....
        /*05bc*/ 	.word	0x000071c0
        /*05c0*/ 	.word	0x000000ff
        /*05c4*/ 	.word	0x000384a8
        /*05c8*/ 	.short	0x010a
        /*05ca*/ 	.byte	0x2f
	.zero		1


	//   ....[47]....
        /*05cc*/ 	.word	0x00007790
        /*05d0*/ 	.word	0x000000ff
        /*05d4*/ 	.word	0x00000000
        /*05d8*/ 	.short	0x0101
        /*05da*/ 	.byte	0x04
	.zero		1


	//   ....[48]....
        /*05dc*/ 	.word	0x000077c0
        /*05e0*/ 	.word	0x000000ff
        /*05e4*/ 	.word	0x000384b0
        /*05e8*/ 	.short	0x010a
        /*05ea*/ 	.byte	0x2f
	.zero		1


	//   ....[49]....
        /*05ec*/ 	.word	0x00007d90
        /*05f0*/ 	.word	0x000000ff
        /*05f4*/ 	.word	0x00000000
        /*05f8*/ 	.short	0x0101
        /*05fa*/ 	.byte	0x04
	.zero		1


	//   ....[50]....
        /*05fc*/ 	.word	0x00007dc0
        /*0600*/ 	.word	0x000000ff
        /*0604*/ 	.word	0x000384b8
        /*0608*/ 	.short	0x010a
        /*060a*/ 	.byte	0x2f
	.zero		1


	//   ....[51]....
        /*060c*/ 	.word	0x00008410
        /*0610*/ 	.word	0x000000ff
        /*0614*/ 	.word	0x00000000
        /*0618*/ 	.short	0x0101
        /*061a*/ 	.byte	0x05
	.zero		1


	//   ....[52]....
        /*061c*/ 	.word	0x00008460
        /*0620*/ 	.word	0x000000ff
        /*0624*/ 	.word	0x00038400
        /*0628*/ 	.short	0x010a
        /*062a*/ 	.byte	0x04
	.zero		1


	//   ....[53]....
        /*062c*/ 	.word	0x00008570
        /*0630*/ 	.word	0x000000ff
        /*0634*/ 	.word	0x00000000
        /*0638*/ 	.short	0x0101
        /*063a*/ 	.byte	0x04
	.zero		1


	//   ....[54]....
        /*063c*/ 	.word	0x00008b70
        /*0640*/ 	.word	0x000000ff
        /*0644*/ 	.word	0x00000000
        /*0648*/ 	.short	0x0101
        /*064a*/ 	.byte	0x2f
	.zero		1


	//   ....[55]....
        /*064c*/ 	.word	0x000092f0
        /*0650*/ 	.word	0x000000ff
        /*0654*/ 	.word	0x000384e8
        /*0658*/ 	.short	0x010a
        /*065a*/ 	.byte	0x23
	.zero		1


	//   ....[56]....
        /*065c*/ 	.word	0x000093f0
        /*0660*/ 	.word	0x000000ff
        /*0664*/ 	.word	0x00038400
        /*0668*/ 	.short	0x010a
        /*066a*/ 	.byte	0x08
	.zero		1


	//   ....[57]....
        /*066c*/ 	.word	0x00009520
        /*0670*/ 	.word	0x000000ff
        /*0674*/ 	.word	0x00000000
        /*0678*/ 	.short	0x0101
        /*067a*/ 	.byte	0x08
	.zero		1


	//   ....[58]....
        /*067c*/ 	.word	0x00009710
        /*0680*/ 	.word	0x000000ff
        /*0684*/ 	.word	0x000384c0
        /*0688*/ 	.short	0x010a
        /*068a*/ 	.byte	0x23
	.zero		1


	//   ....[59]....
        /*068c*/ 	.word	0x00009820
        /*0690*/ 	.word	0x000000ff
        /*0694*/ 	.word	0x000384a0
        /*0698*/ 	.short	0x010b
        /*069a*/ 	.byte	0x23
	.zero		1


	//   ....[60]....
        /*069c*/ 	.word	0x00009880
        /*06a0*/ 	.word	0x000000ff
        /*06a4*/ 	.word	0x00000000
        /*06a8*/ 	.short	0x0101
        /*06aa*/ 	.byte	0x08
	.zero		1


	//   ....[61]....
        /*06ac*/ 	.word	0x000098b0
        /*06b0*/ 	.word	0x000000ff
        /*06b4*/ 	.word	0x000384c8
        /*06b8*/ 	.short	0x010a
        /*06ba*/ 	.byte	0x23
	.zero		1


	//   ....[62]....
        /*06bc*/ 	.word	0x000099e0
        /*06c0*/ 	.word	0x000000ff
        /*06c4*/ 	.word	0x000384a8
        /*06c8*/ 	.short	0x010b
        /*06ca*/ 	.byte	0x23
	.zero		1


	//   ....[63]....
        /*06cc*/ 	.word	0x00009a40
        /*06d0*/ 	.word	0x000000ff
        /*06d4*/ 	.word	0x00000000
        /*06d8*/ 	.short	0x0101
        /*06da*/ 	.byte	0x09
	.zero		1


	//   ....[64]....
        /*06dc*/ 	.word	0x00009a70
        /*06e0*/ 	.word	0x000000ff
        /*06e4*/ 	.word	0x000384d0
        /*06e8*/ 	.short	0x010a
        /*06ea*/ 	.byte	0x23
	.zero		1


	//   ....[65]....
        /*06ec*/ 	.word	0x00009ba0
        /*06f0*/ 	.word	0x000000ff
        /*06f4*/ 	.word	0x000384b0
        /*06f8*/ 	.short	0x010b
        /*06fa*/ 	.byte	0x23
	.zero		1


	//   ....[66]....
        /*06fc*/ 	.word	0x00009c00
        /*0700*/ 	.word	0x000000ff
        /*0704*/ 	.word	0x00000000
        /*0708*/ 	.short	0x0101
        /*070a*/ 	.byte	0x27
	.zero		1


	//   ....[67]....
        /*070c*/ 	.word	0x00009c30
        /*0710*/ 	.word	0x000000ff
        /*0714*/ 	.word	0x000384d8
        /*0718*/ 	.short	0x010a
        /*071a*/ 	.byte	0x23
	.zero		1


	//   ....[68]....
        /*071c*/ 	.word	0x00009d60
        /*0720*/ 	.word	0x000000ff
        /*0724*/ 	.word	0x000384b8
        /*0728*/ 	.short	0x010b
        /*072a*/ 	.byte	0x23
	.zero		1


	//   ....[69]....
        /*072c*/ 	.word	0x00009dc0
        /*0730*/ 	.word	0x000000ff
        /*0734*/ 	.word	0x00000000
        /*0738*/ 	.short	0x0101
        /*073a*/ 	.byte	0x2b
	.zero		1


	//   ....[70]....
        /*073c*/ 	.word	0x00009e00
        /*0740*/ 	.word	0x000000ff
        /*0744*/ 	.word	0x000384c0
        /*0748*/ 	.short	0x010a
        /*074a*/ 	.byte	0x23
	.zero		1


	//   ....[71]....
        /*074c*/ 	.word	0x00009f20
        /*0750*/ 	.word	0x000000ff
        /*0754*/ 	.word	0x000384a0
        /*0758*/ 	.short	0x010b
        /*075a*/ 	.byte	0x23
	.zero		1


	//   ....[72]....
        /*075c*/ 	.word	0x00009f60
        /*0760*/ 	.word	0x000000ff
        /*0764*/ 	.word	0x00000000
        /*0768*/ 	.short	0x0101
        /*076a*/ 	.byte	0x08
	.zero		1


	//   ....[73]....
        /*076c*/ 	.word	0x00009f90
        /*0770*/ 	.word	0x000000ff
        /*0774*/ 	.word	0x000384c8
        /*0778*/ 	.short	0x010a
        /*077a*/ 	.byte	0x23
	.zero		1


	//   ....[74]....
        /*077c*/ 	.word	0x0000a0b0
        /*0780*/ 	.word	0x000000ff
        /*0784*/ 	.word	0x000384a8
        /*0788*/ 	.short	0x010b
        /*078a*/ 	.byte	0x23
	.zero		1


	//   ....[75]....
        /*078c*/ 	.word	0x0000a0f0
        /*0790*/ 	.word	0x000000ff
        /*0794*/ 	.word	0x00000000
        /*0798*/ 	.short	0x0101
        /*079a*/ 	.byte	0x09
	.zero		1


	//   ....[76]....
        /*079c*/ 	.word	0x0000a120
        /*07a0*/ 	.word	0x000000ff
        /*07a4*/ 	.word	0x000384d0
        /*07a8*/ 	.short	0x010a
        /*07aa*/ 	.byte	0x23
	.zero		1


	//   ....[77]....
        /*07ac*/ 	.word	0x0000a240
        /*07b0*/ 	.word	0x000000ff
        /*07b4*/ 	.word	0x000384b0
        /*07b8*/ 	.short	0x010b
        /*07ba*/ 	.byte	0x23
	.zero		1


	//   ....[78]....
        /*07bc*/ 	.word	0x0000a280
        /*07c0*/ 	.word	0x000000ff
        /*07c4*/ 	.word	0x00000000
        /*07c8*/ 	.short	0x0101
        /*07ca*/ 	.byte	0x27
	.zero		1


	//   ....[79]....
        /*07cc*/ 	.word	0x0000a2b0
        /*07d0*/ 	.word	0x000000ff
        /*07d4*/ 	.word	0x000384d8
        /*07d8*/ 	.short	0x010a
        /*07da*/ 	.byte	0x23
	.zero		1


	//   ....[80]....
        /*07dc*/ 	.word	0x0000a3d0
        /*07e0*/ 	.word	0x000000ff
        /*07e4*/ 	.word	0x000384b8
        /*07e8*/ 	.short	0x010b
        /*07ea*/ 	.byte	0x23
	.zero		1


	//   ....[81]....
        /*07ec*/ 	.word	0x0000a420
        /*07f0*/ 	.word	0x000000ff
        /*07f4*/ 	.word	0x00000000
        /*07f8*/ 	.short	0x0101
        /*07fa*/ 	.byte	0x2b
	.zero		1


	//   ....[82]....
        /*07fc*/ 	.word	0x0000a970
        /*0800*/ 	.word	0x000000ff
        /*0804*/ 	.word	0x000384c0
        /*0808*/ 	.short	0x010a
        /*080a*/ 	.byte	0x23
	.zero		1


	//   ....[83]....
        /*080c*/ 	.word	0x0000a9b0
        /*0810*/ 	.word	0x000000ff
        /*0814*/ 	.word	0x000384c8
        /*0818*/ 	.short	0x010a
        /*081a*/ 	.byte	0x23
	.zero		1


	//   ....[84]....
        /*081c*/ 	.word	0x0000a9f0
        /*0820*/ 	.word	0x000000ff
        /*0824*/ 	.word	0x000384d0
        /*0828*/ 	.short	0x010a
        /*082a*/ 	.byte	0x23
	.zero		1


	//   ....[85]....
        /*082c*/ 	.word	0x0000aa60
        /*0830*/ 	.word	0x00000003
        /*0834*/ 	.word	0x000384d8
        /*0838*/ 	.short	0x010a
        /*083a*/ 	.byte	0x3f
	.zero		1


	//   ....[86]....
        /*083c*/ 	.word	0x0000b7e0
        /*0840*/ 	.word	0x00000008
        /*0844*/ 	.word	0x00038490
        /*0848*/ 	.short	0x010a
        /*084a*/ 	.byte	0x3f
	.zero		1


	//   ....[87]....
        /*084c*/ 	.word	0x0000bb30
        /*0850*/ 	.word	0x000000ff
        /*0854*/ 	.word	0x000384e8
        /*0858*/ 	.short	0x0101
        /*085a*/ 	.byte	0x16
	.zero		1


	//   ....[88]....
        /*085c*/ 	.word	0x0000bc20
        /*0860*/ 	.word	0x00000003
        /*0864*/ 	.word	0x00038400
        /*0868*/ 	.short	0x010a
        /*086a*/ 	.byte	0x3f
	.zero		1


	//   ....[89]....
        /*086c*/ 	.word	0x0000bd60
        /*0870*/ 	.word	0x00000002
        /*0874*/ 	.word	0x00000000
        /*0878*/ 	.short	0x0101
        /*087a*/ 	.byte	0x3f
	.zero		1


	//   ....[90]....
        /*087c*/ 	.word	0x0000c5a0
        /*0880*/ 	.word	0x00000007
        /*0884*/ 	.word	0x00000000
        /*0888*/ 	.short	0x010a
        /*088a*/ 	.byte	0x3f
	.zero		1


	//   ....[91]....
        /*088c*/ 	.word	0x0000c620
        /*0890*/ 	.word	0x00000003
        /*0894*/ 	.word	0x00000000
        /*0898*/ 	.short	0x010a
        /*089a*/ 	.byte	0x3f
	.zero		1


	//   ....[92]....
        /*089c*/ 	.word	0x0000e2a0
        /*08a0*/ 	.word	0x00000011
        /*08a4*/ 	.word	0x00038440
        /*08a8*/ 	.short	0x010a
        /*08aa*/ 	.byte	0x3f
	.zero		1


	//   ....[93]....
        /*08ac*/ 	.word	0x0000e3c0
        /*08b0*/ 	.word	0x00000011
        /*08b4*/ 	.word	0x00038400
        /*08b8*/ 	.short	0x0101
        /*08ba*/ 	.byte	0x3f
	.zero		1


	//   ....[94]....
        /*08bc*/ 	.word	0x0000e490
        /*08c0*/ 	.word	0x00000005
        /*08c4*/ 	.word	0x00038440
        /*08c8*/ 	.short	0x010a
        /*08ca*/ 	.byte	0x3f
	.zero		1


	//   ....[95]....
        /*08cc*/ 	.word	0x0000e540
        /*08d0*/ 	.word	0x00000007
        /*08d4*/ 	.word	0x00038440
        /*08d8*/ 	.short	0x010a
        /*08da*/ 	.byte	0x3f
	.zero		1


	//   ....[96]....
        /*08dc*/ 	.word	0x0000e5f0
        /*08e0*/ 	.word	0x00000007
        /*08e4*/ 	.word	0x00038440
        /*08e8*/ 	.short	0x010a
        /*08ea*/ 	.byte	0x3f
	.zero		1


	//   ....[97]....
        /*08ec*/ 	.word	0x0000e6a0
        /*08f0*/ 	.word	0x00000007
        /*08f4*/ 	.word	0x00038440
        /*08f8*/ 	.short	0x010a
        /*08fa*/ 	.byte	0x3f
	.zero		1


	//   ....[98]....
        /*08fc*/ 	.word	0x0000e750
        /*0900*/ 	.word	0x00000007
        /*0904*/ 	.word	0x00038440
        /*0908*/ 	.short	0x010a
        /*090a*/ 	.byte	0x3f
	.zero		1


	//   ....[99]....
        /*090c*/ 	.word	0x0000e800
        /*0910*/ 	.word	0x00000007
        /*0914*/ 	.word	0x00038440
        /*0918*/ 	.short	0x010a
        /*091a*/ 	.byte	0x3f
	.zero		1


	//   ....[100]....
        /*091c*/ 	.word	0x0000e8b0
        /*0920*/ 	.word	0x00000007
        /*0924*/ 	.word	0x00038440
        /*0928*/ 	.short	0x010a
        /*092a*/ 	.byte	0x3f
	.zero		1


	//   ....[101]....
        /*092c*/ 	.word	0x0000e960
        /*0930*/ 	.word	0x00000003
        /*0934*/ 	.word	0x00038440
        /*0938*/ 	.short	0x010a
        /*093a*/ 	.byte	0x3f
	.zero		1


	//   ....[102]....
        /*093c*/ 	.word	0x0000e9c0
        /*0940*/ 	.word	0x00000003
        /*0944*/ 	.word	0x00038480
        /*0948*/ 	.short	0x010a
        /*094a*/ 	.byte	0x3f
	.zero		1


	//   ....[103]....
        /*094c*/ 	.word	0x0000ea20
        /*0950*/ 	.word	0x00000008
        /*0954*/ 	.word	0x00038480
        /*0958*/ 	.short	0x010a
        /*095a*/ 	.byte	0x3f
	.zero		1


	//   ....[104]....
        /*095c*/ 	.word	0x0000eae0
        /*0960*/ 	.word	0x00000006
        /*0964*/ 	.word	0x000384a0
        /*0968*/ 	.short	0x010a
        /*096a*/ 	.byte	0x3f
	.zero		1


	//   ....[105]....
        /*096c*/ 	.word	0x0000eb40
        /*0970*/ 	.word	0x0000000c
        /*0974*/ 	.word	0x000384a8
        /*0978*/ 	.short	0x010a
        /*097a*/ 	.byte	0x3f
	.zero		1


	//   ....[106]....
        /*097c*/ 	.word	0x0000eba0
        /*0980*/ 	.word	0x0000000c
        /*0984*/ 	.word	0x000384b0
        /*0988*/ 	.short	0x010a
        /*098a*/ 	.byte	0x3f
	.zero		1


	//   ....[107]....
        /*098c*/ 	.word	0x0000ec00
        /*0990*/ 	.word	0x0000000c
        /*0994*/ 	.word	0x000384b8
        /*0998*/ 	.short	0x010a
        /*099a*/ 	.byte	0x3f
	.zero		1


	//   ....[108]....
        /*099c*/ 	.word	0x0000ec60
        /*09a0*/ 	.word	0x0000000c
        /*09a4*/ 	.word	0x000384a0
        /*09a8*/ 	.short	0x010a
        /*09aa*/ 	.byte	0x3f
	.zero		1


	//   ....[109]....
        /*09ac*/ 	.word	0x0000ecc0
        /*09b0*/ 	.word	0x0000000c
        /*09b4*/ 	.word	0x000384a8
        /*09b8*/ 	.short	0x010a
        /*09ba*/ 	.byte	0x3f
	.zero		1


	//   ....[110]....
        /*09bc*/ 	.word	0x0000ed20
        /*09c0*/ 	.word	0x0000000c
        /*09c4*/ 	.word	0x000384b0
        /*09c8*/ 	.short	0x010a
        /*09ca*/ 	.byte	0x3f
	.zero		1


	//   ....[111]....
        /*09cc*/ 	.word	0x0000ed80
        /*09d0*/ 	.word	0x0000000c
        /*09d4*/ 	.word	0x000384b8
        /*09d8*/ 	.short	0x010a
        /*09da*/ 	.byte	0x3f
	.zero		1


	//   ....[112]....
        /*09dc*/ 	.word	0x0000ede0
        /*09e0*/ 	.word	0x00000003
        /*09e4*/ 	.word	0x00038400
        /*09e8*/ 	.short	0x010a
        /*09ea*/ 	.byte	0x3f
	.zero		1


	//   ....[113]....
        /*09ec*/ 	.word	0x0000ee40
        /*09f0*/ 	.word	0x00000003
        /*09f4*/ 	.word	0x000384e8
        /*09f8*/ 	.short	0x010a
        /*09fa*/ 	.byte	0x3f
	.zero		1


	//   ....[114]....
        /*09fc*/ 	.word	0x0000eea0
        /*0a00*/ 	.word	0x00000003
        /*0a04*/ 	.word	0x00038400
        /*0a08*/ 	.short	0x010a
        /*0a0a*/ 	.byte	0x3f
	.zero		1


	//   ....[115]....
        /*0a0c*/ 	.word	0x0000ef00
        /*0a10*/ 	.word	0x00000003
        /*0a14*/ 	.word	0x000384c0
        /*0a18*/ 	.short	0x010a
        /*0a1a*/ 	.byte	0x3f
	.zero		1


	//   ....[116]....
        /*0a1c*/ 	.word	0x0000ef60
        /*0a20*/ 	.word	0x00000003
        /*0a24*/ 	.word	0x000384c8
        /*0a28*/ 	.short	0x010a
        /*0a2a*/ 	.byte	0x3f
	.zero		1


	//   ....[117]....
        /*0a2c*/ 	.word	0x0000efc0
        /*0a30*/ 	.word	0x00000003
        /*0a34*/ 	.word	0x000384d0
        /*0a38*/ 	.short	0x010a
        /*0a3a*/ 	.byte	0x3f
	.zero		1


	//   ....[118]....
        /*0a3c*/ 	.word	0x0000f020
        /*0a40*/ 	.word	0x00000003
        /*0a44*/ 	.word	0x000384d8
        /*0a48*/ 	.short	0x010a
        /*0a4a*/ 	.byte	0x3f
	.zero		1


	//   ....[119]....
        /*0a4c*/ 	.word	0x0000f080
        /*0a50*/ 	.word	0x00000003
        /*0a54*/ 	.word	0x000384c0
        /*0a58*/ 	.short	0x010a
        /*0a5a*/ 	.byte	0x3f
	.zero		1


	//   ....[120]....
        /*0a5c*/ 	.word	0x0000f0e0
        /*0a60*/ 	.word	0x00000003
        /*0a64*/ 	.word	0x000384c8
        /*0a68*/ 	.short	0x010a
        /*0a6a*/ 	.byte	0x3f
	.zero		1


	//   ....[121]....
        /*0a6c*/ 	.word	0x0000f140
        /*0a70*/ 	.word	0x00000003
        /*0a74*/ 	.word	0x000384d0
        /*0a78*/ 	.short	0x010a
        /*0a7a*/ 	.byte	0x3f
	.zero		1


	//   ....[122]....
        /*0a7c*/ 	.word	0x0000f1a0
        /*0a80*/ 	.word	0x00000003
        /*0a84*/ 	.word	0x000384d8
        /*0a88*/ 	.short	0x010a
        /*0a8a*/ 	.byte	0x3f
	.zero		1


	//   ....[123]....
        /*0a8c*/ 	.word	0x0000f200
        /*0a90*/ 	.word	0x00000003
        /*0a94*/ 	.word	0x000384c0
        /*0a98*/ 	.short	0x010a
        /*0a9a*/ 	.byte	0x3f
	.zero		1


	//   ....[124]....
        /*0a9c*/ 	.word	0x0000f260
        /*0aa0*/ 	.word	0x00000003
        /*0aa4*/ 	.word	0x000384c8
        /*0aa8*/ 	.short	0x010a
        /*0aaa*/ 	.byte	0x3f
	.zero		1


	//   ....[125]....
        /*0aac*/ 	.word	0x0000f2c0
        /*0ab0*/ 	.word	0x00000003
        /*0ab4*/ 	.word	0x000384d0
        /*0ab8*/ 	.short	0x010a
        /*0aba*/ 	.byte	0x3f
	.zero		1


	//   ....[126]....
        /*0abc*/ 	.word	0x0000f390
        /*0ac0*/ 	.word	0x00000008
        /*0ac4*/ 	.word	0x00038490
        /*0ac8*/ 	.short	0x010a
        /*0aca*/ 	.byte	0x3f
	.zero		1


	//   ....[127]....
        /*0acc*/ 	.word	0x0000f3e0
        /*0ad0*/ 	.word	0x00000003
        /*0ad4*/ 	.word	0x00038400
        /*0ad8*/ 	.short	0x010a
        /*0ada*/ 	.byte	0x3f
	.zero		1


	//   ....[128]....
        /*0adc*/ 	.word	0x0000f5f0
        /*0ae0*/ 	.word	0x00000007
        /*0ae4*/ 	.word	0x00000000
        /*0ae8*/ 	.short	0x010a
        /*0aea*/ 	.byte	0x3f
	.zero		1


	//   ....[129]....
        /*0aec*/ 	.word	0x0000f640
        /*0af0*/ 	.word	0x00000011
        /*0af4*/ 	.word	0x00038440
        /*0af8*/ 	.short	0x010a
        /*0afa*/ 	.byte	0x3f
	.zero		1


	//   ....[130]....
        /*0afc*/ 	.word	0x0000f690
        /*0b00*/ 	.word	0x00000005
        /*0b04*/ 	.word	0x00038440
        /*0b08*/ 	.short	0x010a
        /*0b0a*/ 	.byte	0x3f
	.zero		1


	//   ....[131]....
        /*0b0c*/ 	.word	0x0000f6e0
        /*0b10*/ 	.word	0x00000007
        /*0b14*/ 	.word	0x00038440
        /*0b18*/ 	.short	0x010a
        /*0b1a*/ 	.byte	0x3f
	.zero		1


	//   ....[132]....
        /*0b1c*/ 	.word	0x0000f730
        /*0b20*/ 	.word	0x00000007
        /*0b24*/ 	.word	0x00038440
        /*0b28*/ 	.short	0x010a
        /*0b2a*/ 	.byte	0x3f
	.zero		1


	//   ....[133]....
        /*0b2c*/ 	.word	0x0000f780
        /*0b30*/ 	.word	0x00000007
        /*0b34*/ 	.word	0x00038440
        /*0b38*/ 	.short	0x010a
        /*0b3a*/ 	.byte	0x3f
	.zero		1


	//   ....[134]....
        /*0b3c*/ 	.word	0x0000f7d0
        /*0b40*/ 	.word	0x00000007
        /*0b44*/ 	.word	0x00038440
        /*0b48*/ 	.short	0x010a
        /*0b4a*/ 	.byte	0x3f
	.zero		1


	//   ....[135]....
        /*0b4c*/ 	.word	0x0000f820
        /*0b50*/ 	.word	0x00000007
        /*0b54*/ 	.word	0x00038440
        /*0b58*/ 	.short	0x010a
        /*0b5a*/ 	.byte	0x3f
	.zero		1


	//   ....[136]....
        /*0b5c*/ 	.word	0x0000f870
        /*0b60*/ 	.word	0x00000007
        /*0b64*/ 	.word	0x00038440
        /*0b68*/ 	.short	0x010a
        /*0b6a*/ 	.byte	0x3f
	.zero		1


	//----- nvinfo : EIATTR_NUM_MBARRIERS
	.align		4
.L_37:
        /*0b6c*/ 	.byte	0x03, 0x38
        /*0b6e*/ 	.short	0x001e


	//----- nvinfo : EIATTR_EXIT_INSTR_OFFSETS
	.align		4
        /*0b70*/ 	.byte	0x04, 0x1c
        /*0b72*/ 	.short	(.L_39 - .L_38)


	//   ....[0]....
.L_38:
        /*0b74*/ 	.word	0x00002e40


	//   ....[1]....
        /*0b78*/ 	.word	0x00002f00


	//   ....[2]....
        /*0b7c*/ 	.word	0x00008b80


	//   ....[3]....
        /*0b80*/ 	.word	0x00008c20


	//   ....[4]....
        /*0b84*/ 	.word	0x0000aab0


	//   ....[5]....
        /*0b88*/ 	.word	0x0000c670


	//   ....[6]....
        /*0b8c*/ 	.word	0x0000e990


	//----- nvinfo : EIATTR_MAX_THREADS
	.align		4
.L_39:
        /*0b90*/ 	.byte	0x04, 0x05
        /*0b92*/ 	.short	(.L_41 - .L_40)
.L_40:
        /*0b94*/ 	.word	0x00000180
        /*0b98*/ 	.word	0x00000001
        /*0b9c*/ 	.word	0x00000001


	//----- nvinfo : EIATTR_CRS_STACK_SIZE
	.align		4
.L_41:
        /*0ba0*/ 	.byte	0x04, 0x1e
        /*0ba2*/ 	.short	(.L_43 - .L_42)
.L_42:
        /*0ba4*/ 	.word	0x00000000


	//----- nvinfo : EIATTR_CBANK_PARAM_SIZE
	.align		4
.L_43:
        /*0ba8*/ 	.byte	0x03, 0x19
        /*0baa*/ 	.short	0x0770


	//----- nvinfo : EIATTR_PARAM_CBANK
	.align		4
        /*0bac*/ 	.byte	0x04, 0x0a
        /*0bae*/ 	.short	(.L_45 - .L_44)
	.align		4
.L_44:
        /*0bb0*/ 	.word	index@(.nv.constant0._ZN7cutlass13device_kernelINS_4gemm6kernel13GemmUniversalINS1_17GroupProblemShapeIN4cute5tupleIJiiiEEEEENS1_10collective13CollectiveMmaINS1_39MainloopSm90ArrayTmaGmmaWarpSpecializedILi2ENS6_IJNS5_1CILi2EEENSC_ILi1EEESE_EEENS1_43KernelPtrArrayTmaWarpSpecializedCooperativeEEENS6_IJNSC_ILi128EEENSC_ILi256EEESI_EEENS_6half_tEPNS6_IJlSE_NSC_ILi0EEEEEESL_SO_NS5_8TiledMMAINS5_8MMA_AtomIJNS5_4SM904GMMA26MMA_64x256x16_F32F16F16_SSILNSS_5MajorE0ELSU_0ELNSS_7ScaleInE1ELSV_1EEEEEENS5_6LayoutISF_NS6_IJSE_SM_SM_EEEEENS6_IJNS5_10UnderscoreES11_S11_EEEEENS5_13SM90_TMA_LOADENS5_14ComposedLayoutINS5_7SwizzleILi3ELi4ELi3EEENS5_18smem_ptr_flag_bitsILi16EEENSY_INS6_IJNSC_ILi8EEENSC_ILi64EEEEEENS6_IJS1B_SE_EEEEEEEvNS5_8identityENS5_23SM90_TMA_LOAD_MULTICASTES1F_vS1G_EENS_8epilogue10collective18CollectiveEpilogueINS1J_30Sm90PtrArrayTmaWarpSpecializedILi4ELi2ELi16ELb1ELb0ELi2EEEJSK_NS6_IJSI_NSC_ILi32EEEEEESL_PNS6_IJSE_lSM_EEESL_S1R_NS1J_6fusion15FusionCallbacksIS1N_NS1S_17LinearCombinationISL_fSL_fLNS_15FloatRoundStyleE2EEESK_S1P_JEEES14_NS15_IS17_S19_NSY_INS6_IJS1B_S1A_EEENS6_IJSE_S1B_EEEEEEENS5_17SM75_U16x8_LDSM_TENS5_14SM90_TMA_STOREES21_NS5_17SM90_U16x8_STSM_TENS5_9Copy_AtomIJNS5_17SM90_U32x4_STSM_NESL_EEEvEEEvvEEEEvNT_6ParamsE)
        /*0bb4*/ 	.short	0x0210
        /*0bb6*/ 	.short	0x0770


	//----- nvinfo : EIATTR_SW_WAR
	.align		4
.L_45:
        /*0bb8*/ 	.byte	0x04, 0x36
        /*0bba*/ 	.short	(.L_47 - .L_46)
.L_46:
        /*0bbc*/ 	.word	0x00000008
.L_47:


//--------------------- .nv.callgraph             --------------------------
	.section	.nv.callgraph,"",@"SHT_CUDA_CALLGRAPH"
	.align	4
	.sectionentsize	8
	.align		4
        /*0000*/ 	.word	0x00000000
	.align		4
        /*0004*/ 	.word	0xffffffff
	.align		4
        /*0008*/ 	.word	index@(_ZN7cutlass13device_kernelINS_4gemm6kernel13GemmUniversalINS1_17GroupProblemShapeIN4cute5tupleIJiiiEEEEENS1_10collective13CollectiveMmaINS1_39MainloopSm90ArrayTmaGmmaWarpSpecializedILi2ENS6_IJNS5_1CILi2EEENSC_ILi1EEESE_EEENS1_43KernelPtrArrayTmaWarpSpecializedCooperativeEEENS6_IJNSC_ILi128EEENSC_ILi256EEESI_EEENS_6half_tEPNS6_IJlSE_NSC_ILi0EEEEEESL_SO_NS5_8TiledMMAINS5_8MMA_AtomIJNS5_4SM904GMMA26MMA_64x256x16_F32F16F16_SSILNSS_5MajorE0ELSU_0ELNSS_7ScaleInE1ELSV_1EEEEEENS5_6LayoutISF_NS6_IJSE_SM_SM_EEEEENS6_IJNS5_10UnderscoreES11_S11_EEEEENS5_13SM90_TMA_LOADENS5_14ComposedLayoutINS5_7SwizzleILi3ELi4ELi3EEENS5_18smem_ptr_flag_bitsILi16EEENSY_INS6_IJNSC_ILi8EEENSC_ILi64EEEEEENS6_IJS1B_SE_EEEEEEEvNS5_8identityENS5_23SM90_TMA_LOAD_MULTICASTES1F_vS1G_EENS_8epilogue10collective18CollectiveEpilogueINS1J_30Sm90PtrArrayTmaWarpSpecializedILi4ELi2ELi16ELb1ELb0ELi2EEEJSK_NS6_IJSI_NSC_ILi32EEEEEESL_PNS6_IJSE_lSM_EEESL_S1R_NS1J_6fusion15FusionCallbacksIS1N_NS1S_17LinearCombinationISL_fSL_fLNS_15FloatRoundStyleE2EEESK_S1P_JEEES14_NS15_IS17_S19_NSY_INS6_IJS1B_S1A_EEENS6_IJSE_S1B_EEEEEEENS5_17SM75_U16x8_LDSM_TENS5_14SM90_TMA_STOREES21_NS5_17SM90_U16x8_STSM_TENS5_9Copy_AtomIJNS5_17SM90_U32x4_STSM_NESL_EEEvEEEvvEEEEvNT_6ParamsE)
	.align		4
        /*000c*/ 	.word	index@(__assertfail)
	.align		4
        /*0010*/ 	.word	0x00000000
	.align		4
        /*0014*/ 	.word	0xfffffffe
	.align		4
        /*0018*/ 	.word	0x00000000
	.align		4
        /*001c*/ 	.word	0xfffffffd
	.align		4
        /*0020*/ 	.word	0x00000000
	.align		4
        /*0024*/ 	.word	0xfffffffc


//--------------------- .nv.constant4             --------------------------
	.section	.nv.constant4,"a",@progbits
	.align	8
	.align		8
.nv.constant4:
        /*0000*/ 	.dword	__assertfail
	.align		8
        /*0008*/ 	.dword	__unnamed_1
	.align		8
        /*0010*/ 	.dword	_ZN39_INTERNAL_08e7fa2d_4_k_cu_2f711ee4_27974cuda3std3__45__cpo5beginE
	.align		8
        /*0018*/ 	.dword	_ZN39_INTERNAL_08e7fa2d_4_k_cu_2f711ee4_27974cuda3std3__45__cpo3endE
	.align		8
        /*0020*/ 	.dword	_ZN39_INTERNAL_08e7fa2d_4_k_cu_2f711ee4_27974cuda3std3__45__cpo6cbeginE
	.align		8
        /*0028*/ 	.dword	_ZN39_INTERNAL_08e7fa2d_4_k_cu_2f711ee4_27974cuda3std3__45__cpo4cendE
	.align		8
        /*0030*/ 	.dword	_ZN39_INTERNAL_08e7fa2d_4_k_cu_2f711ee4_27974cuda3std3__441_GLOBAL__N__08e7fa2d_4_k_cu_2f711ee4_27976ignoreE
	.align		8
        /*0038*/ 	.dword	_ZN39_INTERNAL_08e7fa2d_4_k_cu_2f711ee4_27974cuda3std3__419piecewise_constructE
	.align		8
        /*0040*/ 	.dword	_ZN39_INTERNAL_08e7fa2d_4_k_cu_2f711ee4_27974cuda3std3__48in_placeE
	.align		8
        /*0048*/ 	.dword	_ZN39_INTERNAL_08e7fa2d_4_k_cu_2f711ee4_27974cuda3std6ranges3__45__cpo4swapE
	.align		8
        /*0050*/ 	.dword	_ZN39_INTERNAL_08e7fa2d_4_k_cu_2f711ee4_27974cuda3std6ranges3__45__cpo9iter_moveE
	.align		8
        /*0058*/ 	.dword	_ZN39_INTERNAL_08e7fa2d_4_k_cu_2f711ee4_27974cute7productE
	.align		8
        /*0060*/ 	.dword	_ZN39_INTERNAL_08e7fa2d_4_k_cu_2f711ee4_27974cute1_E
	.align		8
        /*0068*/ 	.dword	$str$24
	.align		8
        /*0070*/ 	.dword	$str$25


//--------------------- .text._ZN7cutlass13device_kernelINS_4gemm6kernel13GemmUniversalINS1_17GroupProblemShapeIN4cute5tupleIJiiiEEEEENS1_10collective13CollectiveMmaINS1_39MainloopSm90ArrayTmaGmmaWarpSpecializedILi2ENS6_IJNS5_1CILi2EEENSC_ILi1EEESE_EEENS1_43KernelPtrArrayTmaWarpSpecializedCooperativeEEENS6_IJNSC_ILi128EEENSC_ILi256EEESI_EEENS_6half_tEPNS6_IJlSE_NSC_ILi0EEEEEESL_SO_NS5_8TiledMMAINS5_8MMA_AtomIJNS5_4SM904GMMA26MMA_64x256x16_F32F16F16_SSILNSS_5MajorE0ELSU_0ELNSS_7ScaleInE1ELSV_1EEEEEENS5_6LayoutISF_NS6_IJSE_SM_SM_EEEEENS6_IJNS5_10UnderscoreES11_S11_EEEEENS5_13SM90_TMA_LOADENS5_14ComposedLayoutINS5_7SwizzleILi3ELi4ELi3EEENS5_18smem_ptr_flag_bitsILi16EEENSY_INS6_IJNSC_ILi8EEENSC_ILi64EEEEEENS6_IJS1B_SE_EEEEEEEvNS5_8identityENS5_23SM90_TMA_LOAD_MULTICASTES1F_vS1G_EENS_8epilogue10collective18CollectiveEpilogueINS1J_30Sm90PtrArrayTmaWarpSpecializedILi4ELi2ELi16ELb1ELb0ELi2EEEJSK_NS6_IJSI_NSC_ILi32EEEEEESL_PNS6_IJSE_lSM_EEESL_S1R_NS1J_6fusion15FusionCallbacksIS1N_NS1S_17LinearCombinationISL_fSL_fLNS_15FloatRoundStyleE2EEESK_S1P_JEEES14_NS15_IS17_S19_NSY_INS6_IJS1B_S1A_EEENS6_IJSE_S1B_EEEEEEENS5_17SM75_U16x8_LDSM_TENS5_14SM90_TMA_STOREES21_NS5_17SM90_U16x8_STSM_TENS5_9Copy_AtomIJNS5_17SM90_U32x4_STSM_NESL_EEEvEEEvvEEEEvNT_6ParamsE --------------------------
	.section	.text._ZN7cutlass13device_kernelINS_4gemm6kernel13GemmUniversalINS1_17GroupProblemShapeIN4cute5tupleIJiiiEEEEENS1_10collective13CollectiveMmaINS1_39MainloopSm90ArrayTmaGmmaWarpSpecializedILi2ENS6_IJNS5_1CILi2EEENSC_ILi1EEESE_EEENS1_43KernelPtrArrayTmaWarpSpecializedCooperativeEEENS6_IJNSC_ILi128EEENSC_ILi256EEESI_EEENS_6half_tEPNS6_IJlSE_NSC_ILi0EEEEEESL_SO_NS5_8TiledMMAINS5_8MMA_AtomIJNS5_4SM904GMMA26MMA_64x256x16_F32F16F16_SSILNSS_5MajorE0ELSU_0ELNSS_7ScaleInE1ELSV_1EEEEEENS5_6LayoutISF_NS6_IJSE_SM_SM_EEEEENS6_IJNS5_10UnderscoreES11_S11_EEEEENS5_13SM90_TMA_LOADENS5_14ComposedLayoutINS5_7SwizzleILi3ELi4ELi3EEENS5_18smem_ptr_flag_bitsILi16EEENSY_INS6_IJNSC_ILi8EEENSC_ILi64EEEEEENS6_IJS1B_SE_EEEEEEEvNS5_8identityENS5_23SM90_TMA_LOAD_MULTICASTES1F_vS1G_EENS_8epilogue10collective18CollectiveEpilogueINS1J_30Sm90PtrArrayTmaWarpSpecializedILi4ELi2ELi16ELb1ELb0ELi2EEEJSK_NS6_IJSI_NSC_ILi32EEEEEESL_PNS6_IJSE_lSM_EEESL_S1R_NS1J_6fusion15FusionCallbacksIS1N_NS1S_17LinearCombinationISL_fSL_fLNS_15FloatRoundStyleE2EEESK_S1P_JEEES14_NS15_IS17_S19_NSY_INS6_IJS1B_S1A_EEENS6_IJSE_S1B_EEEEEEENS5_17SM75_U16x8_LDSM_TENS5_14SM90_TMA_STOREES21_NS5_17SM90_U16x8_STSM_TENS5_9Copy_AtomIJNS5_17SM90_U32x4_STSM_NESL_EEEvEEEvvEEEEvNT_6ParamsE,"ax",@progbits
	.align	128
.text._ZN7cutlass13device_kernelINS_4gemm6kernel13GemmUniversalINS1_17GroupProblemShapeIN4cute5tupleIJiiiEEEEENS1_10collective13CollectiveMmaINS1_39MainloopSm90ArrayTmaGmmaWarpSpecializedILi2ENS6_IJNS5_1CILi2EEENSC_ILi1EEESE_EEENS1_43KernelPtrArrayTmaWarpSpecializedCooperativeEEENS6_IJNSC_ILi128EEENSC_ILi256EEESI_EEENS_6half_tEPNS6_IJlSE_NSC_ILi0EEEEEESL_SO_NS5_8TiledMMAINS5_8MMA_AtomIJNS5_4SM904GMMA26MMA_64x256x16_F32F16F16_SSILNSS_5MajorE0ELSU_0ELNSS_7ScaleInE1ELSV_1EEEEEENS5_6LayoutISF_NS6_IJSE_SM_SM_EEEEENS6_IJNS5_10UnderscoreES11_S11_EEEEENS5_13SM90_TMA_LOADENS5_14ComposedLayoutINS5_7SwizzleILi3ELi4ELi3EEENS5_18smem_ptr_flag_bitsILi16EEENSY_INS6_IJNSC_ILi8EEENSC_ILi64EEEEEENS6_IJS1B_SE_EEEEEEEvNS5_8identityENS5_23SM90_TMA_LOAD_MULTICASTES1F_vS1G_EENS_8epilogue10collective18CollectiveEpilogueINS1J_30Sm90PtrArrayTmaWarpSpecializedILi4ELi2ELi16ELb1ELb0ELi2EEEJSK_NS6_IJSI_NSC_ILi32EEEEEESL_PNS6_IJSE_lSM_EEESL_S1R_NS1J_6fusion15FusionCallbacksIS1N_NS1S_17LinearCombinationISL_fSL_fLNS_15FloatRoundStyleE2EEESK_S1P_JEEES14_NS15_IS17_S19_NSY_INS6_IJS1B_S1A_EEENS6_IJSE_S1B_EEEEEEENS5_17SM75_U16x8_LDSM_TENS5_14SM90_TMA_STOREES21_NS5_17SM90_U16x8_STSM_TENS5_9Copy_AtomIJNS5_17SM90_U32x4_STSM_NESL_EEEvEEEvvEEEEvNT_6ParamsE:
        .type           _ZN7cutlass13device_kernelINS_4gemm6kernel13GemmUniversalINS1_17GroupProblemShapeIN4cute5tupleIJiiiEEEEENS1_10collective13CollectiveMmaINS1_39MainloopSm90ArrayTmaGmmaWarpSpecializedILi2ENS6_IJNS5_1CILi2EEENSC_ILi1EEESE_EEENS1_43KernelPtrArrayTmaWarpSpecializedCooperativeEEENS6_IJNSC_ILi128EEENSC_ILi256EEESI_EEENS_6half_tEPNS6_IJlSE_NSC_ILi0EEEEEESL_SO_NS5_8TiledMMAINS5_8MMA_AtomIJNS5_4SM904GMMA26MMA_64x256x16_F32F16F16_SSILNSS_5MajorE0ELSU_0ELNSS_7ScaleInE1ELSV_1EEEEEENS5_6LayoutISF_NS6_IJSE_SM_SM_EEEEENS6_IJNS5_10UnderscoreES11_S11_EEEEENS5_13SM90_TMA_LOADENS5_14ComposedLayoutINS5_7SwizzleILi3ELi4ELi3EEENS5_18smem_ptr_flag_bitsILi16EEENSY_INS6_IJNSC_ILi8EEENSC_ILi64EEEEEENS6_IJS1B_SE_EEEEEEEvNS5_8identityENS5_23SM90_TMA_LOAD_MULTICASTES1F_vS1G_EENS_8epilogue10collective18CollectiveEpilogueINS1J_30Sm90PtrArrayTmaWarpSpecializedILi4ELi2ELi16ELb1ELb0ELi2EEEJSK_NS6_IJSI_NSC_ILi32EEEEEESL_PNS6_IJSE_lSM_EEESL_S1R_NS1J_6fusion15FusionCallbacksIS1N_NS1S_17LinearCombinationISL_fSL_fLNS_15FloatRoundStyleE2EEESK_S1P_JEEES14_NS15_IS17_S19_NSY_INS6_IJS1B_S1A_EEENS6_IJSE_S1B_EEEEEEENS5_17SM75_U16x8_LDSM_TENS5_14SM90_TMA_STOREES21_NS5_17SM90_U16x8_STSM_TENS5_9Copy_AtomIJNS5_17SM90_U32x4_STSM_NESL_EEEvEEEvvEEEEvNT_6ParamsE,@function
        .size           _ZN7cutlass13device_kernelINS_4gemm6kernel13GemmUniversalINS1_17GroupProblemShapeIN4cute5tupleIJiiiEEEEENS1_10collective13CollectiveMmaINS1_39MainloopSm90ArrayTmaGmmaWarpSpecializedILi2ENS6_IJNS5_1CILi2EEENSC_ILi1EEESE_EEENS1_43KernelPtrArrayTmaWarpSpecializedCooperativeEEENS6_IJNSC_ILi128EEENSC_ILi256EEESI_EEENS_6half_tEPNS6_IJlSE_NSC_ILi0EEEEEESL_SO_NS5_8TiledMMAINS5_8MMA_AtomIJNS5_4SM904GMMA26MMA_64x256x16_F32F16F16_SSILNSS_5MajorE0ELSU_0ELNSS_7ScaleInE1ELSV_1EEEEEENS5_6LayoutISF_NS6_IJSE_SM_SM_EEEEENS6_IJNS5_10UnderscoreES11_S11_EEEEENS5_13SM90_TMA_LOADENS5_14ComposedLayoutINS5_7SwizzleILi3ELi4ELi3EEENS5_18smem_ptr_flag_bitsILi16EEENSY_INS6_IJNSC_ILi8EEENSC_ILi64EEEEEENS6_IJS1B_SE_EEEEEEEvNS5_8identityENS5_23SM90_TMA_LOAD_MULTICASTES1F_vS1G_EENS_8epilogue10collective18CollectiveEpilogueINS1J_30Sm90PtrArrayTmaWarpSpecializedILi4ELi2ELi16ELb1ELb0ELi2EEEJSK_NS6_IJSI_NSC_ILi32EEEEEESL_PNS6_IJSE_lSM_EEESL_S1R_NS1J_6fusion15FusionCallbacksIS1N_NS1S_17LinearCombinationISL_fSL_fLNS_15FloatRoundStyleE2EEESK_S1P_JEEES14_NS15_IS17_S19_NSY_INS6_IJS1B_S1A_EEENS6_IJSE_S1B_EEEEEEENS5_17SM75_U16x8_LDSM_TENS5_14SM90_TMA_STOREES21_NS5_17SM90_U16x8_STSM_TENS5_9Copy_AtomIJNS5_17SM90_U32x4_STSM_NESL_EEEvEEEvvEEEEvNT_6ParamsE,(.L_x_314 - _ZN7cutlass13device_kernelINS_4gemm6kernel13GemmUniversalINS1_17GroupProblemShapeIN4cute5tupleIJiiiEEEEENS1_10collective13CollectiveMmaINS1_39MainloopSm90ArrayTmaGmmaWarpSpecializedILi2ENS6_IJNS5_1CILi2EEENSC_ILi1EEESE_EEENS1_43KernelPtrArrayTmaWarpSpecializedCooperativeEEENS6_IJNSC_ILi128EEENSC_ILi256EEESI_EEENS_6half_tEPNS6_IJlSE_NSC_ILi0EEEEEESL_SO_NS5_8TiledMMAINS5_8MMA_AtomIJNS5_4SM904GMMA26MMA_64x256x16_F32F16F16_SSILNSS_5MajorE0ELSU_0ELNSS_7ScaleInE1ELSV_1EEEEEENS5_6LayoutISF_NS6_IJSE_SM_SM_EEEEENS6_IJNS5_10UnderscoreES11_S11_EEEEENS5_13SM90_TMA_LOADENS5_14ComposedLayoutINS5_7SwizzleILi3ELi4ELi3EEENS5_18smem_ptr_flag_bitsILi16EEENSY_INS6_IJNSC_ILi8EEENSC_ILi64EEEEEENS6_IJS1B_SE_EEEEEEEvNS5_8identityENS5_23SM90_TMA_LOAD_MULTICASTES1F_vS1G_EENS_8epilogue10collective18CollectiveEpilogueINS1J_30Sm90PtrArrayTmaWarpSpecializedILi4ELi2ELi16ELb1ELb0ELi2EEEJSK_NS6_IJSI_NSC_ILi32EEEEEESL_PNS6_IJSE_lSM_EEESL_S1R_NS1J_6fusion15FusionCallbacksIS1N_NS1S_17LinearCombinationISL_fSL_fLNS_15FloatRoundStyleE2EEESK_S1P_JEEES14_NS15_IS17_S19_NSY_INS6_IJS1B_S1A_EEENS6_IJSE_S1B_EEEEEEENS5_17SM75_U16x8_LDSM_TENS5_14SM90_TMA_STOREES21_NS5_17SM90_U16x8_STSM_TENS5_9Copy_AtomIJNS5_17SM90_U32x4_STSM_NESL_EEEvEEEvvEEEEvNT_6ParamsE)
        .other          _ZN7cutlass13device_kernelINS_4gemm6kernel13GemmUniversalINS1_17GroupProblemShapeIN4cute5tupleIJiiiEEEEENS1_10collective13CollectiveMmaINS1_39MainloopSm90ArrayTmaGmmaWarpSpecializedILi2ENS6_IJNS5_1CILi2EEENSC_ILi1EEESE_EEENS1_43KernelPtrArrayTmaWarpSpecializedCooperativeEEENS6_IJNSC_ILi128EEENSC_ILi256EEESI_EEENS_6half_tEPNS6_IJlSE_NSC_ILi0EEEEEESL_SO_NS5_8TiledMMAINS5_8MMA_AtomIJNS5_4SM904GMMA26MMA_64x256x16_F32F16F16_SSILNSS_5MajorE0ELSU_0ELNSS_7ScaleInE1ELSV_1EEEEEENS5_6LayoutISF_NS6_IJSE_SM_SM_EEEEENS6_IJNS5_10UnderscoreES11_S11_EEEEENS5_13SM90_TMA_LOADENS5_14ComposedLayoutINS5_7SwizzleILi3ELi4ELi3EEENS5_18smem_ptr_flag_bitsILi16EEENSY_INS6_IJNSC_ILi8EEENSC_ILi64EEEEEENS6_IJS1B_SE_EEEEEEEvNS5_8identityENS5_23SM90_TMA_LOAD_MULTICASTES1F_vS1G_EENS_8epilogue10collective18CollectiveEpilogueINS1J_30Sm90PtrArrayTmaWarpSpecializedILi4ELi2ELi16ELb1ELb0ELi2EEEJSK_NS6_IJSI_NSC_ILi32EEEEEESL_PNS6_IJSE_lSM_EEESL_S1R_NS1J_6fusion15FusionCallbacksIS1N_NS1S_17LinearCombinationISL_fSL_fLNS_15FloatRoundStyleE2EEESK_S1P_JEEES14_NS15_IS17_S19_NSY_INS6_IJS1B_S1A_EEENS6_IJSE_S1B_EEEEEEENS5_17SM75_U16x8_LDSM_TENS5_14SM90_TMA_STOREES21_NS5_17SM90_U16x8_STSM_TENS5_9Copy_AtomIJNS5_17SM90_U32x4_STSM_NESL_EEEvEEEvvEEEEvNT_6ParamsE,@"STO_CUDA_ENTRY STV_DEFAULT"
_ZN7cutlass13device_kernelINS_4gemm6kernel13GemmUniversalINS1_17GroupProblemShapeIN4cute5tupleIJiiiEEEEENS1_10collective13CollectiveMmaINS1_39MainloopSm90ArrayTmaGmmaWarpSpecializedILi2ENS6_IJNS5_1CILi2EEENSC_ILi1EEESE_EEENS1_43KernelPtrArrayTmaWarpSpecializedCooperativeEEENS6_IJNSC_ILi128EEENSC_ILi256EEESI_EEENS_6half_tEPNS6_IJlSE_NSC_ILi0EEEEEESL_SO_NS5_8TiledMMAINS5_8MMA_AtomIJNS5_4SM904GMMA26MMA_64x256x16_F32F16F16_SSILNSS_5MajorE0ELSU_0ELNSS_7ScaleInE1ELSV_1EEEEEENS5_6LayoutISF_NS6_IJSE_SM_SM_EEEEENS6_IJNS5_10UnderscoreES11_S11_EEEEENS5_13SM90_TMA_LOADENS5_14ComposedLayoutINS5_7SwizzleILi3ELi4ELi3EEENS5_18smem_ptr_flag_bitsILi16EEENSY_INS6_IJNSC_ILi8EEENSC_ILi64EEEEEENS6_IJS1B_SE_EEEEEEEvNS5_8identityENS5_23SM90_TMA_LOAD_MULTICASTES1F_vS1G_EENS_8epilogue10collective18CollectiveEpilogueINS1J_30Sm90PtrArrayTmaWarpSpecializedILi4ELi2ELi16ELb1ELb0ELi2EEEJSK_NS6_IJSI_NSC_ILi32EEEEEESL_PNS6_IJSE_lSM_EEESL_S1R_NS1J_6fusion15FusionCallbacksIS1N_NS1S_17LinearCombinationISL_fSL_fLNS_15FloatRoundStyleE2EEESK_S1P_JEEES14_NS15_IS17_S19_NSY_INS6_IJS1B_S1A_EEENS6_IJSE_S1B_EEEEEEENS5_17SM75_U16x8_LDSM_TENS5_14SM90_TMA_STOREES21_NS5_17SM90_U16x8_STSM_TENS5_9Copy_AtomIJNS5_17SM90_U32x4_STSM_NESL_EEEvEEEvvEEEEvNT_6ParamsE:
[----:B------:R-:W1:Y:S08]  /*0000*/  LDC R1, c[0x0][0x28] ;  /* 0x00000a00ff017b82 */ /* 0x000e700000000800 */
[----:B------:R-:W2:Y:S01]  /*0010*/  LDC.64 R4, c[0x0][0x918] ;  /* 0x00024600ff047b82 */ /* 0x000ea20000000a00 */
[----:B------:R-:W-:Y:S01]  /*0020*/  ULDC.64 UR58, c[0x0][0x208] ;  /* 0x00008200003a7ab9 */ /* 0x000fe20000000a00 */
[----:B------:R-:W3:Y:S01]  /*0030*/  S2R R19, SR_TID.X ;  /* 0x0000000000137919 */ /* 0x000ee20000002100 */
[----:B------:R-:W-:Y:S01]  /*0040*/  ULDC UR4, c[0x0][0x910] ;  /* 0x0002440000047ab9 */ /* 0x000fe20000000800 */
[----:B------:R-:W-:Y:S01]  /*0050*/  ULDC.64 UR20, c[0x0][0x8d0] ;  /* 0x0002340000147ab9 */ /* 0x000fe20000000a00 */
[----:B------:R-:W-:Y:S01]  /*0060*/  ULDC.64 UR14, c[0x0][0x8c8] ;  /* 0x00023200000e7ab9 */ /* 0x000fe20000000a00 */
[----:B------:R-:W-:Y:S01]  /*0070*/  IMAD.MOV.U32 R8, RZ, RZ, RZ ;  /* 0x000000ffff087224 */ /* 0x000fe200078e00ff */
[----:B------:R-:W-:Y:S01]  /*0080*/  ULDC.64 UR16, c[0x0][0x8e0] ;  /* 0x0002380000107ab9 */ /* 0x000fe20000000a00 */
[----:B------:R-:W4:Y:S01]  /*0090*/  S2UR UR8, SR_CTAID.Y ;  /* 0x00000000000879c3 */ /* 0x000f220000002600 */
[----:B------:R-:W-:Y:S01]  /*00a0*/  IMAD.MOV.U32 R10, RZ, RZ, RZ ;  /* 0x000000ffff0a7224 */ /* 0x000fe200078e00ff */
[----:B------:R-:W-:Y:S01]  /*00b0*/  ULDC.64 UR22, c[0x0][0x8e8] ;  /* 0x00023a0000167ab9 */ /* 0x000fe20000000a00 */
[----:B--2---:R-:W2:Y:S01]  /*00c0*/  LDG.E R7, desc[UR58][R4.64] ;  /* 0x0000003a04077981 */ /* 0x004ea2000c1e1900 */
[----:B------:R-:W-:-:S03]  /*00d0*/  IMAD.U32 R0, RZ, RZ, UR4 ;  /* 0x00000004ff007e24 */ /* 0x000fc6000f8e00ff */
[----:B------:R-:W2:Y:S01]  /*00e0*/  LDG.E R6, desc[UR58][R4.64+0x4] ;  /* 0x0000043a04067981 */ /* 0x000ea2000c1e1900 */
[----:B---3--:R-:W-:Y:S01]  /*00f0*/  LOP3.LUT R9, R19, 0x1f, RZ, 0xc0, !PT ;  /* 0x0000001f13097812 */ /* 0x008fe200078ec0ff */
[----:B------:R-:W-:Y:S01]  /*0100*/  UISETP.NE.U32.AND UP0, UPT, UR20, URZ, UPT ;  /* 0x0000003f1400728c */ /* 0x000fe2000bf05070 */
[----:B------:R-:W3:Y:S01]  /*0110*/  S2UR UR40, SR_CTAID.X ;  /* 0x00000000002879c3 */ /* 0x000ee20000002500 */
[----:B------:R-:W-:Y:S01]  /*0120*/  ULDC UR4, c[0x0][0x908] ;  /* 0x0002420000047ab9 */ /* 0x000fe20000000800 */
[----:B------:R-:W-:Y:S01]  /*0130*/  ISETP.GE.AND P0, PT, R9, R0, PT ;  /* 0x000000000900720c */ /* 0x000fe20003f06270 */
[----:B------:R-:W-:Y:S02]  /*0140*/  UISETP.NE.AND.EX UP0, UPT, UR21, URZ, UPT, UP0 ;  /* 0x0000003f1500728c */ /* 0x000fe4000bf05300 */
[----:B------:R-:W-:-:S09]  /*0150*/  UISETP.NE.AND UP3, UPT, UR4, 0x1, UPT ;  /* 0x000000010400788c */ /* 0x000fd2000bf65270 */
[----:B------:R-:W-:Y:S01]  /*0160*/  @UP0 ULDC UR10, c[0x0][0x8dc] ;  /* 0x00023700000a0ab9 */ /* 0x000fe20000000800 */
[----:B------:R-:W1:Y:S01]  /*0170*/  @!P0 LDC.64 R2, c[0x0][0x918] ;  /* 0x00024600ff028b82 */ /* 0x000e620000000a00 */
[----:B----4-:R-:W-:Y:S01]  /*0180*/  @UP3 UMOV UR6, UR8 ;  /* 0x0000000800063c82 */ /* 0x010fe20008000000 */
[----:B------:R-:W-:Y:S01]  /*0190*/  @UP3 ULDC UR18, c[0x0][0x10] ;  /* 0x0000040000123ab9 */ /* 0x000fe20000000800 */
[----:B------:R-:W-:Y:S01]  /*01a0*/  @UP3 UMOV UR4, UR6 ;  /* 0x0000000600043c82 */ /* 0x000fe20008000000 */
[----:B------:R-:W-:Y:S01]  /*01b0*/  @UP3 UMOV UR5, URZ ;  /* 0x0000003f00053c82 */ /* 0x000fe20008000000 */
[----:B------:R-:W-:Y:S01]  /*01c0*/  @!UP3 UMOV UR6, UR8 ;  /* 0x000000080006bc82 */ /* 0x000fe20008000000 */
[----:B---3--:R-:W-:Y:S01]  /*01d0*/  @UP3 UIMAD.WIDE.U32 UR18, UR40, UR18, UR4 ;  /* 0x00000012281232a5 */ /* 0x008fe2000f8e0004 */
[----:B------:R-:W-:Y:S01]  /*01e0*/  @UP3 UMOV UR9, URZ ;  /* 0x0000003f00093c82 */ /* 0x000fe20008000000 */
[----:B-1----:R-:W-:-:S05]  /*01f0*/  @!P0 IMAD.WIDE.U32 R2, R9, 0xc, R2 ;  /* 0x0000000c09028825 */ /* 0x002fca00078e0002 */
[----:B------:R1:W5:Y:S04]  /*0200*/  @!P0 LDG.E R8, desc[UR58][R2.64] ;  /* 0x0000003a02088981 */ /* 0x000368000c1e1900 */
[----:B------:R1:W5:Y:S01]  /*0210*/  @!P0 LDG.E R10, desc[UR58][R2.64+0x4] ;  /* 0x0000043a020a8981 */ /* 0x000362000c1e1900 */
[----:B------:R-:W-:Y:S01]  /*0220*/  ISETP.NE.U32.AND P0, PT, RZ, UR22, PT ;  /* 0x00000016ff007c0c */ /* 0x000fe2000bf05070 */
[----:B------:R-:W-:-:S03]  /*0230*/  @!UP3 ULDC UR7, c[0x0][0xc] ;  /* 0x000003000007bab9 */ /* 0x000fc60000000800 */
[----:B------:R-:W-:Y:S01]  /*0240*/  ISETP.NE.AND.EX P0, PT, RZ, UR23, PT, P0 ;  /* 0x00000017ff007c0c */ /* 0x000fe2000bf05300 */
[----:B------:R-:W-:Y:S01]  /*0250*/  UMOV UR41, URZ ;  /* 0x0000003f00297c82 */ /* 0x000fe20008000000 */
[----:B------:R-:W-:Y:S01]  /*0260*/  @UP3 UIADD3 UR9, UR19, UR9, URZ ;  /* 0x0000000913093290 */ /* 0x000fe2000fffe03f */
[----:B--2---:R-:W-:Y:S02]  /*0270*/  R2UR UR12, R7 ;  /* 0x00000000070c72ca */ /* 0x004fe400000e0000 */
[----:B------:R-:W-:-:S11]  /*0280*/  R2UR UR26, R6 ;  /* 0x00000000061a72ca */ /* 0x000fd600000e0000 */
[----:B------:R-:W-:-:S04]  /*0290*/  UIADD3 UR11, UP1, UR12, UR14, URZ ;  /* 0x0000000e0c0b7290 */ /* 0x000fc8000ff3e03f */
[----:B------:R-:W-:Y:S02]  /*02a0*/  ULEA.HI.X.SX32 UR12, UR12, UR15, 0x1, UP1 ;  /* 0x0000000f0c0c7291 */ /* 0x000fe400088f0e3f */
[----:B------:R-:W-:-:S04]  /*02b0*/  UIADD3 UR11, UP1, UR11, -0x1, URZ ;  /* 0xffffffff0b0b7890 */ /* 0x000fc8000ff3e03f */
[----:B------:R-:W-:Y:S02]  /*02c0*/  UIADD3.X UR12, UR12, -0x1, URZ, UP1, !UPT ;  /* 0xffffffff0c0c7890 */ /* 0x000fe40008ffe43f */
[----:B------:R-:W-:-:S04]  /*02d0*/  @UP0 UIADD3 UR10, UP1, UR11, UR10, URZ ;  /* 0x0000000a0b0a0290 */ /* 0x000fc8000ff3e03f */
[----:B------:R-:W-:Y:S02]  /*02e0*/  @UP0 UIADD3.X UR28, URZ, UR12, URZ, UP1, !UPT ;  /* 0x0000000c3f1c0290 */ /* 0x000fe40008ffe43f */
[----:B------:R-:W-:Y:S02]  /*02f0*/  UIADD3 UR13, UP1, UR26, UR16, URZ ;  /* 0x000000101a0d7290 */ /* 0x000fe4000ff3e03f */
[----:B------:R-:W-:Y:S02]  /*0300*/  @UP0 UIMAD.WIDE.U32 UR24, UR28, UR20, URZ ;  /* 0x000000141c1802a5 */ /* 0x000fe4000f8e003f */
[----:B------:R-:W-:Y:S02]  /*0310*/  ULEA.HI.X.SX32 UR8, UR26, UR17, 0x1, UP1 ;  /* 0x000000111a087291 */ /* 0x000fe400088f0e3f */
[----:B------:R-:W-:Y:S02]  /*0320*/  @UP0 UIMAD.WIDE.U32 UR24, UP1, UR10, UR21, UR24 ;  /* 0x000000150a1802a5 */ /* 0x000fe4000f820018 */
[----:B------:R-:W-:-:S02]  /*0330*/  @UP0 UIMAD.WIDE.U32 UR4, UR10, UR20, URZ ;  /* 0x000000140a0402a5 */ /* 0x000fc4000f8e003f */
[----:B------:R-:W-:Y:S02]  /*0340*/  @UP0 UIADD3.X UR27, URZ, URZ, URZ, UP1, !UPT ;  /* 0x0000003f3f1b0290 */ /* 0x000fe40008ffe43f */
[----:B------:R-:W-:Y:S01]  /*0350*/  @UP0 UIADD3 URZ, UP1, UR5, UR24, URZ ;  /* 0x00000018053f0290 */ /* 0x000fe2000ff3e03f */
[----:B------:R-:W-:Y:S01]  /*0360*/  @UP0 UMOV UR26, UR25 ;  /* 0x00000019001a0c82 */ /* 0x000fe20008000000 */
[----:B------:R-:W-:Y:S02]  /*0370*/  @!UP3 UIMAD.WIDE.U32 UR4, UR7, UR6, UR40 ;  /* 0x000000060704b2a5 */ /* 0x000fe4000f8e0028 */
[----:B------:R-:W-:Y:S02]  /*0380*/  @UP0 UIMAD.WIDE.U32.X UR24, UR28, UR21, UR26, UP1 ;  /* 0x000000151c1802a5 */ /* 0x000fe400088e041a */
[----:B------:R-:W-:Y:S01]  /*0390*/  UIADD3 UR13, UP2, UR13, -0x1, URZ ;  /* 0xffffffff0d0d7890 */ /* 0x000fe2000ff5e03f */
[----:B------:R-:W-:Y:S02]  /*03a0*/  @UP3 UMOV UR10, UR18 ;  /* 0x00000012000a3c82 */ /* 0x000fe40008000000 */
[----:B------:R-:W-:Y:S01]  /*03b0*/  @!UP3 UMOV UR10, UR4 ;  /* 0x00000004000abc82 */ /* 0x000fe20008000000 */
[----:B------:R-:W-:Y:S01]  /*03c0*/  UIADD3.X UR19, UR8, -0x1, URZ, UP2, !UPT ;  /* 0xffffffff08137890 */ /* 0x000fe200097fe43f */
[----:B------:R-:W-:Y:S01]  /*03d0*/  @!UP3 UMOV UR9, UR5 ;  /* 0x000000050009bc82 */ /* 0x000fe20008000000 */
[----:B------:R-:W-:Y:S01]  /*03e0*/  @UP0 UMOV UR11, UR24 ;  /* 0x00000018000b0c82 */ /* 0x000fe20008000000 */
[----:B------:R-:W-:Y:S01]  /*03f0*/  @UP0 UMOV UR12, UR25 ;  /* 0x00000019000c0c82 */ /* 0x000fe20008000000 */
[----:B-1----:R-:W-:Y:S08]  /*0400*/  @!P0 BRA `(.L_x_0) ;  /* 0x0000000000308947 */ /* 0x002ff00003800000 */
[----:B------:R-:W-:Y:S02]  /*0410*/  ULDC UR7, c[0x0][0x8f4] ;  /* 0x00023d0000077ab9 */ /* 0x000fe40000000800 */
[----:B------:R-:W-:-:S04]  /*0420*/  UIADD3 UR7, UP1, UR13, UR7, URZ ;  /* 0x000000070d077290 */ /* 0x000fc8000ff3e03f */
[----:B------:R-:W-:-:S04]  /*0430*/  UIADD3.X UR8, URZ, UR19, URZ, UP1, !UPT ;  /* 0x000000133f087290 */ /* 0x000fc80008ffe43f */
[----:B------:R-:W-:-:S04]  /*0440*/  UIMAD.WIDE.U32 UR4, UR8, UR22, URZ ;  /* 0x00000016080472a5 */ /* 0x000fc8000f8e003f */
[----:B------:R-:W-:Y:S02]  /*0450*/  UIMAD.WIDE.U32 UR18, UP1, UR7, UR23, UR4 ;  /* 0x00000017071272a5 */ /* 0x000fe4000f820004 */
[----:B------:R-:W-:Y:S02]  /*0460*/  UIMAD.WIDE.U32 UR4, UR7, UR22, URZ ;  /* 0x00000016070472a5 */ /* 0x000fe4000f8e003f */
[----:B------:R-:W-:Y:S02]  /*0470*/  UIADD3.X UR25, URZ, URZ, URZ, UP1, !UPT ;  /* 0x0000003f3f197290 */ /* 0x000fe40008ffe43f */
[----:B------:R-:W-:Y:S01]  /*0480*/  UIADD3 URZ, UP1, UR5, UR18, URZ ;  /* 0x00000012053f7290 */ /* 0x000fe2000ff3e03f */
[----:B------:R-:W-:-:S03]  /*0490*/  UMOV UR24, UR19 ;  /* 0x0000001300187c82 */ /* 0x000fc60008000000 */
[----:B------:R-:W-:-:S07]  /*04a0*/  UIMAD.WIDE.U32.X UR4, UR8, UR23, UR24, UP1 ;  /* 0x00000017080472a5 */ /* 0x000fce00088e0418 */
[----:B------:R-:W-:Y:S01]  /*04b0*/  UMOV UR13, UR4 ;  /* 0x00000004000d7c82 */ /* 0x000fe20008000000 */
[----:B------:R-:W-:-:S05]  /*04c0*/  UMOV UR19, UR5 ;  /* 0x0000000500137c82 */ /* 0x000fca0008000000 */
.L_x_0:
[----:B------:R-:W-:Y:S01]  /*04d0*/  ULDC UR8, c[0x0][0x934] ;  /* 0x00024d0000087ab9 */ /* 0x000fe20000000800 */
[----:B------:R-:W-:Y:S01]  /*04e0*/  ULDC UR7, c[0x0][0x904] ;  /* 0x0002410000077ab9 */ /* 0x000fe20000000800 */
[----:B------:R-:W-:Y:S01]  /*04f0*/  ULDC UR4, c[0x0][0x938] ;  /* 0x00024e0000047ab9 */ /* 0x000fe20000000800 */
[----:B------:R-:W-:Y:S01]  /*0500*/  USHF.L.U32 UR8, UR8, UR7, URZ ;  /* 0x0000000708087299 */ /* 0x000fe2000800063f */
[----:B------:R-:W-:Y:S01]  /*0510*/  SHF.R.U32.HI R13, RZ, 0x5, R19 ;  /* 0x00000005ff0d7819 */ /* 0x000fe20000011613 */
[----:B------:R-:W-:Y:S01]  /*0520*/  USHF.L.U32 UR7, UR4, UR7, URZ ;  /* 0x0000000704077299 */ /* 0x000fe2000800063f */
[----:B------:R-:W-:Y:S01]  /*0530*/  ULDC UR26, c[0x0][0x8d8] ;  /* 0x00023600001a7ab9 */ /* 0x000fe20000000800 */
[----:B------:R-:W-:Y:S02]  /*0540*/  ULDC UR30, c[0x0][0x8f0] ;  /* 0x00023c00001e7ab9 */ /* 0x000fe40000000800 */
[----:B------:R-:W-:Y:S01]  /*0550*/  IMAD.U32 R11, RZ, RZ, UR8 ;  /* 0x00000008ff0b7e24 */ /* 0x000fe2000f8e00ff */
[----:B------:R-:W-:Y:S01]  /*0560*/  USHF.R.U64 UR18, UR11, UR26, UR12 ;  /* 0x0000001a0b127299 */ /* 0x000fe2000800120c */
[----:B------:R-:W-:Y:S01]  /*0570*/  IMAD.U32 R20, RZ, RZ, UR7 ;  /* 0x00000007ff147e24 */ /* 0x000fe2000f8e00ff */
[----:B------:R-:W-:-:S02]  /*0580*/  USHF.R.U64 UR11, UR13, UR30, UR19 ;  /* 0x0000001e0d0b7299 */ /* 0x000fc40008001213 */
[----:B------:R-:W-:Y:S01]  /*0590*/  IABS R2, R11 ;  /* 0x0000000b00027213 */ /* 0x000fe20000000000 */
[----:B------:R-:W-:Y:S01]  /*05a0*/  UIADD3 UR18, UR18, -0x1, UR8 ;  /* 0xffffffff12127890 */ /* 0x000fe2000fffe008 */
[----:B------:R-:W-:Y:S01]  /*05b0*/  IABS R3, R20 ;  /* 0x0000001400037213 */ /* 0x000fe20000000000 */
[----:B------:R-:W-:Y:S01]  /*05c0*/  UIADD3 UR11, UR11, -0x1, UR7 ;  /* 0xffffffff0b0b7890 */ /* 0x000fe2000fffe007 */
[----:B------:R-:W-:Y:S01]  /*05d0*/  R2UR UR28, R2 ;  /* 0x00000000021c72ca */ /* 0x000fe200000e0000 */
[----:B------:R-:W-:Y:S01]  /*05e0*/  UMOV UR12, URZ ;  /* 0x0000003f000c7c82 */ /* 0x000fe20008000000 */
[----:B------:R-:W-:Y:S01]  /*05f0*/  UISETP.GE.AND UP5, UPT, UR18, URZ, UPT ;  /* 0x0000003f1200728c */ /* 0x000fe2000bfa6270 */
[----:B------:R-:W-:Y:S01]  /*0600*/  IMAD.MOV.U32 R2, RZ, RZ, R3 ;  /* 0x000000ffff027224 */ /* 0x000fe200078e0003 */
[----:B------:R-:W-:Y:S01]  /*0610*/  UISETP.NE.AND UP4, UPT, UR8, URZ, UPT ;  /* 0x0000003f0800728c */ /* 0x000fe2000bf85270 */
[----:B------:R-:W-:-:S03]  /*0620*/  UMOV UR54, 0x1 ;  /* 0x0000000100367882 */ /* 0x000fc60000000000 */
[----:B------:R-:W-:-:S05]  /*0630*/  R2UR UR27, R2 ;  /* 0x00000000021b72ca */ /* 0x000fca00000e0000 */
[----:B------:R-:W1:Y:S08]  /*0640*/  I2F.RP R2, UR28 ;  /* 0x0000001c00027d06 */ /* 0x000e700008209400 */
[----:B------:R-:W2:Y:S08]  /*0650*/  I2F.RP R4, UR27 ;  /* 0x0000001b00047d06 */ /* 0x000eb00008209400 */
[----:B-1----:R-:W1:Y:S08]  /*0660*/  MUFU.RCP R2, R2 ;  /* 0x0000000200027308 */ /* 0x002e700000001000 */
[----:B--2---:R-:W2:Y:S01]  /*0670*/  MUFU.RCP R4, R4 ;  /* 0x0000000400047308 */ /* 0x004ea20000001000 */
[----:B-1----:R-:W-:-:S02]  /*0680*/  VIADD R3, R2, 0xffffffe ;  /* 0x0ffffffe02037836 */ /* 0x002fc40000000000 */
[----:B------:R-:W-:-:S05]  /*0690*/  IMAD.U32 R2, RZ, RZ, UR18 ;  /* 0x00000012ff027e24 */ /* 0x000fca000f8e00ff */
[----:B------:R-:W1:Y:S01]  /*06a0*/  F2I.FTZ.U32.TRUNC.NTZ R3, R3 ;  /* 0x0000000300037305 */ /* 0x000e62000021f000 */
[----:B------:R-:W-:Y:S01]  /*06b0*/  IABS R2, R2 ;  /* 0x0000000200027213 */ /* 0x000fe20000000000 */
[----:B--2---:R-:W-:Y:S01]  /*06c0*/  VIADD R5, R4, 0xffffffe ;  /* 0x0ffffffe04057836 */ /* 0x004fe20000000000 */
[----:B------:R-:W-:Y:S02]  /*06d0*/  IABS R4, R11 ;  /* 0x0000000b00047213 */ /* 0x000fe40000000000 */
[----:B------:R-:W-:-:S03]  /*06e0*/  R2UR UR32, R2 ;  /* 0x00000000022072ca */ /* 0x000fc600000e0000 */
[----:B------:R-:W2:Y:S01]  /*06f0*/  F2I.FTZ.U32.TRUNC.NTZ R5, R5 ;  /* 0x0000000500057305 */ /* 0x000ea2000021f000 */
[----:B------:R-:W-:Y:S01]  /*0700*/  IMAD.MOV R4, RZ, RZ, -R4 ;  /* 0x000000ffff047224 */ /* 0x000fe200078e0a04 */
[----:B-1----:R-:W-:Y:S01]  /*0710*/  R2UR UR13, R3 ;  /* 0x00000000030d72ca */ /* 0x002fe200000e0000 */
[----:B------:R-:W-:Y:S01]  /*0720*/  IMAD.U32 R3, RZ, RZ, UR11 ;  /* 0x0000000bff037e24 */ /* 0x000fe2000f8e00ff */
[----:B--2---:R-:W-:-:S04]  /*0730*/  R2UR UR5, R5 ;  /* 0x00000000050572ca */ /* 0x004fc800000e0000 */
[----:B------:R-:W-:Y:S01]  /*0740*/  IABS R5, R3 ;  /* 0x0000000300057213 */ /* 0x000fe20000000000 */
[----:B------:R-:W-:Y:S01]  /*0750*/  IMAD.MOV.U32 R3, RZ, RZ, R4 ;  /* 0x000000ffff037224 */ /* 0x000fe200078e0004 */
[----:B------:R-:W-:-:S05]  /*0760*/  IABS R4, R20 ;  /* 0x0000001400047213 */ /* 0x000fca0000000000 */
[----:B------:R-:W-:Y:S01]  /*0770*/  UIADD3 UR4, URZ, -UR13, URZ ;  /* 0x8000000d3f047290 */ /* 0x000fe2000fffe03f */
[----:B------:R-:W-:Y:S02]  /*0780*/  MOV R2, R5 ;  /* 0x0000000500027202 */ /* 0x000fe40000000f00 */
[----:B------:R-:W-:Y:S01]  /*0790*/  R2UR UR29, R3 ;  /* 0x00000000031d72ca */ /* 0x000fe200000e0000 */
[----:B------:R-:W-:Y:S01]  /*07a0*/  IMAD.MOV R4, RZ, RZ, -R4 ;  /* 0x000000ffff047224 */ /* 0x000fe200078e0a04 */
[----:B------:R-:W-:Y:S01]  /*07b0*/  UIMAD UR4, UR4, UR28, URZ ;  /* 0x0000001c040472a4 */ /* 0x000fe2000f8e023f */
[----:B------:R-:W-:Y:S01]  /*07c0*/  R2UR UR33, R2 ;  /* 0x00000000022172ca */ /* 0x000fe200000e0000 */
[----:B------:R-:W1:Y:S01]  /*07d0*/  SHFL.IDX PT, R3, R13, RZ, 0x1f ;  /* 0x00001fff0d037589 */ /* 0x000e6200000e0000 */
[----:B------:R-:W-:Y:S01]  /*07e0*/  UIADD3 UR24, URZ, -UR5, URZ ;  /* 0x800000053f187290 */ /* 0x000fe2000fffe03f */
[----:B------:R-:W-:Y:S01]  /*07f0*/  IMAD.MOV.U32 R2, RZ, RZ, R4 ;  /* 0x000000ffff027224 */ /* 0x000fe200078e0004 */
[----:B------:R-:W-:-:S02]  /*0800*/  UIMAD.WIDE.U32 UR12, UR13, UR4, UR12 ;  /* 0x000000040d0c72a5 */ /* 0x000fc4000f8e000c */
[----:B------:R-:W-:Y:S01]  /*0810*/  UIMAD UR24, UR24, UR27, URZ ;  /* 0x0000001b181872a4 */ /* 0x000fe2000f8e023f */
[----:B------:R-:W-:Y:S01]  /*0820*/  UMOV UR4, URZ ;  /* 0x0000003f00047c82 */ /* 0x000fe20008000000 */
[----:B------:R-:W-:Y:S02]  /*0830*/  R2UR UR31, R2 ;  /* 0x00000000021f72ca */ /* 0x000fe400000e0000 */
[----:B------:R-:W-:Y:S01]  /*0840*/  UIMAD.WIDE.U32 UR24, UR5, UR24, UR4 ;  /* 0x00000018051872a5 */ /* 0x000fe2000f8e0004 */
[----:B------:R-:W-:Y:S01]  /*0850*/  SHF.R.U32.HI R2, RZ, 0x7, R19 ;  /* 0x00000007ff027819 */ /* 0x000fe20000011613 */
[----:B------:R-:W-:-:S04]  /*0860*/  UIMAD.WIDE.U32 UR4, UR13, UR32, URZ ;  /* 0x000000200d0472a5 */ /* 0x000fc8000f8e003f */
[----:B------:R-:W-:Y:S01]  /*0870*/  UIMAD UR5, UR5, UR29, UR32 ;  /* 0x0000001d050572a4 */ /* 0x000fe2000f8e0220 */
[----:B------:R-:W2:Y:S01]  /*0880*/  SHFL.IDX PT, R2, R2, RZ, 0x1f ;  /* 0x00001fff02027589 */ /* 0x000ea200000e0000 */
[----:B------:R-:W-:Y:S01]  /*0890*/  UMOV UR19, UR25 ;  /* 0x0000001900137c82 */ /* 0x000fe20008000000 */
[----:B------:R-:W-:Y:S02]  /*08a0*/  ULOP3.LUT UR32, URZ, UR8, URZ, 0x33, !UPT ;  /* 0x000000083f207292 */ /* 0x000fe4000f8e333f */
[----:B------:R-:W-:Y:S02]  /*08b0*/  UIMAD.WIDE.U32 UR24, UR19, UR33, URZ ;  /* 0x00000021131872a5 */ /* 0x000fe4000f8e003f */
[----:B------:R-:W-:Y:S02]  /*08c0*/  UISETP.GT.U32.AND UP1, UPT, UR28, UR5, UPT ;  /* 0x000000051c00728c */ /* 0x000fe4000bf24070 */
[----:B------:R-:W-:Y:S01]  /*08d0*/  UIMAD UR25, UR25, UR31, UR33 ;  /* 0x0000001f191972a4 */ /* 0x000fe2000f8e0221 */
[----:B-1----:R-:W-:Y:S01]  /*08e0*/  R2UR UR34, R3 ;  /* 0x00000000032272ca */ /* 0x002fe200000e0000 */
[----:B------:R-:W-:-:S02]  /*08f0*/  ULOP3.LUT UR33, URZ, UR7, URZ, 0x33, !UPT ;  /* 0x000000073f217292 */ /* 0x000fc4000f8e333f */
[----:B------:R-:W-:-:S05]  /*0900*/  UISETP.GT.U32.AND UP2, UPT, UR27, UR25, UPT ;  /* 0x000000191b00728c */ /* 0x000fca000bf44070 */
[----:B------:R-:W-:-:S04]  /*0910*/  @!UP1 UIADD3 UR5, UR5, -UR28, URZ ;  /* 0x8000001c05059290 */ /* 0x000fc8000fffe03f */
[----:B------:R-:W-:Y:S01]  /*0920*/  UISETP.GT.U32.AND UP6, UPT, UR28, UR5, UPT ;  /* 0x000000051c00728c */ /* 0x000fe2000bfc4070 */
[----:B------:R-:W-:Y:S01]  /*0930*/  ISETP.NE.AND P1, PT, RZ, UR34, PT ;  /* 0x00000022ff007c0c */ /* 0x000fe2000bf25270 */
[----:B------:R-:W-:Y:S01]  /*0940*/  @!UP2 UIADD3 UR25, UR25, -UR27, URZ ;  /* 0x8000001b1919a290 */ /* 0x000fe2000fffe03f */
[----:B--2---:R-:W-:Y:S01]  /*0950*/  R2UR UR12, R2 ;  /* 0x00000000020c72ca */ /* 0x004fe200000e0000 */
[----:B------:R-:W-:Y:S02]  /*0960*/  USHF.R.S32.HI UR4, URZ, 0x1f, UR34 ;  /* 0x0000001f3f047899 */ /* 0x000fe40008011422 */
[----:B------:R-:W-:Y:S02]  /*0970*/  UISETP.GT.U32.AND UP1, UPT, UR27, UR25, UPT ;  /* 0x000000191b00728c */ /* 0x000fe4000bf24070 */
[----:B------:R-:W-:Y:S02]  /*0980*/  UISETP.NE.AND UP2, UPT, UR7, URZ, UPT ;  /* 0x0000003f0700728c */ /* 0x000fe4000bf45270 */
[----:B------:R-:W-:-:S02]  /*0990*/  ULEA.HI UR4, UR4, UR34, URZ, 0x2 ;  /* 0x0000002204047291 */ /* 0x000fc4000f8f103f */
[----:B------:R-:W-:Y:S02]  /*09a0*/  @!UP6 UIADD3 UR5, UR5, -UR28, URZ ;  /* 0x8000001c0505e290 */ /* 0x000fe4000fffe03f */
[----:B------:R-:W-:Y:S02]  /*09b0*/  UISETP.GE.AND UP6, UPT, UR11, URZ, UPT ;  /* 0x0000003f0b00728c */ /* 0x000fe4000bfc6270 */
[----:B------:R-:W-:Y:S02]  /*09c0*/  @!UP5 UIADD3 UR5, -UR5, URZ, URZ ;  /* 0x0000003f0505d290 */ /* 0x000fe4000fffe13f */
[----:B------:R-:W-:Y:S02]  /*09d0*/  @!UP1 UIADD3 UR25, UR25, -UR27, URZ ;  /* 0x8000001b19199290 */ /* 0x000fe4000fffe03f */
[----:B------:R-:W-:Y:S02]  /*09e0*/  USEL UR5, UR32, UR5, !UP4 ;  /* 0x0000000520057287 */ /* 0x000fe4000e000000 */
[----:B------:R-:W-:-:S02]  /*09f0*/  ULOP3.LUT UR4, UR4, 0xfffffffc, URZ, 0xc0, !UPT ;  /* 0xfffffffc04047892 */ /* 0x000fc4000f8ec03f */
[----:B------:R-:W-:Y:S02]  /*0a00*/  UIADD3 UR5, UR18, -UR5, URZ ;  /* 0x8000000512057290 */ /* 0x000fe4000fffe03f */
[----:B------:R-:W-:Y:S02]  /*0a10*/  @!UP6 UIADD3 UR25, -UR25, URZ, URZ ;  /* 0x0000003f1919e290 */ /* 0x000fe4000fffe13f */
[----:B------:R-:W-:Y:S02]  /*0a20*/  UIADD3 UR55, UR34, -UR4, URZ ;  /* 0x8000000422377290 */ /* 0x000fe4000fffe03f */
[----:B------:R-:W-:Y:S02]  /*0a30*/  USEL UR25, UR33, UR25, !UP2 ;  /* 0x0000001921197287 */ /* 0x000fe4000d000000 */
[----:B------:R-:W-:Y:S02]  /*0a40*/  UISETP.NE.AND UP1, UPT, UR12, URZ, UPT ;  /* 0x0000003f0c00728c */ /* 0x000fe4000bf25270 */
[----:B------:R-:W-:-:S02]  /*0a50*/  UIADD3 UR25, UR11, -UR25, URZ ;  /* 0x800000190b197290 */ /* 0x000fc4000fffe03f */
[----:B------:R-:W-:Y:S02]  /*0a60*/  UISETP.EQ.AND UP5, UPT, UR55, 0x3, !UP1 ;  /* 0x000000033700788c */ /* 0x000fe4000cfa2270 */
[----:B------:R-:W-:Y:S02]  /*0a70*/  UIMAD UR24, UR5, UR25, URZ ;  /* 0x00000019051872a4 */ /* 0x000fe4000f8e023f */
[----:B------:R-:W-:Y:S02]  /*0a80*/  USEL UR4, UR25, UR5, !UP3 ;  /* 0x0000000519047287 */ /* 0x000fe4000d800000 */
[----:B------:R-:W-:Y:S02]  /*0a90*/  USHF.R.S32.HI UR25, URZ, 0x1f, UR24 ;  /* 0x0000001f3f197899 */ /* 0x000fe40008011418 */
[----:B------:R-:W-:Y:S01]  /*0aa0*/  USHF.R.S32.HI UR5, URZ, 0x1f, UR4 ;  /* 0x0000001f3f057899 */ /* 0x000fe20008011404 */
[----:B------:R-:W-:Y:S01]  /*0ab0*/  IMAD.U32 R6, RZ, RZ, UR24 ;  /* 0x00000018ff067e24 */ /* 0x000fe2000f8e00ff */
[----:B------:R-:W-:Y:S01]  /*0ac0*/  USEL UR54, UR54, 0x2, UP5 ;  /* 0x0000000236367887 */ /* 0x000fe2000a800000 */
[----:B------:R-:W-:-:S02]  /*0ad0*/  IMAD.U32 R4, RZ, RZ, UR4 ;  /* 0x00000004ff047e24 */ /* 0x000fc4000f8e00ff */
[----:B------:R-:W-:Y:S02]  /*0ae0*/  IMAD.U32 R7, RZ, RZ, UR25 ;  /* 0x00000019ff077e24 */ /* 0x000fe4000f8e00ff */
[----:B------:R-:W-:Y:S01]  /*0af0*/  IMAD.U32 R5, RZ, RZ, UR5 ;  /* 0x00000005ff057e24 */ /* 0x000fe2000f8e00ff */
[----:B------:R-:W-:Y:S06]  /*0b00*/  @P1 BRA `(.L_x_1) ;  /* 0x0000000000841947 */ /* 0x000fec0003800000 */
[----:B------:R-:W-:Y:S01]  /*0b10*/  ELECT P1, URZ, PT ;  /* 0x00000000003f782f */ /* 0x000fe20003820000 */
[----:B------:R-:W-:-:S12]  /*0b20*/  BSSY B0, `(.L_x_1) ;  /* 0x000001f000007945 */ /* 0x000fd80003800000 */
[----:B------:R-:W-:Y:S05]  /*0b30*/  @!P1 BRA `(.L_x_2) ;  /* 0x0000000000749947 */ /* 0x000fea0003800000 */
[----:B------:R-:W1:Y:S01]  /*0b40*/  S2UR UR11, SR_CgaCtaId ;  /* 0x00000000000b79c3 */ /* 0x000e620000008800 */
[----:B------:R-:W-:Y:S01]  /*0b50*/  UMOV UR4, 0x400 ;  /* 0x0000040000047882 */ /* 0x000fe20000000000 */
[----:B------:R-:W-:Y:S01]  /*0b60*/  UMOV UR5, 0x1 ;  /* 0x0000000100057882 */ /* 0x000fe20000000000 */
[----:B------:R-:W-:Y:S02]  /*0b70*/  UMOV UR24, 0x140 ;  /* 0x0000014000187882 */ /* 0x000fe40000000000 */
[----:B------:R-:W-:-:S04]  /*0b80*/  UIADD3 UR24, -UR24, 0x100000, URZ ;  /* 0x0010000018187890 */ /* 0x000fc8000fffe13f */
[----:B------:R-:W-:Y:S02]  /*0b90*/  USHF.L.U32 UR25, UR24, 0xb, URZ ;  /* 0x0000000b18197899 */ /* 0x000fe4000800063f */
[----:B------:R-:W-:Y:S02]  /*0ba0*/  USHF.L.U32 UR24, UR24, 0x1, URZ ;  /* 0x0000000118187899 */ /* 0x000fe4000800063f */
[----:B-1----:R-:W-:Y:S02]  /*0bb0*/  ULEA UR11, UR11, UR4, 0x18 ;  /* 0x000000040b0b7291 */ /* 0x002fe4000f8ec03f */
[----:B------:R-:W-:-:S04]  /*0bc0*/  UIADD3 UR4, -UR5, 0x100000, URZ ;  /* 0x0010000005047890 */ /* 0x000fc8000fffe13f */
[----:B------:R-:W-:Y:S02]  /*0bd0*/  USHF.L.U32 UR5, UR4, 0xb, URZ ;  /* 0x0000000b04057899 */ /* 0x000fe4000800063f */
[----:B------:R-:W-:Y:S01]  /*0be0*/  USHF.L.U32 UR4, UR4, 0x1, URZ ;  /* 0x0000000104047899 */ /* 0x000fe2000800063f */
[----:B------:R-:W1:Y:S11]  /*0bf0*/  FENCE.VIEW.ASYNC.S ;  /* 0x00000000000073c6 */ /* 0x000e760000000000 */
[----:B-1----:R1:W2:Y:S01]  /*0c00*/  SYNCS.EXCH.64 URZ, [UR11+0x38400], UR4 ;  /* 0x038400040b3f75b2 */ /* 0x0022a20008000100 */
[----:B------:R1:W3:Y:S01]  /*0c10*/  SYNCS.EXCH.64 URZ, [UR11+0x38440], UR24 ;  /* 0x038440180b3f75b2 */ /* 0x0002e20008000100 */
[----:B------:R1:W4:Y:S01]  /*0c20*/  SYNCS.EXCH.64 URZ, [UR11+0x38408], UR4 ;  /* 0x038408040b3f75b2 */ /* 0x0003220008000100 */
[----:B------:R1:W1:Y:S01]  /*0c30*/  SYNCS.EXCH.64 URZ, [UR11+0x38448], UR24 ;  /* 0x038448180b3f75b2 */ /* 0x0002620008000100 */
        /* <DEDUP_REMOVED lines=12> */
[----:B------:R-:W-:Y:S01]  /*0d00*/  NOP ;  /* 0x0000000000007918 */ /* 0x000fe20000000000 */
.L_x_2:
[----:B-1----:R-:W-:Y:S05]  /*0d10*/  BSYNC B0 ;  /* 0x0000000000007941 */ /* 0x002fea0003800000 */
.L_x_1:
[----:B------:R-:W1:Y:S01]  /*0d20*/  SHFL.IDX PT, R2, R13, RZ, 0x1f ;  /* 0x00001fff0d027589 */ /* 0x000e6200000e0000 */
[----:B------:R-:W-:Y:S01]  /*0d30*/  UIADD3 UR18, UR12, -0x1, URZ ;  /* 0xffffffff0c127890 */ /* 0x000fe2000fffe03f */
[----:B------:R-:W-:Y:S01]  /*0d40*/  I2FP.F32.U32 R3, UR6 ;  /* 0x0000000600037c45 */ /* 0x000fe20008201000 */
[----:B------:R-:W-:Y:S01]  /*0d50*/  UISETP.LT.U32.AND UP6, UPT, UR55, 0x2, !UP1 ;  /* 0x000000023700788c */ /* 0x000fe2000cfc1070 */
[----:B------:R-:W-:Y:S01]  /*0d60*/  NOP ;  /* 0x0000000000007918 */ /* 0x000fe20000000000 */
[----:B------:R-:W-:Y:S02]  /*0d70*/  UISETP.GE.U32.AND UP5, UPT, UR18, 0x2, UPT ;  /* 0x000000021200788c */ /* 0x000fe4000bfa6070 */
[----:B------:R-:W-:-:S04]  /*0d80*/  USEL UR53, URZ, 0x1, !UP6 ;  /* 0x000000013f357887 */ /* 0x000fc8000f000000 */
[----:B------:R-:W-:Y:S01]  /*0d90*/  USEL UR53, UR53, 0x2, UP5 ;  /* 0x0000000235357887 */ /* 0x000fe2000a800000 */
[----:B-1----:R-:W-:-:S13]  /*0da0*/  ISETP.NE.AND P1, PT, R2, RZ, PT ;  /* 0x000000ff0200720c */ /* 0x002fda0003f25270 */
[----:B------:R-:W-:Y:S05]  /*0db0*/  @P1 BRA `(.L_x_3) ;  /* 0x0000000000481947 */ /* 0x000fea0003800000 */
[----:B------:R-:W1:Y:S01]  /*0dc0*/  S2UR UR5, SR_CgaCtaId ;  /* 0x00000000000579c3 */ /* 0x000e620000008800 */
[----:B------:R-:W-:Y:S01]  /*0dd0*/  UMOV UR4, 0x400 ;  /* 0x0000040000047882 */ /* 0x000fe20000000000 */
[----:B------:R-:W-:Y:S01]  /*0de0*/  UMOV UR24, 0x1 ;  /* 0x0000000100187882 */ /* 0x000fe20000000000 */
[----:B------:R-:W-:Y:S01]  /*0df0*/  UMOV UR25, 0x4 ;  /* 0x0000000400197882 */ /* 0x000fe20000000000 */
[----:B------:R-:W-:Y:S01]  /*0e00*/  ELECT P1, URZ, PT ;  /* 0x00000000003f782f */ /* 0x000fe20003820000 */
[----:B-1----:R-:W-:Y:S02]  /*0e10*/  ULEA UR11, UR5, UR4, 0x18 ;  /* 0x00000004050b7291 */ /* 0x002fe4000f8ec03f */
[----:B------:R-:W-:-:S04]  /*0e20*/  UIADD3 UR4, -UR24, 0x100000, URZ ;  /* 0x0010000018047890 */ /* 0x000fc8000fffe13f */
[----:B------:R-:W-:Y:S02]  /*0e30*/  USHF.L.U32 UR5, UR4, 0xb, URZ ;  /* 0x0000000b04057899 */ /* 0x000fe4000800063f */
[----:B------:R-:W-:Y:S02]  /*0e40*/  USHF.L.U32 UR4, UR4, 0x1, URZ ;  /* 0x0000000104047899 */ /* 0x000fe4000800063f */
[----:B------:R-:W-:-:S04]  /*0e50*/  UIADD3 UR24, -UR25, 0x100000, URZ ;  /* 0x0010000019187890 */ /* 0x000fc8000fffe13f */
[----:B------:R-:W-:Y:S02]  /*0e60*/  USHF.L.U32 UR25, UR24, 0xb, URZ ;  /* 0x0000000b18197899 */ /* 0x000fe4000800063f */
[----:B------:R-:W-:Y:S01]  /*0e70*/  USHF.L.U32 UR24, UR24, 0x1, URZ ;  /* 0x0000000118187899 */ /* 0x000fe2000800063f */
[----:B------:R-:W1:Y:S03]  /*0e80*/  FENCE.VIEW.ASYNC.S ;  /* 0x00000000000073c6 */ /* 0x000e660000000000 */
[----:B-1----:R1:W1:Y:S08]  /*0e90*/  SYNCS.EXCH.64 URZ, [UR11+0x38480], UR4 ;  /* 0x038480040b3f75b2 */ /* 0x0022700008000100 */
[----:B------:R1:W1:Y:S01]  /*0ea0*/  SYNCS.EXCH.64 URZ, [UR11+0x38490], UR24 ;  /* 0x038490180b3f75b2 */ /* 0x0002620008000100 */
[----:B------:R1:W1:Y:S01]  /*0eb0*/  SYNCS.EXCH.64 URZ, [UR11+0x38488], UR4 ;  /* 0x038488040b3f75b2 */ /* 0x0002620008000100 */
[----:B------:R1:W1:Y:S01]  /*0ec0*/  SYNCS.EXCH.64 URZ, [UR11+0x38498], UR24 ;  /* 0x038498180b3f75b2 */ /* 0x0002620008000100 */
[----:B------:R-:W-:Y:S01]  /*0ed0*/  NOP ;  /* 0x0000000000007918 */ /* 0x000fe20000000000 */
.L_x_3:
[----:B------:R-:W2:Y:S01]  /*0ee0*/  SHFL.IDX PT, R15, R13, RZ, 0x1f ;  /* 0x00001fff0d0f7589 */ /* 0x000ea200000e0000 */
[----:B-1----:R-:W-:Y:S01]  /*0ef0*/  ULDC UR4, c[0x0][0x154] ;  /* 0x0000550000047ab9 */ /* 0x002fe20000000800 */
[----:B------:R-:W1:Y:S01]  /*0f00*/  LDC R14, c[0x0][0x148] ;  /* 0x00005200ff0e7b82 */ /* 0x000e620000000800 */
[----:B------:R-:W-:Y:S01]  /*0f10*/  FMUL R12, R3, UR4 ;  /* 0x00000004030c7c20 */ /* 0x000fe20008400000 */
[----:B------:R-:W-:Y:S01]  /*0f20*/  UISETP.EQ.AND UP6, UPT, UR55, 0x2, !UP1 ;  /* 0x000000023700788c */ /* 0x000fe2000cfc2270 */
[----:B------:R-:W-:Y:S01]  /*0f30*/  I2FP.F32.U32 R3, UR40 ;  /* 0x0000002800037c45 */ /* 0x000fe20008201000 */
[----:B------:R-:W-:Y:S01]  /*0f40*/  ULDC UR4, c[0x0][0x150] ;  /* 0x0000540000047ab9 */ /* 0x000fe20000000800 */
[----:B------:R-:W-:Y:S01]  /*0f50*/  NOP ;  /* 0x0000000000007918 */ /* 0x000fe20000000000 */
[----:B------:R-:W-:Y:S01]  /*0f60*/  USEL UR52, URZ, 0x1, !UP6 ;  /* 0x000000013f347887 */ /* 0x000fe2000f000000 */
[----:B------:R-:W3:Y:S01]  /*0f70*/  F2I.U32.TRUNC.NTZ R12, R12 ;  /* 0x0000000c000c7305 */ /* 0x000ee2000020f000 */
[----:B------:R-:W-:-:S02]  /*0f80*/  FMUL R17, R3, UR4 ;  /* 0x0000000403117c20 */ /* 0x000fc40008400000 */
[----:B------:R-:W-:Y:S01]  /*0f90*/  USEL UR52, UR52, 0x2, UP5 ;  /* 0x0000000234347887 */ /* 0x000fe2000a800000 */
[----:B--2---:R-:W-:Y:S01]  /*0fa0*/  ISETP.NE.AND P1, PT, R15, RZ, PT ;  /* 0x000000ff0f00720c */ /* 0x004fe20003f25270 */
[----:B---3--:R-:W-:-:S04]  /*0fb0*/  IMAD.MOV R21, RZ, RZ, -R12 ;  /* 0x000000ffff157224 */ /* 0x008fc800078e0a0c */
[----:B-1----:R-:W-:-:S08]  /*0fc0*/  IMAD R21, R14, R21, UR6 ;  /* 0x000000060e157e24 */ /* 0x002fd0000f8e0215 */
[----:B------:R-:W-:Y:S05]  /*0fd0*/  @P1 BRA `(.L_x_4) ;  /* 0x0000000000581947 */ /* 0x000fea0003800000 */
[----:B------:R-:W1:Y:S01]  /*0fe0*/  S2UR UR5, SR_CgaCtaId ;  /* 0x00000000000579c3 */ /* 0x000e620000008800 */
[----:B------:R-:W-:Y:S01]  /*0ff0*/  UMOV UR4, 0x400 ;  /* 0x0000040000047882 */ /* 0x000fe20000000000 */
[----:B------:R-:W-:Y:S01]  /*1000*/  UMOV UR11, 0x20 ;  /* 0x00000020000b7882 */ /* 0x000fe20000000000 */
[----:B------:R-:W-:Y:S01]  /*1010*/  UMOV UR24, 0x100 ;  /* 0x0000010000187882 */ /* 0x000fe20000000000 */
[----:B------:R-:W-:Y:S01]  /*1020*/  ELECT P1, URZ, PT ;  /* 0x00000000003f782f */ /* 0x000fe20003820000 */
        /* <DEDUP_REMOVED lines=10> */
[----:B------:R1:W1:Y:S01]  /*10d0*/  SYNCS.EXCH.64 URZ, [UR6+0x384a8], UR4 ;  /* 0x0384a804063f75b2 */ /* 0x0002620008000100 */
[----:B------:R1:W1:Y:S01]  /*10e0*/  SYNCS.EXCH.64 URZ, [UR6+0x384c8], UR24 ;  /* 0x0384c818063f75b2 */ /* 0x0002620008000100 */
[----:B------:R1:W1:Y:S01]  /*10f0*/  SYNCS.EXCH.64 URZ, [UR6+0x384b0], UR4 ;  /* 0x0384b004063f75b2 */ /* 0x0002620008000100 */
[----:B------:R1:W1:Y:S01]  /*1100*/  SYNCS.EXCH.64 URZ, [UR6+0x384d0], UR24 ;  /* 0x0384d018063f75b2 */ /* 0x0002620008000100 */
[----:B------:R1:W1:Y:S01]  /*1110*/  SYNCS.EXCH.64 URZ, [UR6+0x384b8], UR4 ;  /* 0x0384b804063f75b2 */ /* 0x0002620008000100 */
[----:B------:R1:W1:Y:S01]  /*1120*/  SYNCS.EXCH.64 URZ, [UR6+0x384d8], UR24 ;  /* 0x0384d818063f75b2 */ /* 0x0002620008000100 */
[----:B------:R-:W-:Y:S01]  /*1130*/  NOP ;  /* 0x0000000000007918 */ /* 0x000fe20000000000 */
.L_x_4:
[----:B------:R-:W-:Y:S01]  /*1140*/  SHF.R.S32.HI R14, RZ, 0x1f, R19 ;  /* 0x0000001fff0e7819 */ /* 0x000fe20000011413 */
[----:B------:R-:W4:Y:S01]  /*1150*/  SHFL.IDX PT, R15, R13, RZ, 0x1f ;  /* 0x00001fff0d0f7589 */ /* 0x000f2200000e0000 */
[----:B------:R-:W-:Y:S01]  /*1160*/  ELECT P1, URZ, PT ;  /* 0x00000000003f782f */ /* 0x000fe20003820000 */
[----:B------:R-:W2:Y:S01]  /*1170*/  LDC R18, c[0x0][0x144] ;  /* 0x00005100ff127b82 */ /* 0x000ea20000000800 */
[----:B------:R-:W-:Y:S01]  /*1180*/  LEA.HI R3, R14, R19, RZ, 0x7 ;  /* 0x000000130e037211 */ /* 0x000fe200078f38ff */
[----:B------:R-:W3:Y:S01]  /*1190*/  F2I.U32.TRUNC.NTZ R17, R17 ;  /* 0x0000001100117305 */ /* 0x000ee2000020f000 */
[----:B-1----:R-:W-:Y:S01]  /*11a0*/  UMOV UR4, 0x20 ;  /* 0x0000002000047882 */ /* 0x002fe20000000000 */
[----:B------:R-:W-:Y:S01]  /*11b0*/  NOP ;  /* 0x0000000000007918 */ /* 0x000fe20000000000 */
[----:B------:R-:W-:Y:S01]  /*11c0*/  LOP3.LUT R12, R3, 0xffffff80, RZ, 0xc0, !PT ;  /* 0xffffff80030c7812 */ /* 0x000fe200078ec0ff */
[----:B------:R-:W-:Y:S01]  /*11d0*/  IMAD.MOV.U32 R23, RZ, RZ, 0x1 ;  /* 0x00000001ff177424 */ /* 0x000fe200078e00ff */
[----:B------:R-:W-:-:S03]  /*11e0*/  ULDC UR41, c[0x0][0xc] ;  /* 0x0000030000297ab9 */ /* 0x000fc60000000800 */
[----:B------:R-:W-:-:S05]  /*11f0*/  IMAD.IADD R12, R19, 0x1, -R12 ;  /* 0x00000001130c7824 */ /* 0x000fca00078e0a0c */
[----:B------:R-:W-:-:S04]  /*1200*/  SHF.R.S32.HI R3, RZ, 0x1f, R12 ;  /* 0x0000001fff037819 */ /* 0x000fc8000001140c */
[----:B------:R-:W-:Y:S02]  /*1210*/  LEA.HI R3, R3, R12, RZ, 0x3 ;  /* 0x0000000c03037211 */ /* 0x000fe400078f18ff */
[----:B----4-:R-:W-:Y:S02]  /*1220*/  ISETP.NE.OR P1, PT, R15, RZ, !P1 ;  /* 0x000000ff0f00720c */ /* 0x010fe40004f25670 */
[--C-:B------:R-:W-:Y:S02]  /*1230*/  SHF.R.S32.HI R15, RZ, 0x3, R3.reuse ;  /* 0x00000003ff0f7819 */ /* 0x100fe40000011403 */
[----:B------:R-:W-:Y:S02]  /*1240*/  SHF.R.S32.HI R16, RZ, 0x1f, R3 ;  /* 0x0000001fff107819 */ /* 0x000fe40000011403 */
[----:B------:R-:W-:Y:S02]  /*1250*/  SHF.R.S32.HI R3, RZ, 0x1f, R2 ;  /* 0x0000001fff037819 */ /* 0x000fe40000011402 */
[----:B------:R-:W-:-:S02]  /*1260*/  LEA.HI R16, R16, R15, RZ, 0x2 ;  /* 0x0000000f10107211 */ /* 0x000fc400078f10ff */
[----:B------:R-:W-:Y:S02]  /*1270*/  LEA.HI R3, R3, R2, RZ, 0x2 ;  /* 0x0000000203037211 */ /* 0x000fe400078f10ff */
[----:B------:R-:W-:Y:S01]  /*1280*/  LOP3.LUT R16, R16, 0xfffffffc, RZ, 0xc0, !PT ;  /* 0xfffffffc10107812 */ /* 0x000fe200078ec0ff */
[----:B------:R-:W-:Y:S01]  /*1290*/  VOTEU.ALL UP5, P1 ;  /* 0x00000000003f7886 */ /* 0x000fe200008a0000 */
[----:B------:R-:W-:Y:S01]  /*12a0*/  LOP3.LUT R3, R3, 0x3ffffffc, RZ, 0xc0, !PT ;  /* 0x3ffffffc03037812 */ /* 0x000fe200078ec0ff */
[----:B------:R-:W-:Y:S02]  /*12b0*/  VOTEU.ALL UP6, P1 ;  /* 0x00000000003f7886 */ /* 0x000fe400008c0000 */
[----:B------:R-:W-:Y:S01]  /*12c0*/  IMAD.IADD R16, R15, 0x1, -R16 ;  /* 0x000000010f107824 */ /* 0x000fe200078e0a10 */
[----:B------:R-:W1:Y:S01]  /*12d0*/  @!UP5 S2UR UR11, SR_CgaCtaId ;  /* 0x00000000000bd9c3 */ /* 0x000e620000008800 */
[----:B------:R-:W-:Y:S01]  /*12e0*/  IMAD.IADD R3, R2, 0x1, -R3 ;  /* 0x0000000102037824 */ /* 0x000fe200078e0a03 */
[----:B------:R-:W-:Y:S01]  /*12f0*/  @!UP5 UMOV UR6, 0x400 ;  /* 0x000004000006d882 */ /* 0x000fe20000000000 */
[----:B---3--:R-:W-:Y:S01]  /*1300*/  IMAD.MOV R15, RZ, RZ, -R17 ;  /* 0x000000ffff0f7224 */ /* 0x008fe200078e0a11 */
[----:B------:R-:W-:-:S04]  /*1310*/  @!UP5 UIADD3 UR4, -UR4, 0x100000, URZ ;  /* 0x001000000404d890 */ /* 0x000fc8000fffe13f */
[----:B------:R-:W-:Y:S02]  /*1320*/  @!UP5 USHF.L.U32 UR5, UR4, 0xb, URZ ;  /* 0x0000000b0405d899 */ /* 0x000fe4000800063f */
[----:B------:R-:W-:Y:S01]  /*1330*/  @!UP5 USHF.L.U32 UR4, UR4, 0x1, URZ ;  /* 0x000000010404d899 */ /* 0x000fe2000800063f */
[----:B------:R-:W-:Y:S02]  /*1340*/  IMAD R3, R3, 0x4, R16 ;  /* 0x0000000403037824 */ /* 0x000fe400078e0210 */
[----:B--2---:R-:W-:Y:S02]  /*1350*/  IMAD R15, R18, R15, UR40 ;  /* 0x00000028120f7e24 */ /* 0x004fe4000f8e020f */
[C---:B------:R-:W-:Y:S01]  /*1360*/  IMAD.SHL.U32 R22, R3.reuse, 0x4, RZ ;  /* 0x0000000403167824 */ /* 0x040fe200078e00ff */
[----:B------:R-:W-:-:S04]  /*1370*/  LEA.HI R2, R3, R3, RZ, 0x1 ;  /* 0x0000000303027211 */ /* 0x000fc800078f08ff */
[----:B------:R-:W-:Y:S02]  /*1380*/  LOP3.LUT R2, R2, 0xfffffffe, RZ, 0xc0, !PT ;  /* 0xfffffffe02027812 */ /* 0x000fe400078ec0ff */
[C---:B------:R-:W-:Y:S02]  /*1390*/  LOP3.LUT R22, R3.reuse, 0xc, R22, 0x78, !PT ;  /* 0x0000000c03167812 */ /* 0x040fe400078e7816 */
[----:B------:R-:W-:-:S04]  /*13a0*/  IADD3 R2, R3, -R2, RZ ;  /* 0x8000000203027210 */ /* 0x000fc80007ffe0ff */
[----:B------:R-:W-:Y:S02]  /*13b0*/  ISETP.NE.AND P2, PT, R2, R15, PT ;  /* 0x0000000f0200720c */ /* 0x000fe40003f45270 */
[----:B------:R-:W2:Y:S01]  /*13c0*/  LDC R15, c[0x0][0x140] ;  /* 0x00005000ff0f7b82 */ /* 0x000ea20000000800 */
[----:B-1----:R-:W-:Y:S01]  /*13d0*/  @!UP5 ULEA UR6, UR11, UR6, 0x18 ;  /* 0x000000060b06d291 */ /* 0x002fe2000f8ec03f */
[----:B------:R-:W-:Y:S01]  /*13e0*/  VOTEU.ALL UP5, P1 ;  /* 0x00000000003f7886 */ /* 0x000fe200008a0000 */
[----:B------:R-:W-:-:S04]  /*13f0*/  LOP3.LUT P1, RZ, R12, 0x7, RZ, 0xc0, !PT ;  /* 0x000000070cff7812 */ /* 0x000fc8000782c0ff */
[----:B------:R-:W-:-:S04]  /*1400*/  ISETP.LT.U32.AND P1, PT, R22, 0x2, !P1 ;  /* 0x000000021600780c */ /* 0x000fc80004f21070 */
[----:B------:R-:W-:Y:S01]  /*1410*/  @P2 LEA.HI R2, R22, R22, RZ, 0x1 ;  /* 0x0000001616022211 */ /* 0x000fe200078f08ff */
[----:B------:R-:W1:Y:S02]  /*1420*/  FENCE.VIEW.ASYNC.S ;  /* 0x00000000000073c6 */ /* 0x000e640000000000 */
[----:B-1----:R-:W1:Y:S01]  /*1430*/  @!UP5 SYNCS.EXCH.64 URZ, [UR6+0x384e0], UR4 ;  /* 0x0384e004063fd5b2 */ /* 0x002e620008000100 */
[----:B------:R-:W-:-:S04]  /*1440*/  @P2 SHF.R.S32.HI R2, RZ, 0x1, R2 ;  /* 0x00000001ff022819 */ /* 0x000fc80000011402 */
[----:B------:R-:W-:Y:S02]  /*1450*/  @P2 ISETP.NE.AND P3, PT, R2, R21, PT ;  /* 0x000000150200220c */ /* 0x000fe40003f65270 */
[----:B------:R-:W-:Y:S02]  /*1460*/  SEL R2, RZ, 0x1, !P1 ;  /* 0x00000001ff027807 */ /* 0x000fe40004800000 */
[----:B------:R-:W-:Y:S02]  /*1470*/  @P2 SEL R23, RZ, 0x1, P3 ;  /* 0x00000001ff172807 */ /* 0x000fe40001800000 */
[----:B--2---:R-:W-:Y:S02]  /*1480*/  ISETP.EQ.U32.AND P4, PT, R15, 0x1, PT ;  /* 0x000000010f00780c */ /* 0x004fe40003f82070 */
[----:B------:R-:W-:Y:S01]  /*1490*/  LOP3.LUT R23, R23, R2, RZ, 0xc0, !PT ;  /* 0x0000000217177212 */ /* 0x000fe200078ec0ff */
[----:B------:R2:W3:Y:S01]  /*14a0*/  @!UP6 SYNCS.EXCH.64 URZ, [UR6+0x384e8], UR4 ;  /* 0x0384e804063fe5b2 */ /* 0x0004e20008000100 */
[----:B------:R-:W-:Y:S01]  /*14b0*/  NOP ;  /* 0x0000000000007918 */ /* 0x000fe20000000000 */
[----:B--2---:R-:W-:-:S08]  /*14c0*/  ULDC.U8 UR4, c[0x0][0x900] ;  /* 0x0002400000047ab9 */ /* 0x004fd00000000000 */
[----:B-1----:R-:W-:Y:S05]  /*14d0*/  @!P4 BRA `(.L_x_5) ;  /* 0x000000000008c947 */ /* 0x002fea0003800000 */
[----:B---3--:R-:W-:Y:S01]  /*14e0*/  UCGABAR_ARV ;  /* 0x00000000000079c7 */ /* 0x008fe20008000000 */
[----:B------:R-:W-:Y:S05]  /*14f0*/  BRA `(.L_x_6) ;  /* 0x0000000000047947 */ /* 0x000fea0003800000 */
.L_x_5:
[----:B---3--:R-:W-:Y:S01]  /*1500*/  NOP ;  /* 0x0000000000007918 */ /* 0x008fe20000000000 */
.L_x_6:
[----:B------:R-:W-:Y:S05]  /*1510*/  @!P4 BRA `(.L_x_7) ;  /* 0x00000000000cc947 */ /* 0x000fea0003800000 */
[----:B------:R-:W-:Y:S01]  /*1520*/  UCGABAR_WAIT ;  /* 0x0000000000007dc7 */ /* 0x000fe20008000000 */
[----:B------:R-:W-:Y:S01]  /*1530*/  CCTL.IVALL ;  /* 0x00000000ff00798f */ /* 0x000fe20002000000 */
[----:B------:R-:W-:Y:S05]  /*1540*/  BRA `(.L_x_8) ;  /* 0x0000000000047947 */ /* 0x000fea0003800000 */
.L_x_7:
[----:B------:R-:W-:Y:S06]  /*1550*/  BAR.SYNC.DEFER_BLOCKING 0x0 ;  /* 0x0000000000007b1d */ /* 0x000fec0000010000 */
.L_x_8:
[----:B------:R-:W1:Y:S01]  /*1560*/  LDC.64 R16, c[0x0][0x8f8] ;  /* 0x00023e00ff107b82 */ /* 0x000e620000000a00 */
[----:B------:R-:W-:Y:S01]  /*1570*/  IMAD.U32 R2, RZ, RZ, UR9 ;  /* 0x00000009ff027e24 */ /* 0x000fe2000f8e00ff */
[----:B------:R-:W-:Y:S01]  /*1580*/  ISETP.NE.AND P2, PT, RZ, UR4, PT ;  /* 0x00000004ff007c0c */ /* 0x000fe2000bf45270 */
[----:B------:R-:W-:Y:S01]  /*1590*/  UMOV UR6, URZ ;  /* 0x0000003f00067c82 */ /* 0x000fe20008000000 */
[----:B------:R-:W-:Y:S01]  /*15a0*/  UMOV UR5, URZ ;  /* 0x0000003f00057c82 */ /* 0x000fe20008000000 */
[----:B------:R-:W-:Y:S01]  /*15b0*/  UMOV UR4, URZ ;  /* 0x0000003f00047c82 */ /* 0x000fe20008000000 */
[----:B------:R-:W-:Y:S01]  /*15c0*/  UMOV UR11, URZ ;  /* 0x0000003f000b7c82 */ /* 0x000fe20008000000 */
[----:B------:R-:W-:Y:S01]  /*15d0*/  P2R R21, PR, RZ, 0x4 ;  /* 0x00000004ff157803 */ /* 0x000fe20000000000 */
[----:B------:R-:W-:Y:S01]  /*15e0*/  IMAD.MOV.U32 R18, RZ, RZ, -0x1 ;  /* 0xffffffffff127424 */ /* 0x000fe200078e00ff */
[----:B-1----:R-:W-:Y:S01]  /*15f0*/  ISETP.LE.U32.AND P1, PT, R16, UR10, PT ;  /* 0x0000000a10007c0c */ /* 0x002fe2000bf23070 */
[----:B------:R-:W-:-:S03]  /*1600*/  IMAD.MOV.U32 R16, RZ, RZ, -0x1 ;  /* 0xffffffffff107424 */ /* 0x000fc600078e00ff */
[----:B------:R-:W-:Y:S01]  /*1610*/  ISETP.GE.U32.AND.EX P1, PT, R2, R17, PT, P1 ;  /* 0x000000110200720c */ /* 0x000fe20003f26110 */
[----:B------:R-:W-:-:S12]  /*1620*/  IMAD.MOV.U32 R17, RZ, RZ, -0x1 ;  /* 0xffffffffff117424 */ /* 0x000fd800078e00ff */
[----:B------:R-:W-:Y:S05]  /*1630*/  @P2 BRA P1, `(.L_x_9) ;  /* 0x0000001400fc2947 */ /* 0x000fea0000800000 */
[----:B------:R-:W-:Y:S01]  /*1640*/  IMAD.U32 R3, RZ, RZ, UR9 ;  /* 0x00000009ff037e24 */ /* 0x000fe2000f8e00ff */
[----:B------:R-:W-:Y:S01]  /*1650*/  ISETP.LE.U32.AND P1, PT, R6, UR10, PT ;  /* 0x0000000a06007c0c */ /* 0x000fe2000bf23070 */
[----:B------:R-:W-:Y:S01]  /*1660*/  UMOV UR5, URZ ;  /* 0x0000003f00057c82 */ /* 0x000fe20008000000 */
[----:B------:R-:W-:Y:S01]  /*1670*/  UMOV UR4, URZ ;  /* 0x0000003f00047c82 */ /* 0x000fe20008000000 */
[----:B------:R-:W-:Y:S01]  /*1680*/  UMOV UR11, URZ ;  /* 0x0000003f000b7c82 */ /* 0x000fe20008000000 */
[----:B------:R-:W-:Y:S01]  /*1690*/  ISETP.GE.U32.AND.EX P1, PT, R3, R7, PT, P1 ;  /* 0x000000070300720c */ /* 0x000fe20003f26110 */
[----:B------:R-:W-:-:S12]  /*16a0*/  UMOV UR6, URZ ;  /* 0x0000003f00067c82 */ /* 0x000fd80008000000 */
[----:B------:R-:W-:Y:S05]  /*16b0*/  @!P1 BRA `(.L_x_10) ;  /* 0x0000001000c89947 */ /* 0x000fea0003800000 */
[----:B------:R-:W-:Y:S02]  /*16c0*/  VIADD R7, R9, 0x20 ;  /* 0x0000002009077836 */ /* 0x000fe40000000000 */
[----:B------:R-:W-:Y:S02]  /*16d0*/  IMAD.MOV.U32 R3, RZ, RZ, R9 ;  /* 0x000000ffff037224 */ /* 0x000fe400078e0009 */
[----:B-----5:R-:W-:Y:S01]  /*16e0*/  IMAD.MOV.U32 R12, RZ, RZ, R8 ;  /* 0x000000ffff0c7224 */ /* 0x020fe200078e0008 */
[----:B------:R-:W-:-:S13]  /*16f0*/  ISETP.GE.AND P1, PT, R7, R0, PT ;  /* 0x000000000700720c */ /* 0x000fda0003f26270 */
[----:B------:R-:W1:Y:S01]  /*1700*/  @!P1 LDC.64 R24, c[0x0][0x918] ;  /* 0x00024600ff189b82 */ /* 0x000e620000000a00 */
[----:B------:R-:W-:Y:S01]  /*1710*/  @!P1 VIADD R15, R3, 0x20 ;  /* 0x00000020030f9836 */ /* 0x000fe20000000000 */
[----:B------:R-:W-:Y:S02]  /*1720*/  UIADD3 UR16, UP5, UR16, -0x1, URZ ;  /* 0xffffffff10107890 */ /* 0x000fe4000ffbe03f */
[----:B------:R-:W-:Y:S01]  /*1730*/  UIADD3 UR14, UP6, UR14, -0x1, URZ ;  /* 0xffffffff0e0e7890 */ /* 0x000fe2000ffde03f */
[----:B------:R-:W-:Y:S01]  /*1740*/  BSSY B0, `(.L_x_11) ;  /* 0x0000051000007945 */ /* 0x000fe20003800000 */
[----:B------:R-:W-:Y:S01]  /*1750*/  UIADD3.X UR17, UR17, -0x1, URZ, UP5, !UPT ;  /* 0xffffffff11117890 */ /* 0x000fe2000affe43f */
[----:B-1----:R-:W-:-:S04]  /*1760*/  @!P1 IMAD.WIDE R24, R15, 0xc, R24 ;  /* 0x0000000c0f189825 */ /* 0x002fc800078e0218 */
[----:B------:R-:W-:Y:S01]  /*1770*/  IMAD.MOV.U32 R15, RZ, RZ, R10 ;  /* 0x000000ffff0f7224 */ /* 0x000fe200078e000a */
[----:B------:R1:W5:Y:S04]  /*1780*/  @!P1 LDG.E R8, desc[UR58][R24.64] ;  /* 0x0000003a18089981 */ /* 0x000368000c1e1900 */
[----:B------:R1:W5:Y:S01]  /*1790*/  @!P1 LDG.E R10, desc[UR58][R24.64+0x4] ;  /* 0x0000043a180a9981 */ /* 0x000362000c1e1900 */
[----:B------:R-:W-:Y:S01]  /*17a0*/  ISETP.GE.AND P1, PT, R3, R0, PT ;  /* 0x000000000300720c */ /* 0x000fe20003f26270 */
[----:B------:R-:W-:Y:S01]  /*17b0*/  UIADD3.X UR15, UR15, -0x1, URZ, UP6, !UPT ;  /* 0xffffffff0f0f7890 */ /* 0x000fe2000b7fe43f */
[----:B------:R-:W-:Y:S01]  /*17c0*/  MOV R6, RZ ;  /* 0x000000ff00067202 */ /* 0x000fe20000000f00 */
[----:B------:R-:W-:Y:S01]  /*17d0*/  UIADD3 UR4, UR8, -0x1, URZ ;  /* 0xffffffff08047890 */ /* 0x000fe2000fffe03f */
[----:B------:R-:W-:Y:S01]  /*17e0*/  IMAD.MOV.U32 R2, RZ, RZ, RZ ;  /* 0x000000ffff027224 */ /* 0x000fe200078e00ff */
[----:B------:R-:W-:Y:S01]  /*17f0*/  UIADD3 UR5, UR7, -0x1, URZ ;  /* 0xffffffff07057890 */ /* 0x000fe2000fffe03f */
[----:B------:R-:W-:-:S02]  /*1800*/  IMAD.MOV.U32 R28, RZ, RZ, 0x7fffffff ;  /* 0x7fffffffff1c7424 */ /* 0x000fc400078e00ff */
[----:B------:R-:W-:-:S05]  /*1810*/  IMAD.MOV.U32 R29, RZ, RZ, RZ ;  /* 0x000000ffff1d7224 */ /* 0x000fca00078e00ff */
[----:B-1----:R-:W-:Y:S05]  /*1820*/  @P1 BRA `(.L_x_12) ;  /* 0x0000000400081947 */ /* 0x002fea0003800000 */
[----:B------:R-:W-:Y:S02]  /*1830*/  PLOP3.LUT P3, PT, PT, PT, UP0, 0x80, 0x0 ;  /* 0x000000000000781c */ /* 0x000fe40003f6f008 */
[C---:B------:R-:W-:Y:S02]  /*1840*/  IADD3 R17, P2, R15.reuse, UR16, RZ ;  /* 0x000000100f117c10 */ /* 0x040fe4000ff5e0ff */
[C---:B------:R-:W-:Y:S02]  /*1850*/  IADD3 R28, P1, R12.reuse, UR14, RZ ;  /* 0x0000000e0c1c7c10 */ /* 0x040fe4000ff3e0ff */
[----:B------:R-:W-:Y:S02]  /*1860*/  LEA.HI.X.SX32 R18, R15, UR17, 0x1, P2 ;  /* 0x000000110f127c11 */ /* 0x000fe400090f0eff */
[----:B------:R-:W-:-:S05]  /*1870*/  LEA.HI.X.SX32 R29, R12, UR15, 0x1, P1 ;  /* 0x0000000f0c1d7c11 */ /* 0x000fca00088f0eff */
[----:B------:R-:W-:Y:S05]  /*1880*/  @!P3 BRA `(.L_x_13) ;  /* 0x000000000030b947 */ /* 0x000fea0003800000 */
[----:B------:R-:W-:Y:S02]  /*1890*/  ULDC UR6, c[0x0][0x8dc] ;  /* 0x0002370000067ab9 */ /* 0x000fe40000000800 */
[----:B------:R-:W-:-:S05]  /*18a0*/  IADD3 R15, P1, R28, UR6, RZ ;  /* 0x000000061c0f7c10 */ /* 0x000fca000ff3e0ff */
[----:B------:R-:W-:-:S04]  /*18b0*/  IMAD.X R29, RZ, RZ, R29, P1 ;  /* 0x000000ffff1d7224 */ /* 0x000fc800008e061d */
[----:B------:R-:W-:-:S04]  /*18c0*/  IMAD.WIDE.U32 R4, R29, UR20, RZ ;  /* 0x000000141d047c25 */ /* 0x000fc8000f8e00ff */
[----:B------:R-:W-:-:S04]  /*18d0*/  IMAD.WIDE.U32 R24, P1, R15, UR21, R4 ;  /* 0x000000150f187c25 */ /* 0x000fc8000f820004 */
[----:B------:R-:W-:-:S04]  /*18e0*/  IMAD.WIDE.U32 R4, R15, UR20, RZ ;  /* 0x000000140f047c25 */ /* 0x000fc8000f8e00ff */
[----:B------:R-:W-:Y:S01]  /*18f0*/  IMAD.X R27, RZ, RZ, RZ, P1 ;  /* 0x000000ffff1b7224 */ /* 0x000fe200008e06ff */
[----:B------:R-:W-:Y:S01]  /*1900*/  IADD3 RZ, P1, R5, R24, RZ ;  /* 0x0000001805ff7210 */ /* 0x000fe20007f3e0ff */
[----:B------:R-:W-:-:S04]  /*1910*/  IMAD.MOV.U32 R26, RZ, RZ, R25 ;  /* 0x000000ffff1a7224 */ /* 0x000fc800078e0019 */
[----:B------:R-:W-:-:S04]  /*1920*/  IMAD.WIDE.U32.X R4, R29, UR21, R26, P1 ;  /* 0x000000151d047c25 */ /* 0x000fc800088e041a */
[----:B------:R-:W-:Y:S02]  /*1930*/  IMAD.MOV.U32 R28, RZ, RZ, R4 ;  /* 0x000000ffff1c7224 */ /* 0x000fe400078e0004 */
[----:B------:R-:W-:-:S07]  /*1940*/  IMAD.MOV.U32 R29, RZ, RZ, R5 ;  /* 0x000000ffff1d7224 */ /* 0x000fce00078e0005 */
.L_x_13:
        /* <DEDUP_REMOVED lines=11> */
[----:B------:R-:W-:Y:S01]  /*1a00*/  IMAD.MOV.U32 R17, RZ, RZ, R4 ;  /* 0x000000ffff117224 */ /* 0x000fe200078e0004 */
[----:B------:R-:W-:-:S07]  /*1a10*/  MOV R18, R5 ;  /* 0x0000000500127202 */ /* 0x000fce0000000f00 */
.L_x_14:
[----:B------:R-:W-:Y:S02]  /*1a20*/  SHF.R.U64 R5, R28, UR26, R29 ;  /* 0x0000001a1c057c19 */ /* 0x000fe4000800121d */
[----:B------:R-:W-:-:S03]  /*1a30*/  SHF.R.U64 R4, R17, UR30, R18 ;  /* 0x0000001e11047c19 */ /* 0x000fc60008001212 */
[----:B------:R-:W-:Y:S02]  /*1a40*/  VIADD R17, R5, UR4 ;  /* 0x0000000405117c36 */ /* 0x000fe40008000000 */
[----:B------:R-:W-:-:S03]  /*1a50*/  VIADD R18, R4, UR5 ;  /* 0x0000000504127c36 */ /* 0x000fc60008000000 */
[----:B------:R-:W-:Y:S02]  /*1a60*/  IABS R15, R17 ;  /* 0x00000011000f7213 */ /* 0x000fe40000000000 */
[----:B------:R-:W-:-:S03]  /*1a70*/  IABS R12, R18 ;  /* 0x00000012000c7213 */ /* 0x000fc60000000000 */
[----:B------:R-:W-:-:S04]  /*1a80*/  IMAD.HI.U32 R4, R15, UR13, RZ ;  /* 0x0000000d0f047c27 */ /* 0x000fc8000f8e00ff */
[----:B------:R-:W-:-:S04]  /*1a90*/  IMAD.HI.U32 R5, R12, UR19, RZ ;  /* 0x000000130c057c27 */ /* 0x000fc8000f8e00ff */
[----:B------:R-:W-:Y:S02]  /*1aa0*/  IMAD R4, R4, UR29, R15 ;  /* 0x0000001d04047c24 */ /* 0x000fe4000f8e020f */
[----:B------:R-:W-:Y:S02]  /*1ab0*/  IMAD R5, R5, UR31, R12 ;  /* 0x0000001f05057c24 */ /* 0x000fe4000f8e020c */
[----:B------:R-:W-:Y:S01]  /*1ac0*/  IMAD.U32 R15, RZ, RZ, UR32 ;  /* 0x00000020ff0f7e24 */ /* 0x000fe2000f8e00ff */
[----:B------:R-:W-:Y:S01]  /*1ad0*/  ISETP.LT.U32.AND P1, PT, R4, UR28, PT ;  /* 0x0000001c04007c0c */ /* 0x000fe2000bf21070 */
[----:B------:R-:W-:Y:S01]  /*1ae0*/  IMAD.U32 R12, RZ, RZ, UR33 ;  /* 0x00000021ff0c7e24 */ /* 0x000fe2000f8e00ff */
[----:B------:R-:W-:-:S11]  /*1af0*/  ISETP.LT.U32.AND P2, PT, R5, UR27, PT ;  /* 0x0000001b05007c0c */ /* 0x000fd6000bf41070 */
[----:B------:R-:W-:Y:S01]  /*1b00*/  @!P1 VIADD R4, R4, -UR28 ;  /* 0x8000001c04049c36 */ /* 0x000fe20008000000 */
[----:B------:R-:W-:Y:S01]  /*1b10*/  ISETP.GE.AND P1, PT, R18, RZ, PT ;  /* 0x000000ff1200720c */ /* 0x000fe20003f26270 */
[----:B------:R-:W-:Y:S01]  /*1b20*/  @!P2 VIADD R5, R5, -UR27 ;  /* 0x8000001b0505ac36 */ /* 0x000fe20008000000 */
[----:B------:R-:W-:Y:S02]  /*1b30*/  ISETP.GE.AND P2, PT, R17, RZ, PT ;  /* 0x000000ff1100720c */ /* 0x000fe40003f46270 */
[----:B------:R-:W-:Y:S02]  /*1b40*/  ISETP.LT.U32.AND P3, PT, R4, UR28, PT ;  /* 0x0000001c04007c0c */ /* 0x000fe4000bf61070 */
[----:B------:R-:W-:-:S11]  /*1b50*/  ISETP.LT.U32.AND P4, PT, R5, UR27, PT ;  /* 0x0000001b05007c0c */ /* 0x000fd6000bf81070 */
[----:B------:R-:W-:Y:S01]  /*1b60*/  @!P3 VIADD R4, R4, -UR28 ;  /* 0x8000001c0404bc36 */ /* 0x000fe20008000000 */
[----:B------:R-:W-:Y:S01]  /*1b70*/  PLOP3.LUT P3, PT, PT, PT, UP4, 0x80, 0x0 ;  /* 0x000000000000781c */ /* 0x000fe20003f6f048 */
[----:B------:R-:W-:Y:S01]  /*1b80*/  @!P4 VIADD R5, R5, -UR27 ;  /* 0x8000001b0505cc36 */ /* 0x000fe20008000000 */
[----:B------:R-:W-:Y:S01]  /*1b90*/  PLOP3.LUT P4, PT, PT, PT, UP2, 0x80, 0x0 ;  /* 0x000000000000781c */ /* 0x000fe20003f8f028 */
[----:B------:R-:W-:Y:S02]  /*1ba0*/  @!P2 IMAD.MOV R4, RZ, RZ, -R4 ;  /* 0x000000ffff04a224 */ /* 0x000fe400078e0a04 */
[----:B------:R-:W-:Y:S01]  /*1bb0*/  @!P1 IMAD.MOV R5, RZ, RZ, -R5 ;  /* 0x000000ffff059224 */ /* 0x000fe200078e0a05 */
[----:B------:R-:W-:Y:S02]  /*1bc0*/  PLOP3.LUT P1, PT, PT, PT, UP3, 0x80, 0x0 ;  /* 0x000000000000781c */ /* 0x000fe40003f2f038 */
[----:B------:R-:W-:Y:S02]  /*1bd0*/  SEL R4, R15, R4, !P3 ;  /* 0x000000040f047207 */ /* 0x000fe40005800000 */
[----:B------:R-:W-:-:S03]  /*1be0*/  SEL R5, R12, R5, !P4 ;  /* 0x000000050c057207 */ /* 0x000fc60006000000 */
[----:B------:R-:W-:Y:S02]  /*1bf0*/  IMAD.IADD R28, R17, 0x1, -R4 ;  /* 0x00000001111c7824 */ /* 0x000fe400078e0a04 */
[----:B------:R-:W-:-:S05]  /*1c00*/  IMAD.IADD R5, R18, 0x1, -R5 ;  /* 0x0000000112057824 */ /* 0x000fca00078e0a05 */
[----:B------:R-:W-:Y:S01]  /*1c10*/  SEL R4, R5, R28, !P1 ;  /* 0x0000001c05047207 */ /* 0x000fe20004800000 */
[----:B------:R-:W-:-:S03]  /*1c20*/  IMAD R28, R28, R5, RZ ;  /* 0x000000051c1c7224 */ /* 0x000fc600078e02ff */
[----:B------:R-:W-:Y:S02]  /*1c30*/  SHF.R.S32.HI R5, RZ, 0x1f, R4 ;  /* 0x0000001fff057819 */ /* 0x000fe40000011404 */
[----:B------:R-:W-:-:S07]  /*1c40*/  SHF.R.S32.HI R29, RZ, 0x1f, R28 ;  /* 0x0000001fff1d7819 */ /* 0x000fce000001141c */
.L_x_12:
[----:B------:R-:W-:Y:S05]  /*1c50*/  BSYNC B0 ;  /* 0x0000000000007941 */ /* 0x000fea0003800000 */
.L_x_11:
[----:B------:R-:W1:Y:S01]  /*1c60*/  SHFL.UP PT, R15, R28, 0x1, RZ ;  /* 0x042000001c0f7989 */ /* 0x000e6200000e00ff */
[C---:B------:R-:W-:Y:S02]  /*1c70*/  ISETP.NE.AND P2, PT, R9.reuse, RZ, PT ;  /* 0x000000ff0900720c */ /* 0x040fe40003f45270 */
[C---:B------:R-:W-:Y:S01]  /*1c80*/  ISETP.GE.U32.AND P3, PT, R9.reuse, 0x2, PT ;  /* 0x000000020900780c */ /* 0x040fe20003f66070 */
[----:B------:R-:W2:Y:S01]  /*1c90*/  SHFL.UP PT, R12, R29, 0x1, RZ ;  /* 0x042000001d0c7989 */ /* 0x000ea200000e00ff */
[C---:B------:R-:W-:Y:S02]  /*1ca0*/  ISETP.GE.U32.AND P4, PT, R9.reuse, 0x4, PT ;  /* 0x000000040900780c */ /* 0x040fe40003f86070 */
[C---:B------:R-:W-:Y:S02]  /*1cb0*/  ISETP.GE.U32.AND P5, PT, R9.reuse, 0x8, PT ;  /* 0x000000080900780c */ /* 0x040fe40003fa6070 */
[----:B------:R-:W-:Y:S02]  /*1cc0*/  ISETP.GE.U32.AND P6, PT, R9, 0x10, PT ;  /* 0x000000100900780c */ /* 0x000fe40003fc6070 */
[----:B-1----:R-:W-:-:S02]  /*1cd0*/  SEL R15, R15, RZ, P2 ;  /* 0x000000ff0f0f7207 */ /* 0x002fc40001000000 */
[----:B--2---:R-:W-:Y:S02]  /*1ce0*/  SEL R12, R12, RZ, P2 ;  /* 0x000000ff0c0c7207 */ /* 0x004fe40001000000 */
[----:B------:R-:W-:-:S04]  /*1cf0*/  IADD3 R24, P1, R15, R28, RZ ;  /* 0x0000001c0f187210 */ /* 0x000fc80007f3e0ff */
[----:B------:R-:W-:Y:S01]  /*1d00*/  IADD3.X R17, R12, R29, RZ, P1, !PT ;  /* 0x0000001d0c117210 */ /* 0x000fe20000ffe4ff */
[----:B------:R-:W1:Y:S04]  /*1d10*/  SHFL.UP PT, R15, R24, 0x2, RZ ;  /* 0x04400000180f7989 */ /* 0x000e6800000e00ff */
[----:B------:R-:W2:Y:S01]  /*1d20*/  SHFL.UP PT, R12, R17, 0x2, RZ ;  /* 0x04400000110c7989 */ /* 0x000ea200000e00ff */
[----:B-1----:R-:W-:-:S04]  /*1d30*/  SEL R15, R15, RZ, P3 ;  /* 0x000000ff0f0f7207 */ /* 0x002fc80001800000 */
[----:B------:R-:W-:Y:S02]  /*1d40*/  IADD3 R18, P1, R15, R24, RZ ;  /* 0x000000180f127210 */ /* 0x000fe40007f3e0ff */
[----:B--2---:R-:W-:-:S03]  /*1d50*/  SEL R12, R12, RZ, P3 ;  /* 0x000000ff0c0c7207 */ /* 0x004fc60001800000 */
[----:B------:R-:W1:Y:S02]  /*1d60*/  SHFL.UP PT, R15, R18, 0x4, RZ ;  /* 0x04800000120f7989 */ /* 0x000e6400000e00ff */
[----:B------:R-:W-:-:S05]  /*1d70*/  IMAD.X R25, R12, 0x1, R17, P1 ;  /* 0x000000010c197824 */ /* 0x000fca00008e0611 */
        /* <DEDUP_REMOVED lines=15> */
[----:B--2---:R-:W-:-:S05]  /*1e70*/  SEL R12, R12, RZ, P6 ;  /* 0x000000ff0c0c7207 */ /* 0x004fca0003000000 */
[----:B------:R-:W-:Y:S01]  /*1e80*/  IMAD.X R17, R12, 0x1, R25, P1 ;  /* 0x000000010c117824 */ /* 0x000fe200008e0619 */
[----:B------:R-:W-:-:S04]  /*1e90*/  ISETP.GT.U32.AND P1, PT, R15, UR10, PT ;  /* 0x0000000a0f007c0c */ /* 0x000fc8000bf24070 */
[----:B------:R-:W-:-:S13]  /*1ea0*/  ISETP.GT.U32.AND.EX P1, PT, R17, UR9, PT, P1 ;  /* 0x0000000911007c0c */ /* 0x000fda000bf24110 */
[----:B------:R-:W-:-:S04]  /*1eb0*/  VOTE.ANY R12, PT, P1 ;  /* 0x00000000000c7806 */ /* 0x000fc800008e0100 */
[----:B------:R-:W-:-:S13]  /*1ec0*/  ISETP.NE.AND P1, PT, R12, RZ, PT ;  /* 0x000000ff0c00720c */ /* 0x000fda0003f25270 */
[----:B------:R-:W-:Y:S05]  /*1ed0*/  @P1 BRA `(.L_x_15) ;  /* 0x00000008006c1947 */ /* 0x000fea0003800000 */
[----:B------:R-:W1:Y:S01]  /*1ee0*/  LDC R0, c[0x0][0x910] ;  /* 0x00024400ff007b82 */ /* 0x000e620000000800 */
[----:B------:R-:W-:Y:S01]  /*1ef0*/  IMAD.MOV.U32 R26, RZ, RZ, R15 ;  /* 0x000000ffff1a7224 */ /* 0x000fe200078e000f */
[----:B------:R-:W-:Y:S01]  /*1f00*/  ULDC UR13, c[0x0][0x8f4] ;  /* 0x00023d00000d7ab9 */ /* 0x000fe20000000800 */
[----:B------:R-:W-:Y:S01]  /*1f10*/  IMAD.MOV.U32 R27, RZ, RZ, R17 ;  /* 0x000000ffff1b7224 */ /* 0x000fe200078e0011 */
[----:B------:R-:W-:Y:S01]  /*1f20*/  ULDC UR6, c[0x0][0x8dc] ;  /* 0x0002370000067ab9 */ /* 0x000fe20000000800 */
[----:B------:R-:W-:Y:S01]  /*1f30*/  ULDC UR19, c[0x0][0x8d8] ;  /* 0x0002360000137ab9 */ /* 0x000fe20000000800 */
[----:B------:R-:W-:Y:S01]  /*1f40*/  ULDC UR24, c[0x0][0x8f0] ;  /* 0x00023c0000187ab9 */ /* 0x000fe20000000800 */
[----:B------:R-:W-:Y:S01]  /*1f50*/  ULDC.64 UR20, c[0x0][0x8d0] ;  /* 0x0002340000147ab9 */ /* 0x000fe20000000a00 */
[----:B------:R-:W-:-:S05]  /*1f60*/  ULDC.64 UR22, c[0x0][0x8e8] ;  /* 0x00023a0000167ab9 */ /* 0x000fca0000000a00 */
.L_x_20:
[----:B------:R-:W-:Y:S02]  /*1f70*/  IMAD.MOV.U32 R3, RZ, RZ, R7 ;  /* 0x000000ffff037224 */ /* 0x000fe400078e0007 */
[----:B------:R-:W-:Y:S02]  /*1f80*/  VIADD R7, R7, 0x20 ;  /* 0x0000002007077836 */ /* 0x000fe40000000000 */
[----:B-----5:R-:W-:-:S03]  /*1f90*/  IMAD.MOV.U32 R12, RZ, RZ, R8 ;  /* 0x000000ffff0c7224 */ /* 0x020fc600078e0008 */
[----:B-1----:R-:W-:-:S13]  /*1fa0*/  ISETP.GE.AND P1, PT, R7, R0, PT ;  /* 0x000000000700720c */ /* 0x002fda0003f26270 */
[----:B------:R-:W1:Y:S01]  /*1fb0*/  @!P1 LDC.64 R24, c[0x0][0x918] ;  /* 0x00024600ff189b82 */ /* 0x000e620000000a00 */
[----:B------:R-:W-:Y:S01]  /*1fc0*/  @!P1 VIADD R15, R3, 0x20 ;  /* 0x00000020030f9836 */ /* 0x000fe20000000000 */
[----:B------:R2:W3:Y:S01]  /*1fd0*/  SHFL.IDX PT, R2, R27, 0x1f, 0x1f ;  /* 0x03e01f001b027f89 */ /* 0x0004e200000e0000 */
[----:B------:R-:W-:Y:S03]  /*1fe0*/  BSSY B0, `(.L_x_16) ;  /* 0x0000065000007945 */ /* 0x000fe60003800000 */
[----:B------:R2:W4:Y:S01]  /*1ff0*/  SHFL.IDX PT, R6, R26, 0x1f, 0x1f ;  /* 0x03e01f001a067f89 */ /* 0x00052200000e0000 */
[----:B-1----:R-:W-:-:S04]  /*2000*/  @!P1 IMAD.WIDE R24, R15, 0xc, R24 ;  /* 0x0000000c0f189825 */ /* 0x002fc800078e0218 */
[----:B------:R-:W-:Y:S01]  /*2010*/  IMAD.MOV.U32 R15, RZ, RZ, R10 ;  /* 0x000000ffff0f7224 */ /* 0x000fe200078e000a */
[----:B------:R2:W5:Y:S04]  /*2020*/  @!P1 LDG.E R8, desc[UR58][R24.64] ;  /* 0x0000003a18089981 */ /* 0x000568000c1e1900 */
[----:B------:R2:W5:Y:S01]  /*2030*/  @!P1 LDG.E R10, desc[UR58][R24.64+0x4] ;  /* 0x0000043a180a9981 */ /* 0x000562000c1e1900 */
[----:B------:R-:W-:Y:S01]  /*2040*/  ISETP.GE.AND P1, PT, R3, R0, PT ;  /* 0x000000000300720c */ /* 0x000fe20003f26270 */
[----:B------:R-:W-:Y:S01]  /*2050*/  IMAD.MOV.U32 R28, RZ, RZ, 0x7fffffff ;  /* 0x7fffffffff1c7424 */ /* 0x000fe200078e00ff */
[----:B------:R-:W-:-:S11]  /*2060*/  MOV R29, RZ ;  /* 0x000000ff001d7202 */ /* 0x000fd60000000f00 */
[----:B--234-:R-:W-:Y:S05]  /*2070*/  @P1 BRA `(.L_x_17) ;  /* 0x00000004006c1947 */ /* 0x01cfea0003800000 */
[----:B------:R-:W-:Y:S02]  /*2080*/  IABS R31, R20 ;  /* 0x00000014001f7213 */ /* 0x000fe40000000000 */
[C---:B------:R-:W-:Y:S02]  /*2090*/  IADD3 R17, P1, R12.reuse, UR14, RZ ;  /* 0x0000000e0c117c10 */ /* 0x040fe4000ff3e0ff */
[----:B------:R-:W1:Y:S02]  /*20a0*/  I2F.RP R4, R31 ;  /* 0x0000001f00047306 */ /* 0x000e640000209400 */
[----:B------:R-:W-:Y:S02]  /*20b0*/  LEA.HI.X.SX32 R18, R12, UR15, 0x1, P1 ;  /* 0x0000000f0c127c11 */ /* 0x000fe400088f0eff */
[----:B------:R-:W-:-:S04]  /*20c0*/  IADD3 R12, P1, R15, UR16, RZ ;  /* 0x000000100f0c7c10 */ /* 0x000fc8000ff3e0ff */
[----:B------:R-:W-:Y:S02]  /*20d0*/  LEA.HI.X.SX32 R15, R15, UR17, 0x1, P1 ;  /* 0x000000110f0f7c11 */ /* 0x000fe400088f0eff */
[----:B------:R-:W-:Y:S01]  /*20e0*/  PLOP3.LUT P1, PT, PT, PT, UP0, 0x80, 0x0 ;  /* 0x000000000000781c */ /* 0x000fe20003f2f008 */
[----:B-1----:R-:W1:Y:S02]  /*20f0*/  MUFU.RCP R4, R4 ;  /* 0x0000000400047308 */ /* 0x002e640000001000 */
[----:B-1----:R-:W-:-:S06]  /*2100*/  VIADD R5, R4, 0xffffffe ;  /* 0x0ffffffe04057836 */ /* 0x002fcc0000000000 */
[----:B------:R-:W1:Y:S02]  /*2110*/  F2I.FTZ.U32.TRUNC.NTZ R33, R5 ;  /* 0x0000000500217305 */ /* 0x000e64000021f000 */
[----:B-1----:R-:W-:Y:S02]  /*2120*/  IMAD.MOV R28, RZ, RZ, -R33 ;  /* 0x000000ffff1c7224 */ /* 0x002fe400078e0a21 */
[----:B------:R-:W-:Y:S05]  /*2130*/  @!P1 BRA `(.L_x_18) ;  /* 0x00000000002c9947 */ /* 0x000fea0003800000 */
        /* <DEDUP_REMOVED lines=11> */
.L_x_18:
        /* <DEDUP_REMOVED lines=12> */
.L_x_19:
[----:B------:R-:W-:Y:S02]  /*22b0*/  SHF.R.U64 R12, R12, UR24, R15 ;  /* 0x000000180c0c7c19 */ /* 0x000fe4000800120f */
[----:B------:R-:W-:Y:S02]  /*22c0*/  MOV R4, R28 ;  /* 0x0000001c00047202 */ /* 0x000fe40000000f00 */
[----:B------:R-:W-:Y:S01]  /*22d0*/  IABS R5, R20 ;  /* 0x0000001400057213 */ /* 0x000fe20000000000 */
[----:B------:R-:W-:Y:S01]  /*22e0*/  VIADD R15, R12, UR5 ;  /* 0x000000050c0f7c36 */ /* 0x000fe20008000000 */
[----:B------:R-:W-:Y:S01]  /*22f0*/  SHF.R.U64 R17, R17, UR19, R18 ;  /* 0x0000001311117c19 */ /* 0x000fe20008001212 */
[----:B------:R-:W-:Y:S01]  /*2300*/  IMAD R12, R4, R31, RZ ;  /* 0x0000001f040c7224 */ /* 0x000fe200078e02ff */
[----:B------:R-:W-:Y:S01]  /*2310*/  IABS R28, R11 ;  /* 0x0000000b001c7213 */ /* 0x000fe20000000000 */
[----:B------:R-:W-:Y:S01]  /*2320*/  IMAD.MOV R25, RZ, RZ, -R5 ;  /* 0x000000ffff197224 */ /* 0x000fe200078e0a05 */
[----:B------:R-:W-:Y:S01]  /*2330*/  IABS R24, R15 ;  /* 0x0000000f00187213 */ /* 0x000fe20000000000 */
[----:B------:R-:W-:-:S02]  /*2340*/  IMAD.MOV.U32 R4, RZ, RZ, RZ ;  /* 0x000000ffff047224 */ /* 0x000fc400078e00ff */
[----:B------:R-:W-:Y:S02]  /*2350*/  IMAD.MOV.U32 R5, RZ, RZ, R33 ;  /* 0x000000ffff057224 */ /* 0x000fe400078e0021 */
[----:B------:R-:W-:Y:S02]  /*2360*/  VIADD R18, R17, UR4 ;  /* 0x0000000411127c36 */ /* 0x000fe40008000000 */
[----:B------:R-:W-:-:S04]  /*2370*/  IMAD.HI.U32 R4, R33, R12, R4 ;  /* 0x0000000c21047227 */ /* 0x000fc800078e0004 */
[----:B------:R-:W-:Y:S01]  /*2380*/  IMAD.MOV.U32 R5, RZ, RZ, R24 ;  /* 0x000000ffff057224 */ /* 0x000fe200078e0018 */
[----:B------:R-:W-:Y:S01]  /*2390*/  IABS R24, R11 ;  /* 0x0000000b00187213 */ /* 0x000fe20000000000 */
[----:B------:R-:W-:Y:S02]  /*23a0*/  IMAD.MOV.U32 R12, RZ, RZ, R25 ;  /* 0x000000ffff0c7224 */ /* 0x000fe400078e0019 */
[----:B------:R-:W-:Y:S01]  /*23b0*/  IMAD.HI.U32 R4, R4, R5, RZ ;  /* 0x0000000504047227 */ /* 0x000fe200078e00ff */
[----:B------:R-:W1:Y:S03]  /*23c0*/  I2F.RP R25, R24 ;  /* 0x0000001800197306 */ /* 0x000e660000209400 */
[----:B------:R-:W-:-:S05]  /*23d0*/  IMAD R12, R4, R12, R5 ;  /* 0x0000000c040c7224 */ /* 0x000fca00078e0205 */
[----:B------:R-:W-:Y:S01]  /*23e0*/  ISETP.GT.U32.AND P1, PT, R31, R12, PT ;  /* 0x0000000c1f00720c */ /* 0x000fe20003f24070 */
[----:B-1----:R-:W1:-:S12]  /*23f0*/  MUFU.RCP R25, R25 ;  /* 0x0000001900197308 */ /* 0x002e580000001000 */
[----:B------:R-:W-:Y:S02]  /*2400*/  @!P1 IMAD.IADD R12, R12, 0x1, -R31 ;  /* 0x000000010c0c9824 */ /* 0x000fe400078e0a1f */
[----:B-1----:R-:W-:-:S04]  /*2410*/  VIADD R4, R25, 0xffffffe ;  /* 0x0ffffffe19047836 */ /* 0x002fc80000000000 */
[----:B------:R1:W2:Y:S02]  /*2420*/  F2I.FTZ.U32.TRUNC.NTZ R5, R4 ;  /* 0x0000000400057305 */ /* 0x0002a4000021f000 */
[----:B-1----:R-:W-:Y:S02]  /*2430*/  IMAD.MOV.U32 R4, RZ, RZ, RZ ;  /* 0x000000ffff047224 */ /* 0x002fe400078e00ff */
[----:B--2---:R-:W-:-:S04]  /*2440*/  IMAD.MOV R27, RZ, RZ, -R5 ;  /* 0x000000ffff1b7224 */ /* 0x004fc800078e0a05 */
[----:B------:R-:W-:Y:S01]  /*2450*/  IMAD R17, R27, R24, RZ ;  /* 0x000000181b117224 */ /* 0x000fe200078e02ff */
[----:B------:R-:W-:-:S03]  /*2460*/  IABS R27, R18 ;  /* 0x00000012001b7213 */ /* 0x000fc60000000000 */
[----:B------:R-:W-:Y:S01]  /*2470*/  IMAD.HI.U32 R26, R5, R17, R4 ;  /* 0x00000011051a7227 */ /* 0x000fe200078e0004 */
[----:B------:R-:W-:-:S03]  /*2480*/  MOV R5, R27 ;  /* 0x0000001b00057202 */ /* 0x000fc60000000f00 */
[----:B------:R-:W-:Y:S02]  /*2490*/  IMAD.MOV R17, RZ, RZ, -R28 ;  /* 0x000000ffff117224 */ /* 0x000fe400078e0a1c */
[----:B------:R-:W-:-:S04]  /*24a0*/  IMAD.HI.U32 R4, R26, R5, RZ ;  /* 0x000000051a047227 */ /* 0x000fc800078e00ff */
[----:B------:R-:W-:-:S05]  /*24b0*/  IMAD R5, R4, R17, R5 ;  /* 0x0000001104057224 */ /* 0x000fca00078e0205 */
[----:B------:R-:W-:-:S13]  /*24c0*/  ISETP.GT.U32.AND P1, PT, R24, R5, PT ;  /* 0x000000051800720c */ /* 0x000fda0003f24070 */
[----:B------:R-:W-:Y:S01]  /*24d0*/  @!P1 IMAD.IADD R5, R5, 0x1, -R24 ;  /* 0x0000000105059824 */ /* 0x000fe200078e0a18 */
[----:B------:R-:W-:-:S13]  /*24e0*/  ISETP.GT.U32.AND P1, PT, R31, R12, PT ;  /* 0x0000000c1f00720c */ /* 0x000fda0003f24070 */
[----:B------:R-:W-:Y:S01]  /*24f0*/  @!P1 IMAD.IADD R12, R12, 0x1, -R31 ;  /* 0x000000010c0c9824 */ /* 0x000fe200078e0a1f */
[----:B------:R-:W-:-:S03]  /*2500*/  ISETP.GT.U32.AND P1, PT, R24, R5, PT ;  /* 0x000000051800720c */ /* 0x000fc60003f24070 */
[----:B------:R-:W-:-:S10]  /*2510*/  IMAD.MOV.U32 R4, RZ, RZ, R12 ;  /* 0x000000ffff047224 */ /* 0x000fd400078e000c */
[----:B------:R-:W-:Y:S01]  /*2520*/  @!P1 IMAD.IADD R5, R5, 0x1, -R24 ;  /* 0x0000000105059824 */ /* 0x000fe200078e0a18 */
[----:B------:R-:W-:-:S13]  /*2530*/  ISETP.GE.AND P1, PT, R15, RZ, PT ;  /* 0x000000ff0f00720c */ /* 0x000fda0003f26270 */
[----:B------:R-:W-:Y:S01]  /*2540*/  @!P1 IMAD.MOV R4, RZ, RZ, -R4 ;  /* 0x000000ffff049224 */ /* 0x000fe200078e0a04 */
[----:B------:R-:W-:-:S13]  /*2550*/  ISETP.GE.AND P1, PT, R18, RZ, PT ;  /* 0x000000ff1200720c */ /* 0x000fda0003f26270 */
[----:B------:R-:W-:Y:S01]  /*2560*/  @!P1 IMAD.MOV R5, RZ, RZ, -R5 ;  /* 0x000000ffff059224 */ /* 0x000fe200078e0a05 */
[----:B------:R-:W-:-:S13]  /*2570*/  ISETP.NE.AND P1, PT, RZ, UR7, PT ;  /* 0x00000007ff007c0c */ /* 0x000fda000bf25270 */
[----:B------:R-:W-:Y:S02]  /*2580*/  @!P1 LOP3.LUT R4, RZ, UR7, RZ, 0x33, !PT ;  /* 0x00000007ff049c12 */ /* 0x000fe4000f8e33ff */
[----:B------:R-:W-:-:S03]  /*2590*/  ISETP.NE.AND P1, PT, RZ, UR8, PT ;  /* 0x00000008ff007c0c */ /* 0x000fc6000bf25270 */
[----:B------:R-:W-:-:S10]  /*25a0*/  IMAD.IADD R4, R15, 0x1, -R4 ;  /* 0x000000010f047824 */ /* 0x000fd400078e0a04 */
[----:B------:R-:W-:Y:S02]  /*25b0*/  @!P1 LOP3.LUT R5, RZ, UR8, RZ, 0x33, !PT ;  /* 0x00000008ff059c12 */ /* 0x000fe4000f8e33ff */
[----:B------:R-:W-:-:S03]  /*25c0*/  PLOP3.LUT P1, PT, PT, PT, UP3, 0x80, 0x0 ;  /* 0x000000000000781c */ /* 0x000fc60003f2f038 */
[----:B------:R-:W-:-:S04]  /*25d0*/  IMAD.IADD R5, R18, 0x1, -R5 ;  /* 0x0000000112057824 */ /* 0x000fc800078e0a05 */
[CC--:B------:R-:W-:Y:S01]  /*25e0*/  IMAD R28, R4.reuse, R5.reuse, RZ ;  /* 0x00000005041c7224 */ /* 0x0c0fe200078e02ff */
[----:B------:R-:W-:-:S04]  /*25f0*/  SEL R15, R4, R5, !P1 ;  /* 0x00000005040f7207 */ /* 0x000fc80004800000 */
[--C-:B------:R-:W-:Y:S01]  /*2600*/  SHF.R.S32.HI R5, RZ, 0x1f, R15.reuse ;  /* 0x0000001fff057819 */ /* 0x100fe2000001140f */
[----:B------:R-:W-:Y:S01]  /*2610*/  IMAD.MOV.U32 R4, RZ, RZ, R15 ;  /* 0x000000ffff047224 */ /* 0x000fe200078e000f */
[----:B------:R-:W-:-:S07]  /*2620*/  SHF.R.S32.HI R29, RZ, 0x1f, R28 ;  /* 0x0000001fff1d7819 */ /* 0x000fce000001141c */
.L_x_17:
[----:B------:R-:W-:Y:S05]  /*2630*/  BSYNC B0 ;  /* 0x0000000000007941 */ /* 0x000fea0003800000 */
.L_x_16:
[----:B------:R-:W1:Y:S04]  /*2640*/  SHFL.UP PT, R15, R28, 0x1, RZ ;  /* 0x042000001c0f7989 */ /* 0x000e6800000e00ff */
[----:B------:R-:W2:Y:S01]  /*2650*/  SHFL.UP PT, R12, R29, 0x1, RZ ;  /* 0x042000001d0c7989 */ /* 0x000ea200000e00ff */
[----:B-1----:R-:W-:Y:S02]  /*2660*/  SEL R15, R15, RZ, P2 ;  /* 0x000000ff0f0f7207 */ /* 0x002fe40001000000 */
[----:B--2---:R-:W-:Y:S02]  /*2670*/  SEL R12, R12, RZ, P2 ;  /* 0x000000ff0c0c7207 */ /* 0x004fe40001000000 */
[----:B------:R-:W-:-:S05]  /*2680*/  IADD3 R18, P1, R15, R28, RZ ;  /* 0x0000001c0f127210 */ /* 0x000fca0007f3e0ff */
[----:B------:R-:W-:Y:S01]  /*2690*/  IMAD.X R25, R12, 0x1, R29, P1 ;  /* 0x000000010c197824 */ /* 0x000fe200008e061d */
        /* <DEDUP_REMOVED lines=10> */
[----:B------:R-:W-:-:S04]  /*2740*/  IADD3 R24, P1, R15, R26, RZ ;  /* 0x0000001a0f187210 */ /* 0x000fc80007f3e0ff */
[----:B------:R-:W-:Y:S01]  /*2750*/  IADD3.X R27, R12, R17, RZ, P1, !PT ;  /* 0x000000110c1b7210 */ /* 0x000fe20000ffe4ff */
        /* <DEDUP_REMOVED lines=12> */
[----:B------:R-:W-:-:S05]  /*2820*/  IADD3 R26, P1, R15, R6, RZ ;  /* 0x000000060f1a7210 */ /* 0x000fca0007f3e0ff */
[----:B------:R-:W-:Y:S01]  /*2830*/  IMAD.X R27, R17, 0x1, R2, P1 ;  /* 0x00000001111b7824 */ /* 0x000fe200008e0602 */
[----:B------:R-:W-:-:S04]  /*2840*/  ISETP.GT.U32.AND P1, PT, R26, UR10, PT ;  /* 0x0000000a1a007c0c */ /* 0x000fc8000bf24070 */
[----:B------:R-:W-:-:S13]  /*2850*/  ISETP.GT.U32.AND.EX P1, PT, R27, UR9, PT, P1 ;  /* 0x000000091b007c0c */ /* 0x000fda000bf24110 */
[----:B------:R-:W-:-:S04]  /*2860*/  VOTE.ANY R12, PT, P1 ;  /* 0x00000000000c7806 */ /* 0x000fc800008e0100 */
[----:B------:R-:W-:-:S13]  /*2870*/  ISETP.NE.AND P1, PT, R12, RZ, PT ;  /* 0x000000ff0c00720c */ /* 0x000fda0003f25270 */
[----:B------:R-:W-:Y:S05]  /*2880*/  @!P1 BRA `(.L_x_20) ;  /* 0xfffffff400b89947 */ /* 0x000fea000383ffff */
.L_x_15:
[----:B------:R-:W1:Y:S08]  /*2890*/  BREV R12, R12 ;  /* 0x0000000c000c7301 */ /* 0x000e700000000000 */
[----:B-1----:R-:W1:Y:S02]  /*28a0*/  FLO.U32.SH R7, R12 ;  /* 0x0000000c00077300 */ /* 0x002e6400000e0400 */
[----:B-1----:R-:W1:Y:S02]  /*28b0*/  SHFL.IDX PT, R3, R3, R7, 0x1f ;  /* 0x00001f0703037589 */ /* 0x002e6400000e0000 */
[----:B-1----:R-:W-:-:S13]  /*28c0*/  R2UR UR6, R3 ;  /* 0x00000000030672ca */ /* 0x002fda00000e0000 */
[----:B------:R-:W-:-:S05]  /*28d0*/  VIADD R27, R9, UR6 ;  /* 0x00000006091b7c36 */ /* 0x000fca0008000000 */
[----:B------:R-:W-:-:S13]  /*28e0*/  ISETP.GE.AND P1, PT, R27, R0, PT ;  /* 0x000000001b00720c */ /* 0x000fda0003f26270 */
[----:B------:R-:W1:Y:S02]  /*28f0*/  @!P1 LDC.64 R24, c[0x0][0x918] ;  /* 0x00024600ff189b82 */ /* 0x000e640000000a00 */
[----:B-1----:R-:W-:-:S05]  /*2900*/  @!P1 IMAD.WIDE R24, R27, 0xc, R24 ;  /* 0x0000000c1b189825 */ /* 0x002fca00078e0218 */
[----:B-----5:R1:W5:Y:S04]  /*2910*/  @!P1 LDG.E R8, desc[UR58][R24.64] ;  /* 0x0000003a18089981 */ /* 0x020368000c1e1900 */
[----:B------:R1:W5:Y:S01]  /*2920*/  @!P1 LDG.E R10, desc[UR58][R24.64+0x4] ;  /* 0x0000043a180a9981 */ /* 0x000362000c1e1900 */
[----:B------:R-:W-:-:S03]  /*2930*/  IADD3 R18, P1, P2, R15, R6, -R28 ;  /* 0x000000060f127210 */ /* 0x000fc60007a3e81c */
[----:B------:R-:W-:Y:S01]  /*2940*/  SHFL.IDX PT, R6, R28, R7, 0x1f ;  /* 0x00001f071c067589 */ /* 0x000fe200000e0000 */
[----:B------:R-:W-:-:S03]  /*2950*/  IADD3.X R26, R17, R2, ~R29, P1, P2 ;  /* 0x00000002111a7210 */ /* 0x000fc60000fe4c1d */
[----:B------:R-:W2:Y:S04]  /*2960*/  SHFL.IDX PT, R18, R18, R7, 0x1f ;  /* 0x00001f0712127589 */ /* 0x000ea800000e0000 */
[----:B------:R-:W3:Y:S04]  /*2970*/  SHFL.IDX PT, R26, R26, R7, 0x1f ;  /* 0x00001f071a1a7589 */ /* 0x000ee800000e0000 */
[----:B------:R-:W4:Y:S04]  /*2980*/  SHFL.IDX PT, R2, R29, R7, 0x1f ;  /* 0x00001f071d027589 */ /* 0x000f2800000e0000 */
[----:B------:R-:W1:Y:S04]  /*2990*/  SHFL.IDX PT, R5, R5, R7, 0x1f ;  /* 0x00001f0705057589 */ /* 0x000e6800000e0000 */
[----:B------:R4:W1:Y:S01]  /*29a0*/  SHFL.IDX PT, R4, R4, R7, 0x1f ;  /* 0x00001f0704047589 */ /* 0x00086200000e0000 */
[----:B--2---:R-:W-:-:S02]  /*29b0*/  R2UR UR5, R18 ;  /* 0x00000000120572ca */ /* 0x004fc400000e0000 */
[----:B---3--:R-:W-:Y:S01]  /*29c0*/  R2UR UR4, R26 ;  /* 0x000000001a0472ca */ /* 0x008fe200000e0000 */
[----:B----4-:R-:W-:-:S14]  /*29d0*/  IMAD.MOV.U32 R7, RZ, RZ, R2 ;  /* 0x000000ffff077224 */ /* 0x010fdc00078e0002 */
.L_x_10:
[----:B------:R-:W-:Y:S01]  /*29e0*/  ISETP.LE.AND P1, PT, R0, UR6, PT ;  /* 0x0000000600007c0c */ /* 0x000fe2000bf23270 */
[----:B------:R-:W-:Y:S02]  /*29f0*/  IMAD.MOV.U32 R17, RZ, RZ, -0x1 ;  /* 0xffffffffff117424 */ /* 0x000fe400078e00ff */
[----:B------:R-:W-:-:S10]  /*2a00*/  IMAD.MOV.U32 R18, RZ, RZ, -0x1 ;  /* 0xffffffffff127424 */ /* 0x000fd400078e00ff */
[----:B------:R-:W-:Y:S05]  /*2a10*/  @P1 BRA `(.L_x_9) ;  /* 0x0000000400041947 */ /* 0x000fea0003800000 */
[----:B------:R-:W-:Y:S01]  /*2a20*/  UIADD3 UR15, UP2, -UR5, UR10, URZ ;  /* 0x0000000a050f7290 */ /* 0x000fe2000ff5e13f */
[----:B------:R-:W2:Y:S01]  /*2a30*/  S2UR UR19, SR_CTAID.Y ;  /* 0x00000000001379c3 */ /* 0x000ea20000002600 */
[----:B------:R-:W-:Y:S01]  /*2a40*/  ULDC UR17, c[0x0][0x8c0] ;  /* 0x0002300000117ab9 */ /* 0x000fe20000000800 */
[----:B------:R-:W-:Y:S01]  /*2a50*/  ULDC UR21, c[0x0][0x8b0] ;  /* 0x00022c0000157ab9 */ /* 0x000fe20000000800 */
[----:B------:R-:W-:Y:S01]  /*2a60*/  UIADD3.X UR11, ~UR4, UR9, URZ, UP2, !UPT ;  /* 0x00000009040b7290 */ /* 0x000fe200097fe53f */
[--C-:B-1----:R-:W-:Y:S01]  /*2a70*/  SHF.R.U32.HI R25, RZ, UR21, R5.reuse ;  /* 0x00000015ff197c19 */ /* 0x102fe20008011605 */
[----:B------:R-:W-:Y:S01]  /*2a80*/  ULDC UR20, c[0x0][0x904] ;  /* 0x0002410000147ab9 */ /* 0x000fe20000000800 */
[----:B------:R-:W-:Y:S01]  /*2a90*/  ULDC UR13, c[0x0][0x8a8] ;  /* 0x00022a00000d7ab9 */ /* 0x000fe20000000800 */
[----:B------:R-:W-:Y:S01]  /*2aa0*/  USHF.R.U32.HI UR16, URZ, UR17, UR11 ;  /* 0x000000113f107299 */ /* 0x000fe2000801160b */
[----:B------:R-:W-:Y:S01]  /*2ab0*/  SHF.R.U64 R24, R4, UR21, R5 ;  /* 0x0000001504187c19 */ /* 0x000fe20008001205 */
[----:B------:R-:W-:-:S02]  /*2ac0*/  USHF.R.U64 UR15, UR15, UR17, UR11 ;  /* 0x000000110f0f7299 */ /* 0x000fc4000800120b */
[----:B------:R-:W-:Y:S02]  /*2ad0*/  USHF.R.U32.HI UR14, URZ, UR21, UR16 ;  /* 0x000000153f0e7299 */ /* 0x000fe40008011610 */
[----:B------:R-:W-:Y:S02]  /*2ae0*/  UIADD3 UR13, UR13, -0x1, URZ ;  /* 0xffffffff0d0d7890 */ /* 0x000fe4000fffe03f */
[----:B------:R-:W-:Y:S02]  /*2af0*/  USHF.R.U32.HI UR22, URZ, UR20, UR14 ;  /* 0x000000143f167299 */ /* 0x000fe4000801160e */
[----:B------:R-:W-:Y:S02]  /*2b00*/  USHF.R.U64 UR16, UR15, UR21, UR16 ;  /* 0x000000150f107299 */ /* 0x000fe40008001210 */
[----:B------:R-:W-:Y:S02]  /*2b10*/  ULOP3.LUT UR15, UR15, UR13, URZ, 0xc0, !UPT ;  /* 0x0000000d0f0f7292 */ /* 0x000fe4000f8ec03f */
[----:B------:R-:W-:Y:S01]  /*2b20*/  LOP3.LUT R0, R25, UR22, RZ, 0xfc, !PT ;  /* 0x0000001619007c12 */ /* 0x000fe2000f8efcff */
[----:B------:R-:W-:-:S02]  /*2b30*/  USHF.R.U64 UR14, UR16, UR20, UR14 ;  /* 0x00000014100e7299 */ /* 0x000fc4000800120e */
[----:B--2---:R-:W-:Y:S01]  /*2b40*/  USEL UR11, UR40, UR19, !UP3 ;  /* 0x00000013280b7287 */ /* 0x004fe2000d800000 */
[----:B------:R-:W-:-:S13]  /*2b50*/  ISETP.NE.U32.AND P1, PT, R0, RZ, PT ;  /* 0x000000ff0000720c */ /* 0x000fda0003f25070 */
[----:B------:R-:W-:Y:S05]  /*2b60*/  @!P1 BRA `(.L_x_21) ;  /* 0x0000000000149947 */ /* 0x000fea0003800000 */
[----:B------:R-:W-:-:S07]  /*2b70*/  MOV R12, 0x2b90 ;  /* 0x00002b90000c7802 */ /* 0x000fce0000000f00 */
[----:B-----5:R-:W-:Y:S05]  /*2b80*/  CALL.REL.NOINC `($__internal_0_$__cuda_sm20_div_u64) ;  /* 0x000000cc004c7944 */ /* 0x020fea0003c00000 */
[----:B------:R-:W-:-:S04]  /*2b90*/  IMAD.MOV R12, RZ, RZ, -R0 ;  /* 0x000000ffff0c7224 */ /* 0x000fc800078e0a00 */
[----:B------:R-:W-:Y:S01]  /*2ba0*/  IMAD R12, R24, R12, UR14 ;  /* 0x0000000e180c7e24 */ /* 0x000fe2000f8e020c */
[----:B------:R-:W-:Y:S06]  /*2bb0*/  BRA `(.L_x_22) ;  /* 0x0000000000507947 */ /* 0x000fec0003800000 */
.L_x_21:
[----:B------:R-:W1:Y:S01]  /*2bc0*/  I2F.U32.RP R0, R24 ;  /* 0x0000001800007306 */ /* 0x000e620000209000 */
[----:B------:R-:W-:-:S07]  /*2bd0*/  ISETP.NE.U32.AND P3, PT, R24, RZ, PT ;  /* 0x000000ff1800720c */ /* 0x000fce0003f65070 */
[----:B-1----:R-:W1:Y:S02]  /*2be0*/  MUFU.RCP R0, R0 ;  /* 0x0000000000007308 */ /* 0x002e640000001000 */
[----:B-1----:R-:W-:-:S06]  /*2bf0*/  VIADD R2, R0, 0xffffffe ;  /* 0x0ffffffe00027836 */ /* 0x002fcc0000000000 */
[----:B------:R1:W2:Y:S02]  /*2c00*/  F2I.FTZ.U32.TRUNC.NTZ R3, R2 ;  /* 0x0000000200037305 */ /* 0x0002a4000021f000 */
[----:B-1----:R-:W-:Y:S02]  /*2c10*/  IMAD.MOV.U32 R2, RZ, RZ, RZ ;  /* 0x000000ffff027224 */ /* 0x002fe400078e00ff */
[----:B--2---:R-:W-:-:S04]  /*2c20*/  IMAD.MOV R15, RZ, RZ, -R3 ;  /* 0x000000ffff0f7224 */ /* 0x004fc800078e0a03 */
[----:B------:R-:W-:-:S04]  /*2c30*/  IMAD R15, R15, R24, RZ ;  /* 0x000000180f0f7224 */ /* 0x000fc800078e02ff */
[----:B------:R-:W-:-:S06]  /*2c40*/  IMAD.HI.U32 R3, R3, R15, R2 ;  /* 0x0000000f03037227 */ /* 0x000fcc00078e0002 */
[----:B------:R-:W-:-:S05]  /*2c50*/  IMAD.HI.U32 R0, R3, UR14, RZ ;  /* 0x0000000e03007c27 */ /* 0x000fca000f8e00ff */
[----:B------:R-:W-:-:S05]  /*2c60*/  IADD3 R3, -R0, RZ, RZ ;  /* 0x000000ff00037210 */ /* 0x000fca0007ffe1ff */
[----:B------:R-:W-:-:S05]  /*2c70*/  IMAD R3, R24, R3, UR14 ;  /* 0x0000000e18037e24 */ /* 0x000fca000f8e0203 */
[----:B------:R-:W-:-:S13]  /*2c80*/  ISETP.GE.U32.AND P1, PT, R3, R24, PT ;  /* 0x000000180300720c */ /* 0x000fda0003f26070 */
[----:B------:R-:W-:Y:S02]  /*2c90*/  @P1 IMAD.IADD R3, R3, 0x1, -R24 ;  /* 0x0000000103031824 */ /* 0x000fe400078e0a18 */
[----:B------:R-:W-:-:S03]  /*2ca0*/  @P1 VIADD R0, R0, 0x1 ;  /* 0x0000000100001836 */ /* 0x000fc60000000000 */
[----:B------:R-:W-:-:S13]  /*2cb0*/  ISETP.GE.U32.AND P2, PT, R3, R24, PT ;  /* 0x000000180300720c */ /* 0x000fda0003f46070 */
[----:B------:R-:W-:Y:S01]  /*2cc0*/  @P2 VIADD R0, R0, 0x1 ;  /* 0x0000000100002836 */ /* 0x000fe20000000000 */
[----:B------:R-:W-:-:S05]  /*2cd0*/  @!P3 LOP3.LUT R0, RZ, R24, RZ, 0x33, !PT ;  /* 0x00000018ff00b212 */ /* 0x000fca00078e33ff */
[----:B------:R-:W-:-:S04]  /*2ce0*/  IMAD.MOV R12, RZ, RZ, -R0 ;  /* 0x000000ffff0c7224 */ /* 0x000fc800078e0a00 */
[----:B------:R-:W-:-:S07]  /*2cf0*/  IMAD R12, R24, R12, UR14 ;  /* 0x0000000e180c7e24 */ /* 0x000fce000f8e020c */
.L_x_22:
[----:B------:R-:W1:Y:S01]  /*2d00*/  LDC R15, c[0x0][0x8a8] ;  /* 0x00022a00ff0f7b82 */ /* 0x000e620000000800 */
[----:B------:R-:W-:Y:S01]  /*2d10*/  ULDC UR14, c[0x0][0x904] ;  /* 0x00024100000e7ab9 */ /* 0x000fe20000000800 */
[----:B------:R-:W-:Y:S01]  /*2d20*/  UMOV UR13, 0xffffffff ;  /* 0xffffffff000d7882 */ /* 0x000fe20000000000 */
[----:B------:R-:W-:Y:S01]  /*2d30*/  PLOP3.LUT P1, PT, PT, PT, UP3, 0x80, 0x0 ;  /* 0x000000000000781c */ /* 0x000fe20003f2f038 */
[----:B------:R-:W-:-:S04]  /*2d40*/  USHF.L.U32 UR13, UR13, UR14, URZ ;  /* 0x0000000e0d0d7299 */ /* 0x000fc8000800063f */
[----:B------:R-:W2:Y:S02]  /*2d50*/  LDC R17, c[0x0][0x8b8] ;  /* 0x00022e00ff117b82 */ /* 0x000ea40000000800 */
[----:B------:R-:W-:Y:S01]  /*2d60*/  LOP3.LUT R2, RZ, UR13, RZ, 0x33, !PT ;  /* 0x0000000dff027c12 */ /* 0x000fe2000f8e33ff */
[----:B------:R-:W-:Y:S02]  /*2d70*/  UMOV UR13, 0x1 ;  /* 0x00000001000d7882 */ /* 0x000fe40000000000 */
[----:B------:R-:W-:Y:S01]  /*2d80*/  USHF.L.U32 UR13, UR13, UR14, URZ ;  /* 0x0000000e0d0d7299 */ /* 0x000fe2000800063f */
[----:B------:R-:W-:Y:S02]  /*2d90*/  LOP3.LUT R3, R2, UR16, RZ, 0xc0, !PT ;  /* 0x0000001002037c12 */ /* 0x000fe4000f8ec0ff */
[----:B------:R-:W-:Y:S02]  /*2da0*/  @P1 IMAD.U32 R18, RZ, RZ, UR6 ;  /* 0x00000006ff121e24 */ /* 0x000fe4000f8e00ff */
[----:B------:R-:W-:-:S02]  /*2db0*/  @!P1 IMAD.U32 R18, RZ, RZ, UR6 ;  /* 0x00000006ff129e24 */ /* 0x000fc4000f8e00ff */
[----:B------:R-:W-:Y:S02]  /*2dc0*/  IMAD R0, R0, UR13, R3 ;  /* 0x0000000d00007c24 */ /* 0x000fe4000f8e0203 */
[----:B-1----:R-:W-:-:S04]  /*2dd0*/  IMAD R12, R12, R15, UR15 ;  /* 0x0000000f0c0c7e24 */ /* 0x002fc8000f8e020f */
[----:B------:R-:W-:Y:S02]  /*2de0*/  @P1 IMAD.MOV.U32 R16, RZ, RZ, R12 ;  /* 0x000000ffff101224 */ /* 0x000fe400078e000c */
[----:B--2---:R-:W-:Y:S01]  /*2df0*/  IMAD R17, R0, R17, UR11 ;  /* 0x0000000b00117e24 */ /* 0x004fe2000f8e0211 */
[----:B------:R-:W-:-:S03]  /*2e00*/  UMOV UR11, 0x1 ;  /* 0x00000001000b7882 */ /* 0x000fc60000000000 */
[----:B------:R-:W-:Y:S02]  /*2e10*/  @!P1 IMAD.MOV.U32 R16, RZ, RZ, R17 ;  /* 0x000000ffff109224 */ /* 0x000fe400078e0011 */
[----:B------:R-:W-:-:S07]  /*2e20*/  @!P1 IMAD.MOV.U32 R17, RZ, RZ, R12 ;  /* 0x000000ffff119224 */ /* 0x000fce00078e000c */
.L_x_9:
[----:B------:R-:W-:-:S13]  /*2e30*/  ISETP.NE.AND P1, PT, RZ, UR11, PT ;  /* 0x0000000bff007c0c */ /* 0x000fda000bf25270 */
[----:B------:R-:W-:Y:S05]  /*2e40*/  @!P1 EXIT ;  /* 0x000000000000994d */ /* 0x000fea0003800000 */
[----:B-1----:R-:W1:Y:S02]  /*2e50*/  LDC.64 R24, c[0x0][0x290] ;  /* 0x0000a400ff187b82 */ /* 0x002e640000000a00 */
[----:B-1----:R-:W-:-:S05]  /*2e60*/  IMAD.WIDE R24, R18, 0xc, R24 ;  /* 0x0000000c12187825 */ /* 0x002fca00078e0218 */
[----:B------:R1:W5:Y:S04]  /*2e70*/  LDG.E R2, desc[UR58][R24.64] ;  /* 0x0000003a18027981 */ /* 0x000368000c1e1900 */
[----:B------:R1:W5:Y:S04]  /*2e80*/  LDG.E R0, desc[UR58][R24.64+0x4] ;  /* 0x0000043a18007981 */ /* 0x000368000c1e1900 */
[----:B------:R1:W5:Y:S01]  /*2e90*/  LDG.E R36, desc[UR58][R24.64+0x8] ;  /* 0x0000083a18247981 */ /* 0x000362000c1e1900 */
[----:B------:R-:W-:Y:S01]  /*2ea0*/  PLOP3.LUT P1, PT, PT, PT, UP1, 0x80, 0x0 ;  /* 0x000000000000781c */ /* 0x000fe20003f2f018 */
[----:B------:R-:W2:Y:S01]  /*2eb0*/  S2UR UR42, SR_CgaCtaId ;  /* 0x00000000002a79c3 */ /* 0x000ea20000008800 */
[----:B------:R-:W-:-:S11]  /*2ec0*/  SHF.R.S32.HI R3, RZ, 0x1f, R18 ;  /* 0x0000001fff037819 */ /* 0x000fd60000011412 */
[----:B-1----:R-:W-:Y:S05]  /*2ed0*/  @!P1 BRA `(.L_x_23) ;  /* 0x0000005c002c9947 */ /* 0x002fea0003800000 */
[----:B------:R-:W-:-:S06]  /*2ee0*/  UISETP.GT.U32.AND UP0, UPT, UR18, 0x1, UPT ;  /* 0x000000011200788c */ /* 0x000fcc000bf04070 */
[----:B------:R-:W-:-:S13]  /*2ef0*/  PLOP3.LUT P0, PT, PT, PT, UP0, 0x80, 0x0 ;  /* 0x000000000000781c */ /* 0x000fda0003f0f008 */
[----:B--2---:R-:W-:Y:S05]  /*2f00*/  @P0 EXIT ;  /* 0x000000000000094d */ /* 0x004fea0003800000 */
.L_x_24:
[----:B------:R-:W-:-:S08]  /*2f10*/  NOP ;  /* 0x0000000000007918 */ /* 0x000fd00000000000 */
[----:B------:R-:W1:Y:S02]  /*2f20*/  USETMAXREG.TRY_ALLOC.CTAPOOL UP0, 0xe8 ;  /* 0x000000e8000079c8 */ /* 0x000e640008000600 */
[----:B-1----:R-:W-:-:S13]  /*2f30*/  PLOP3.LUT P0, PT, PT, PT, UP0, 0x80, 0x0 ;  /* 0x000000000000781c */ /* 0x002fda0003f0f008 */
[----:B------:R-:W-:Y:S05]  /*2f40*/  @!P0 BRA `(.L_x_24) ;  /* 0xfffffffc00f08947 */ /* 0x000fea000383ffff */
[----:B------:R-:W1:Y:S01]  /*2f50*/  SHFL.IDX PT, R13, R13, RZ, 0x1f ;  /* 0x00001fff0d0d7589 */ /* 0x000e6200000e0000 */
[----:B------:R-:W2:Y:S01]  /*2f60*/  S2UR UR4, SR_CTAID.Y ;  /* 0x00000000000479c3 */ /* 0x000ea20000002600 */
[----:B------:R-:W-:Y:S01]  /*2f70*/  UMOV UR60, URZ ;  /* 0x0000003f003c7c82 */ /* 0x000fe20008000000 */
[----:B------:R-:W-:Y:S01]  /*2f80*/  UMOV UR61, URZ ;  /* 0x0000003f003d7c82 */ /* 0x000fe20008000000 */
[----:B-1----:R-:W-:Y:S01]  /*2f90*/  LOP3.LUT P0, RZ, R13, 0x3, RZ, 0xc0, !PT ;  /* 0x000000030dff7812 */ /* 0x002fe2000780c0ff */
[----:B--2---:R-:W-:-:S12]  /*2fa0*/  UIMAD UR4, UR4, UR41, UR40 ;  /* 0x00000029040472a4 */ /* 0x004fd8000f8e0228 */
[----:B------:R-:W-:Y:S05]  /*2fb0*/  @P0 BRA `(.L_x_25) ;  /* 0x0000000000a40947 */ /* 0x000fea0003800000 */
[----:B------:R-:W-:Y:S01]  /*2fc0*/  ELECT P0, URZ, PT ;  /* 0x00000000003f782f */ /* 0x000fe20003800000 */
[----:B------:R-:W-:-:S12]  /*2fd0*/  BSSY B0, `(.L_x_26) ;  /* 0x0000020000007945 */ /* 0x000fd80003800000 */
[----:B------:R-:W-:Y:S05]  /*2fe0*/  @!P0 BRA `(.L_x_27) ;  /* 0x0000000000788947 */ /* 0x000fea0003800000 */
[----:B------:R-:W1:Y:S01]  /*2ff0*/  S2UR UR6, SR_CgaCtaId ;  /* 0x00000000000679c3 */ /* 0x000e620000008800 */
[----:B------:R-:W-:Y:S01]  /*3000*/  UISETP.NE.AND UP0, UPT, UR12, 0x1, UPT ;  /* 0x000000010c00788c */ /* 0x000fe2000bf05270 */
[----:B------:R-:W-:-:S06]  /*3010*/  UMOV UR5, 0x400 ;  /* 0x0000040000057882 */ /* 0x000fcc0000000000 */
[----:B------:R-:W2:Y:S08]  /*3020*/  LDC.64 R4, c[0x0][0x700] ;  /* 0x0001c000ff047b82 */ /* 0x000eb00000000a00 */
[----:B------:R-:W2:Y:S08]  /*3030*/  LDC.64 R6, c[0x0][0x708] ;  /* 0x0001c200ff067b82 */ /* 0x000eb00000000a00 */
[----:B-----5:R-:W3:Y:S01]  /*3040*/  LDC.64 R8, c[0x0][0x710] ;  /* 0x0001c400ff087b82 */ /* 0x020ee20000000a00 */
[----:B-1----:R-:W-:-:S04]  /*3050*/  ULEA UR5, UR6, UR5, 0x18 ;  /* 0x0000000506057291 */ /* 0x002fc8000f8ec03f */
[----:B------:R-:W-:Y:S02]  /*3060*/  UIADD3 UR6, UR5, 0x80, URZ ;  /* 0x0000008005067890 */ /* 0x000fe4000fffe03f */
[----:B------:R-:W-:Y:S01]  /*3070*/  @!UP0 UIADD3 UR6, UR5, URZ, URZ ;  /* 0x0000003f05068290 */ /* 0x000fe2000fffe03f */
[----:B------:R-:W3:Y:S08]  /*3080*/  LDC.64 R10, c[0x0][0x718] ;  /* 0x0001c600ff0a7b82 */ /* 0x000ef00000000a00 */
[----:B------:R-:W1:Y:S01]  /*3090*/  LDC.64 R24, c[0x0][0x720] ;  /* 0x0001c800ff187b82 */ /* 0x000e620000000a00 */
[----:B--2---:R2:W-:Y:S07]  /*30a0*/  STS.128 [UR6+0x38700], R4 ;  /* 0x03870004ff007988 */ /* 0x0045ee0008000c06 */
[----:B------:R-:W1:Y:S08]  /*30b0*/  LDC.64 R26, c[0x0][0x728] ;  /* 0x0001ca00ff1a7b82 */ /* 0x000e700000000a00 */
[----:B------:R-:W4:Y:S01]  /*30c0*/  LDC.64 R28, c[0x0][0x730] ;  /* 0x0001cc00ff1c7b82 */ /* 0x000f220000000a00 */
[----:B---3--:R2:W-:Y:S07]  /*30d0*/  STS.128 [UR6+0x38710], R8 ;  /* 0x03871008ff007988 */ /* 0x0085ee0008000c06 */
[----:B------:R-:W4:Y:S08]  /*30e0*/  LDC.64 R30, c[0x0][0x738] ;  /* 0x0001ce00ff1e7b82 */ /* 0x000f300000000a00 */
[----:B------:R-:W3:Y:S01]  /*30f0*/  LDC.64 R32, c[0x0][0x740] ;  /* 0x0001d000ff207b82 */ /* 0x000ee20000000a00 */
[----:B-1----:R2:W-:Y:S07]  /*3100*/  STS.128 [UR6+0x38720], R24 ;  /* 0x03872018ff007988 */ /* 0x0025ee0008000c06 */
[----:B------:R-:W3:Y:S08]  /*3110*/  LDC.64 R34, c[0x0][0x748] ;  /* 0x0001d200ff227b82 */ /* 0x000ef00000000a00 */
[----:B------:R-:W1:Y:S01]  /*3120*/  LDC.64 R36, c[0x0][0x750] ;  /* 0x0001d400ff247b82 */ /* 0x000e620000000a00 */
[----:B----4-:R2:W-:Y:S07]  /*3130*/  STS.128 [UR6+0x38730], R28 ;  /* 0x0387301cff007988 */ /* 0x0105ee0008000c06 */
[----:B------:R-:W1:Y:S08]  /*3140*/  LDC.64 R38, c[0x0][0x758] ;  /* 0x0001d600ff267b82 */ /* 0x000e700000000a00 */
[----:B------:R-:W4:Y:S01]  /*3150*/  LDC.64 R40, c[0x0][0x760] ;  /* 0x0001d800ff287b82 */ /* 0x000f220000000a00 */
[----:B---3--:R2:W-:Y:S07]  /*3160*/  STS.128 [UR6+0x38740], R32 ;  /* 0x03874020ff007988 */ /* 0x0085ee0008000c06 */
[----:B------:R-:W4:Y:S08]  /*3170*/  LDC.64 R42, c[0x0][0x768] ;  /* 0x0001da00ff2a7b82 */ /* 0x000f300000000a00 */
[----:B------:R-:W3:Y:S01]  /*3180*/  LDC.64 R44, c[0x0][0x770] ;  /* 0x0001dc00ff2c7b82 */ /* 0x000ee20000000a00 */
[----:B-1----:R2:W-:Y:S07]  /*3190*/  STS.128 [UR6+0x38750], R36 ;  /* 0x03875024ff007988 */ /* 0x0025ee0008000c06 */
[----:B------:R-:W3:Y:S01]  /*31a0*/  LDC.64 R46, c[0x0][0x778] ;  /* 0x0001de00ff2e7b82 */ /* 0x000ee20000000a00 */
[----:B----4-:R2:W-:Y:S04]  /*31b0*/  STS.128 [UR6+0x38760], R40 ;  /* 0x03876028ff007988 */ /* 0x0105e80008000c06 */
[----:B---3--:R2:W-:Y:S02]  /*31c0*/  STS.128 [UR6+0x38770], R44 ;  /* 0x0387702cff007988 */ /* 0x0085e40008000c06 */
.L_x_27:
[----:B------:R-:W-:Y:S05]  /*31d0*/  BSYNC B0 ;  /* 0x0000000000007941 */ /* 0x000fea0003800000 */
.L_x_26:
[----:B------:R-:W-:Y:S01]  /*31e0*/  UISETP.NE.AND UP0, UPT, UR12, 0x1, UPT ;  /* 0x000000010c00788c */ /* 0x000fe2000bf05270 */
[----:B------:R-:W-:Y:S01]  /*31f0*/  NOP ;  /* 0x0000000000007918 */ /* 0x000fe20000000000 */
[----:B------:R-:W-:Y:S01]  /*3200*/  ULDC UR5, c[0x0][0x884] ;  /* 0x0002210000057ab9 */ /* 0x000fe20000000800 */
[----:B------:R-:W-:Y:S01]  /*3210*/  ULDC.64 UR60, c[0x0][0x800] ;  /* 0x00020000003c7ab9 */ /* 0x000fe20000000a00 */
[----:B------:R-:W-:-:S04]  /*3220*/  USEL UR5, UR5, URZ, UP0 ;  /* 0x0000003f05057287 */ /* 0x000fc80008000000 */
[----:B------:R-:W-:-:S04]  /*3230*/  UIADD3 UR5, UR4, UR5, URZ ;  /* 0x0000000504057290 */ /* 0x000fc8000fffe03f */
[----:B------:R-:W-:-:S12]  /*3240*/  UIMAD.WIDE UR60, UR5, 0x80, UR60 ;  /* 0x00000080053c78a5 */ /* 0x000fd8000f8e023c */
.L_x_25:
[----:B------:R-:W-:-:S13]  /*3250*/  ISETP.NE.AND P0, PT, RZ, UR55, PT ;  /* 0x00000037ff007c0c */ /* 0x000fda000bf05270 */
[----:B------:R-:W-:Y:S05]  /*3260*/  @P0 BRA `(.L_x_28) ;  /* 0x00000004001c0947 */ /* 0x000fea0003800000 */
[----:B------:R-:W-:Y:S01]  /*3270*/  ELECT P0, URZ, PT ;  /* 0x00000000003f782f */ /* 0x000fe20003800000 */
[----:B------:R-:W-:-:S12]  /*3280*/  BSSY B0, `(.L_x_29) ;  /* 0x0000030000007945 */ /* 0x000fd80003800000 */
[----:B------:R-:W-:Y:S05]  /*3290*/  @!P0 BRA `(.L_x_30) ;  /* 0x0000000000b88947 */ /* 0x000fea0003800000 */
[C---:B--2---:R-:W-:Y:S01]  /*32a0*/  IMAD.SHL.U32 R4, R18.reuse, 0x8, RZ ;  /* 0x0000000812047824 */ /* 0x044fe200078e00ff */
[----:B------:R-:W-:Y:S01]  /*32b0*/  ULDC.64 UR4, c[0x0][0x820] ;  /* 0x0002080000047ab9 */ /* 0x000fe20000000a00 */
[----:B------:R-:W-:-:S03]  /*32c0*/  SHF.L.U64.HI R3, R18, 0x3, R3 ;  /* 0x0000000312037819 */ /* 0x000fc60000010203 */
[----:B------:R-:W-:-:S04]  /*32d0*/  IADD3 R6, P0, R4, UR4, RZ ;  /* 0x0000000404067c10 */ /* 0x000fc8000ff1e0ff */
[----:B------:R-:W-:Y:S01]  /*32e0*/  IADD3.X R7, R3, UR5, RZ, P0, !PT ;  /* 0x0000000503077c10 */ /* 0x000fe200087fe4ff */
[----:B------:R-:W-:-:S05]  /*32f0*/  ULDC.64 UR4, c[0x0][0x818] ;  /* 0x0002060000047ab9 */ /* 0x000fca0000000a00 */
[----:B------:R-:W2:Y:S01]  /*3300*/  LDG.E.64 R6, desc[UR58][R6.64] ;  /* 0x0000003a06067981 */ /* 0x000ea2000c1e1b00 */
[----:B------:R-:W-:-:S04]  /*3310*/  IADD3 R4, P0, R4, UR4, RZ ;  /* 0x0000000404047c10 */ /* 0x000fc8000ff1e0ff */
[----:B------:R-:W-:-:S06]  /*3320*/  IADD3.X R5, R3, UR5, RZ, P0, !PT ;  /* 0x0000000503057c10 */ /* 0x000fcc00087fe4ff */
[----:B------:R-:W3:Y:S01]  /*3330*/  LDG.E.64 R4, desc[UR58][R4.64] ;  /* 0x0000003a04047981 */ /* 0x000ee2000c1e1b00 */
[----:B------:R-:W1:Y:S01]  /*3340*/  S2UR UR5, SR_CgaCtaId ;  /* 0x00000000000579c3 */ /* 0x000e620000008800 */
[----:B------:R-:W-:Y:S01]  /*3350*/  UISETP.NE.AND UP0, UPT, UR12, 0x1, UPT ;  /* 0x000000010c00788c */ /* 0x000fe2000bf05270 */
[----:B-----5:R-:W-:Y:S01]  /*3360*/  VIADD R9, R0, 0xffffffff ;  /* 0xffffffff00097836 */ /* 0x020fe20000000000 */
[----:B------:R-:W-:Y:S01]  /*3370*/  UMOV UR4, 0x400 ;  /* 0x0000040000047882 */ /* 0x000fe20000000000 */
[----:B------:R-:W-:Y:S01]  /*3380*/  CS2R R10, SRZ ;  /* 0x00000000000a7805 */ /* 0x000fe2000001ff00 */
[----:B-1----:R-:W-:-:S04]  /*3390*/  ULEA UR4, UR5, UR4, 0x18 ;  /* 0x0000000405047291 */ /* 0x002fc8000f8ec03f */
[----:B------:R-:W-:-:S03]  /*33a0*/  UIADD3 UR5, UR4, 0x80, URZ ;  /* 0x0000008004057890 */ /* 0x000fc6000fffe03f */
[----:B------:R-:W-:-:S04]  /*33b0*/  @!UP0 UIADD3 UR5, UR4, URZ, URZ ;  /* 0x0000003f04058290 */ /* 0x000fc8000fffe03f */
[----:B------:R-:W-:-:S05]  /*33c0*/  UIADD3 UR4, UR5, 0x38700, URZ ;  /* 0x0003870005047890 */ /* 0x000fca000fffe03f */
[----:B------:R-:W1:Y:S01]  /*33d0*/  LDS R3, [UR5+0x3871c] ;  /* 0x03871c05ff037984 */ /* 0x000e620008000800 */
[----:B------:R-:W-:-:S03]  /*33e0*/  IMAD.U32 R20, RZ, RZ, UR4 ;  /* 0x00000004ff147e24 */ /* 0x000fc6000f8e00ff */
[----:B------:R-:W-:Y:S02]  /*33f0*/  STS [UR5+0x38730], RZ ;  /* 0x038730ffff007988 */ /* 0x000fe40008000805 */
[----:B------:R-:W-:-:S05]  /*3400*/  SHF.R.U64 R20, R20, 0x4, RZ ;  /* 0x0000000414147819 */ /* 0x000fca00000012ff */
[----:B------:R-:W-:Y:S04]  /*3410*/  STS [UR5+0x38710], R20 ;  /* 0x03871014ff007988 */ /* 0x000fe80008000805 */
[----:B------:R-:W-:Y:S01]  /*3420*/  STS [UR5+0x38714], R20 ;  /* 0x03871414ff007988 */ /* 0x000fe20008000805 */
[C---:B--2---:R-:W-:Y:S02]  /*3430*/  SHF.L.U64.HI R13, R6.reuse, 0x1, R7 ;  /* 0x00000001060d7819 */ /* 0x044fe40000010207 */
[----:B------:R-:W-:Y:S02]  /*3440*/  SHF.L.U32 R6, R6, 0x1, RZ ;  /* 0x0000000106067819 */ /* 0x000fe400000006ff */
[----:B------:R-:W-:Y:S02]  /*3450*/  LOP3.LUT R13, R13, 0x1fffffff, RZ, 0xc0, !PT ;  /* 0x1fffffff0d0d7812 */ /* 0x000fe400078ec0ff */
[----:B------:R-:W-:-:S02]  /*3460*/  LOP3.LUT R0, R6, 0xfffffffe, RZ, 0xc0, !PT ;  /* 0xfffffffe06007812 */ /* 0x000fc400078ec0ff */
[--C-:B------:R-:W-:Y:S02]  /*3470*/  SHF.R.U32.HI R8, RZ, 0x4, R13.reuse ;  /* 0x00000004ff087819 */ /* 0x100fe4000001160d */
[----:B------:R-:W-:Y:S01]  /*3480*/  SHF.R.U64 R0, R0, 0x4, R13 ;  /* 0x0000000400007819 */ /* 0x000fe2000000120d */
[----:B---3--:R-:W-:Y:S01]  /*3490*/  STS.64 [UR5+0x38700], R4 ;  /* 0x03870004ff007988 */ /* 0x008fe20008000a05 */
[----:B-1----:R-:W-:-:S03]  /*34a0*/  LOP3.LUT R3, R3, 0xf, R8, 0xb8, !PT ;  /* 0x0000000f03037812 */ /* 0x002fc600078eb808 */
[----:B------:R-:W-:Y:S04]  /*34b0*/  STS [UR5+0x3870c], R0 ;  /* 0x03870c00ff007988 */ /* 0x000fe80008000805 */
[----:B------:R-:W-:Y:S04]  /*34c0*/  STS [UR5+0x3871c], R3 ;  /* 0x03871c03ff007988 */ /* 0x000fe80008000805 */
[----:B------:R-:W1:Y:S02]  /*34d0*/  LDS R7, [UR5+0x3871c] ;  /* 0x03871c05ff077984 */ /* 0x000e640008000800 */
[----:B-1----:R-:W-:-:S05]  /*34e0*/  LOP3.LUT R7, R7, 0xf0, RZ, 0xb8, !PT ;  /* 0x000000f007077812 */ /* 0x002fca00078eb8ff */
[----:B------:R-:W-:Y:S04]  /*34f0*/  STS [UR5+0x3871c], R7 ;  /* 0x03871c07ff007988 */ /* 0x000fe80008000805 */
[----:B------:R-:W1:Y:S02]  /*3500*/  LDS R8, [UR5+0x3871c] ;  /* 0x03871c05ff087984 */ /* 0x000e640008000800 */
[----:B-1----:R-:W-:Y:S01]  /*3510*/  LOP3.LUT R21, R8, 0xf00, RZ, 0xb8, !PT ;  /* 0x00000f0008157812 */ /* 0x002fe200078eb8ff */
[----:B------:R-:W-:-:S04]  /*3520*/  VIADD R8, R2, 0xffffffff ;  /* 0xffffffff02087836 */ /* 0x000fc80000000000 */
[----:B------:R-:W-:Y:S04]  /*3530*/  STS.64 [UR5+0x38718], R20 ;  /* 0x03871814ff007988 */ /* 0x000fe80008000a05 */
[----:B------:R-:W1:Y:S04]  /*3540*/  LDS R12, [UR5+0x3871c] ;  /* 0x03871c05ff0c7984 */ /* 0x000e680008000800 */
[----:B------:R3:W-:Y:S01]  /*3550*/  STS.128 [UR5+0x38720], R8 ;  /* 0x03872008ff007988 */ /* 0x0007e20008000c05 */
[----:B-1----:R-:W-:-:S05]  /*3560*/  LOP3.LUT R12, R12, 0xf000, RZ, 0xb8, !PT ;  /* 0x0000f0000c0c7812 */ /* 0x002fca00078eb8ff */
[----:B------:R3:W-:Y:S02]  /*3570*/  STS [UR5+0x3871c], R12 ;  /* 0x03871c0cff007988 */ /* 0x0007e40008000805 */
.L_x_30:
[----:B------:R-:W-:Y:S05]  /*3580*/  BSYNC B0 ;  /* 0x0000000000007941 */ /* 0x000fea0003800000 */
.L_x_29:
[----:B------:R-:W-:Y:S01]  /*3590*/  ELECT P0, URZ, PT ;  /* 0x00000000003f782f */ /* 0x000fe20003800000 */
[----:B------:R-:W-:Y:S01]  /*35a0*/  NOP ;  /* 0x0000000000007918 */ /* 0x000fe20000000000 */
[----:B------:R-:W-:Y:S11]  /*35b0*/  BSSY B0, `(.L_x_31) ;  /* 0x0000004000007945 */ /* 0x000ff60003800000 */
[----:B------:R-:W-:Y:S05]  /*35c0*/  @!P0 BRA `(.L_x_32) ;  /* 0x0000000000088947 */ /* 0x000fea0003800000 */
[----:B------:R0:W-:Y:S01]  /*35d0*/  UTMACMDFLUSH ;  /* 0x00000000000079b7 */ /* 0x0001e20000000000 */
[----:B------:R-:W-:-:S04]  /*35e0*/  DEPBAR.LE SB0, 0x0 ;  /* 0x000080000000791a */ /* 0x000fc80000000000 */
.L_x_32:
[----:B------:R-:W-:Y:S05]  /*35f0*/  BSYNC B0 ;  /* 0x0000000000007941 */ /* 0x000fea0003800000 */
.L_x_31:
[----:B------:R-:W1:Y:S01]  /*3600*/  S2UR UR5, SR_CgaCtaId ;  /* 0x00000000000579c3 */ /* 0x000e620000008800 */
[----:B-----5:R-:W4:Y:S01]  /*3610*/  S2R R0, SR_LANEID ;  /* 0x0000000000007919 */ /* 0x020f220000000000 */
[----:B------:R-:W-:Y:S01]  /*3620*/  UISETP.NE.AND UP0, UPT, UR12, 0x1, UPT ;  /* 0x000000010c00788c */ /* 0x000fe2000bf05270 */
[----:B------:R-:W-:Y:S02]  /*3630*/  UMOV UR4, 0x400 ;  /* 0x0000040000047882 */ /* 0x000fe40000000000 */
[----:B-1----:R-:W-:-:S04]  /*3640*/  ULEA UR4, UR5, UR4, 0x18 ;  /* 0x0000000405047291 */ /* 0x002fc8000f8ec03f */
[----:B------:R-:W-:-:S04]  /*3650*/  UIADD3 UR5, UR4, 0x80, URZ ;  /* 0x0000008004057890 */ /* 0x000fc8000fffe03f */
[----:B------:R-:W-:Y:S01]  /*3660*/  @!UP0 UIADD3 UR5, UR4, URZ, URZ ;  /* 0x0000003f04058290 */ /* 0x000fe2000fffe03f */
[----:B----4-:R-:W-:-:S05]  /*3670*/  IMAD.SHL.U32 R0, R0, 0x4, RZ ;  /* 0x0000000400007824 */ /* 0x010fca00078e00ff */
[----:B------:R-:W-:Y:S01]  /*3680*/  IMAD.U32 R3, RZ, RZ, UR5 ;  /* 0x00000005ff037e24 */ /* 0x000fe2000f8e00ff */
[----:B------:R-:W-:-:S04]  /*3690*/  IADD3 R2, P0, R0, UR60, RZ ;  /* 0x0000003c00027c10 */ /* 0x000fc8000ff1e0ff */
[----:B--2---:R-:W-:Y:S01]  /*36a0*/  IADD3 R4, R0, 0x38700, R3 ;  /* 0x0003870000047810 */ /* 0x004fe20007ffe003 */
[----:B------:R-:W-:-:S04]  /*36b0*/  IMAD.X R3, RZ, RZ, UR61, P0 ;  /* 0x0000003dff037e24 */ /* 0x000fc800080e06ff */
[----:B------:R-:W1:Y:S04]  /*36c0*/  LDS R5, [R4] ;  /* 0x0000000004057984 */ /* 0x000e680000000800 */
[----:B-1----:R1:W5:Y:S02]  /*36d0*/  ATOMG.E.EXCH.STRONG.GPU PT, RZ, [R2], R5 ;  /* 0x0000000502ff73a8 */ /* 0x00236400041ee100 */
.L_x_28:
[----:B------:R-:W-:Y:S01]  /*36e0*/  LEA.HI R14, R14, R19, RZ, 0x8 ;  /* 0x000000130e0e7211 */ /* 0x000fe200078f40ff */
[----:B------:R-:W4:Y:S01]  /*36f0*/  S2UR UR43, SR_CgaCtaId ;  /* 0x00000000002b79c3 */ /* 0x000f220000008800 */
[----:B------:R-:W-:Y:S01]  /*3700*/  UISETP.NE.AND UP0, UPT, UR12, 0x1, UPT ;  /* 0x000000010c00788c */ /* 0x000fe2000bf05270 */
[----:B------:R-:W-:Y:S01]  /*3710*/  IMAD.MOV.U32 R156, RZ, RZ, RZ ;  /* 0x000000ffff9c7224 */ /* 0x000fe200078e00ff */
[----:B------:R-:W-:Y:S01]  /*3720*/  LOP3.LUT R14, R14, 0xffffff00, RZ, 0xc0, !PT ;  /* 0xffffff000e0e7812 */ /* 0x000fe200078ec0ff */
[----:B------:R-:W-:Y:S01]  /*3730*/  UMOV UR47, 0x400 ;  /* 0x00000400002f7882 */ /* 0x000fe20000000000 */
[----:B------:R-:W-:Y:S02]  /*3740*/  ULOP3.LUT UR51, UR53, 0x1, URZ, 0xfc, !UPT ;  /* 0x0000000135337892 */ /* 0x000fe4000f8efc3f */
[----:B------:R-:W-:Y:S01]  /*3750*/  ULOP3.LUT UR50, UR54, 0x1, URZ, 0xfc, !UPT ;  /* 0x0000000136327892 */ /* 0x000fe2000f8efc3f */
[----:B------:R-:W-:Y:S01]  /*3760*/  IMAD.IADD R14, R19, 0x1, -R14 ;  /* 0x00000001130e7824 */ /* 0x000fe200078e0a0e */
[----:B------:R-:W-:Y:S01]  /*3770*/  ULOP3.LUT UR48, UR52, 0x1, URZ, 0xfc, !UPT ;  /* 0x0000000134307892 */ /* 0x000fe2000f8efc3f */
[----:B------:R-:W-:-:S02]  /*3780*/  UMOV UR36, URZ ;  /* 0x0000003f00247c82 */ /* 0x000fc40008000000 */
[C---:B--2---:R-:W-:Y:S01]  /*3790*/  IMAD.SHL.U32 R4, R14.reuse, 0x40, RZ ;  /* 0x000000400e047824 */ /* 0x044fe200078e00ff */
[----:B-1----:R-:W-:Y:S01]  /*37a0*/  SHF.R.S32.HI R3, RZ, 0x1f, R14 ;  /* 0x0000001fff037819 */ /* 0x002fe2000001140e */
[C---:B------:R-:W-:Y:S01]  /*37b0*/  VIADD R154, R14.reuse, 0x1f ;  /* 0x0000001f0e9a7836 */ /* 0x040fe20000000000 */
[-C--:B-----5:R-:W-:Y:S01]  /*37c0*/  LEA.HI R0, R14, R14.reuse, RZ, 0x1 ;  /* 0x0000000e0e007211 */ /* 0x0a0fe200078f08ff */
[----:B------:R-:W-:Y:S01]  /*37d0*/  UMOV UR56, URZ ;  /* 0x0000003f00387c82 */ /* 0x000fe20008000000 */
[CC--:B------:R-:W-:Y:S01]  /*37e0*/  LEA.HI R2, R3.reuse, R14.reuse, RZ, 0x5 ;  /* 0x0000000e03027211 */ /* 0x0c0fe200078f28ff */
[----:B------:R-:W-:Y:S01]  /*37f0*/  UMOV UR37, URZ ;  /* 0x0000003f00257c82 */ /* 0x000fe20008000000 */
[----:B------:R-:W-:Y:S01]  /*3800*/  LEA.HI R6, R3, R14, RZ, 0x4 ;  /* 0x0000000e03067211 */ /* 0x000fe200078f20ff */
[----:B------:R-:W-:Y:S01]  /*3810*/  UMOV UR38, URZ ;  /* 0x0000003f00267c82 */ /* 0x000fe20008000000 */
[----:B------:R-:W-:Y:S01]  /*3820*/  SHF.R.S32.HI R2, RZ, 0x5, R2 ;  /* 0x00000005ff027819 */ /* 0x000fe20000011402 */
[----:B------:R-:W-:Y:S01]  /*3830*/  UMOV UR39, URZ ;  /* 0x0000003f00277c82 */ /* 0x000fe20008000000 */
[----:B------:R-:W-:Y:S01]  /*3840*/  SHF.R.S32.HI R0, RZ, 0x1, R0 ;  /* 0x00000001ff007819 */ /* 0x000fe20000011400 */
[----:B----4-:R-:W-:Y:S01]  /*3850*/  ULEA UR47, UR43, UR47, 0x18 ;  /* 0x0000002f2b2f7291 */ /* 0x010fe2000f8ec03f */
[----:B---3--:R-:W-:Y:S01]  /*3860*/  SHF.R.S32.HI R9, RZ, 0x4, R6 ;  /* 0x00000004ff097819 */ /* 0x008fe20000011406 */
[----:B------:R-:W-:Y:S01]  /*3870*/  IMAD.SHL.U32 R5, R2, 0x10, RZ ;  /* 0x0000001002057824 */ /* 0x000fe200078e00ff */
[----:B------:R-:W-:Y:S01]  /*3880*/  LOP3.LUT R4, R4, 0x40, RZ, 0xc0, !PT ;  /* 0x0000004004047812 */ /* 0x000fe200078ec0ff */
[----:B------:R-:W-:Y:S01]  /*3890*/  IMAD.SHL.U32 R2, R0, 0x80, RZ ;  /* 0x0000008000027824 */ /* 0x000fe200078e00ff */
[----:B------:R-:W-:Y:S01]  /*38a0*/  LEA.HI R6, R6, R9, RZ, 0x1 ;  /* 0x0000000906067211 */ /* 0x000fe200078f08ff */
[----:B------:R-:W-:Y:S01]  /*38b0*/  UIADD3 UR49, UR47, 0x80, URZ ;  /* 0x000000802f317890 */ /* 0x000fe2000fffe03f */
[----:B------:R-:W-:Y:S01]  /*38c0*/  LOP3.LUT R7, R4, 0x30, R5, 0xf8, !PT ;  /* 0x0000003004077812 */ /* 0x000fe200078ef805 */
[----:B------:R-:W-:Y:S01]  /*38d0*/  @!UP0 UIADD3 UR49, UR47, URZ, URZ ;  /* 0x0000003f2f318290 */ /* 0x000fe2000fffe03f */
[----:B------:R-:W-:-:S02]  /*38e0*/  LOP3.LUT R5, R2, 0x180, RZ, 0xc0, !PT ;  /* 0x0000018002057812 */ /* 0x000fc400078ec0ff */
[----:B------:R-:W-:Y:S01]  /*38f0*/  LOP3.LUT R6, R6, 0x7ffffe, RZ, 0xc0, !PT ;  /* 0x007ffffe06067812 */ /* 0x000fe200078ec0ff */
[----:B------:R-:W-:Y:S01]  /*3900*/  UIADD3 UR49, UR49, 0x38700, URZ ;  /* 0x0003870031317890 */ /* 0x000fe2000fffe03f */
[CC--:B------:R-:W-:Y:S02]  /*3910*/  LEA.HI R152, R3.reuse, R14.reuse, RZ, 0x7 ;  /* 0x0000000e03987211 */ /* 0x0c0fe400078f38ff */
[----:B------:R-:W-:Y:S01]  /*3920*/  LEA.HI R0, R3, R14, RZ, 0x3 ;  /* 0x0000000e03007211 */ /* 0x000fe200078f18ff */
[----:B------:R-:W-:Y:S01]  /*3930*/  IMAD.IADD R9, R9, 0x1, -R6 ;  /* 0x0000000109097824 */ /* 0x000fe200078e0a06 */
[----:B------:R-:W-:Y:S02]  /*3940*/  LOP3.LUT R4, R5, R4, RZ, 0xfc, !PT ;  /* 0x0000000405047212 */ /* 0x000fe400078efcff */
[----:B------:R-:W-:Y:S02]  /*3950*/  SHF.R.S32.HI R152, RZ, 0x7, R152 ;  /* 0x00000007ff987819 */ /* 0x000fe40000011498 */
[----:B------:R-:W-:-:S02]  /*3960*/  LOP3.LUT R0, R7, 0x8, R0, 0xf8, !PT ;  /* 0x0000000807007812 */ /* 0x000fc400078ef800 */
[----:B------:R-:W-:Y:S01]  /*3970*/  SHF.R.U32.HI R4, RZ, 0x3, R4 ;  /* 0x00000003ff047819 */ /* 0x000fe20000011604 */
[----:B------:R-:W-:-:S03]  /*3980*/  IMAD R9, R152, 0x4, R9 ;  /* 0x0000000498097824 */ /* 0x000fc600078e0209 */
[----:B------:R-:W-:-:S04]  /*3990*/  LOP3.LUT R0, R4, R0, R5, 0x1e, !PT ;  /* 0x0000000004007212 */ /* 0x000fc800078e1e05 */
[----:B------:R-:W-:Y:S01]  /*39a0*/  LEA R153, R9, R0, 0x9 ;  /* 0x0000000009997211 */ /* 0x000fe200078e48ff */
[----:B------:R-:W-:-:S07]  /*39b0*/  IMAD.MOV.U32 R0, RZ, RZ, 0x1 ;  /* 0x00000001ff007424 */ /* 0x000fce00078e00ff */
.L_x_113:
[----:B---3--:R-:W1:Y:S02]  /*39c0*/  LDC.64 R2, c[0x0][0x290] ;  /* 0x0000a400ff027b82 */ /* 0x008e640000000a00 */
[----:B-1----:R-:W-:-:S05]  /*39d0*/  IMAD.WIDE R2, R18, 0xc, R2 ;  /* 0x0000000c12027825 */ /* 0x002fca00078e0202 */
[----:B------:R-:W2:Y:S01]  /*39e0*/  LDG.E R155, desc[UR58][R2.64+0x8] ;  /* 0x0000083a029b7981 */ /* 0x000ea2000c1e1900 */
[----:B------:R-:W-:Y:S01]  /*39f0*/  UMOV UR9, URZ ;  /* 0x0000003f00097c82 */ /* 0x000fe20008000000 */
[----:B------:R-:W-:Y:S01]  /*3a00*/  UMOV UR10, UR37 ;  /* 0x00000025000a7c82 */ /* 0x000fe20008000000 */
[--C-:B------:R-:W-:Y:S01]  /*3a10*/  IMAD.MOV.U32 R157, RZ, RZ, R18.reuse ;  /* 0x000000ffff9d7224 */ /* 0x100fe200078e0012 */
[----:B-----5:R-:W1:Y:S01]  /*3a20*/  SHFL.IDX PT, R4, R152, RZ, 0x1f ;  /* 0x00001fff98047589 */ /* 0x020e6200000e0000 */
[----:B------:R-:W-:Y:S02]  /*3a30*/  SHF.R.S32.HI R19, RZ, 0x1f, R18 ;  /* 0x0000001fff137819 */ /* 0x000fe40000011412 */
[----:B------:R-:W-:Y:S02]  /*3a40*/  CS2R R150, SRZ ;  /* 0x0000000000967805 */ /* 0x000fe4000001ff00 */
[----:B------:R-:W-:Y:S02]  /*3a50*/  CS2R R24, SRZ ;  /* 0x0000000000187805 */ /* 0x000fe4000001ff00 */
[----:B------:R-:W-:-:S02]  /*3a60*/  CS2R R26, SRZ ;  /* 0x00000000001a7805 */ /* 0x000fc4000001ff00 */
[----:B------:R-:W-:Y:S02]  /*3a70*/  CS2R R28, SRZ ;  /* 0x00000000001c7805 */ /* 0x000fe4000001ff00 */
[----:B------:R-:W-:Y:S02]  /*3a80*/  CS2R R30, SRZ ;  /* 0x00000000001e7805 */ /* 0x000fe4000001ff00 */
[----:B------:R-:W-:Y:S02]  /*3a90*/  CS2R R32, SRZ ;  /* 0x0000000000207805 */ /* 0x000fe4000001ff00 */
        /* <DEDUP_REMOVED lines=16> */
[----:B-1----:R-:W-:Y:S01]  /*3ba0*/  R2UR UR4, R4 ;  /* 0x00000000040472ca */ /* 0x002fe200000e0000 */
[----:B------:R-:W-:Y:S01]  /*3bb0*/  IMAD.U32 R4, RZ, RZ, UR38 ;  /* 0x00000026ff047e24 */ /* 0x000fe2000f8e00ff */
        /* <DEDUP_REMOVED lines=10> */
[----:B------:R-:W-:Y:S01]  /*3c60*/  CS2R R86, SRZ ;  /* 0x0000000000567805 */ /* 0x000fe2000001ff00 */
[----:B------:R-:W-:Y:S01]  /*3c70*/  ULEA.HI UR5, UR4, UR4, URZ, 0x1 ;  /* 0x0000000404057291 */ /* 0x000fe2000f8f083f */
[----:B------:R-:W-:Y:S02]  /*3c80*/  CS2R R88, SRZ ;  /* 0x0000000000587805 */ /* 0x000fe4000001ff00 */
[----:B------:R-:W-:Y:S02]  /*3c90*/  CS2R R90, SRZ ;  /* 0x00000000005a7805 */ /* 0x000fe4000001ff00 */
[----:B------:R-:W-:Y:S01]  /*3ca0*/  CS2R R92, SRZ ;  /* 0x00000000005c7805 */ /* 0x000fe2000001ff00 */
[----:B------:R-:W-:Y:S01]  /*3cb0*/  ULOP3.LUT UR5, UR5, 0x1e, URZ, 0xc0, !UPT ;  /* 0x0000001e05057892 */ /* 0x000fe2000f8ec03f */
[----:B------:R-:W-:Y:S02]  /*3cc0*/  CS2R R94, SRZ ;  /* 0x00000000005e7805 */ /* 0x000fe4000001ff00 */
[----:B------:R-:W-:-:S02]  /*3cd0*/  CS2R R96, SRZ ;  /* 0x0000000000607805 */ /* 0x000fc4000001ff00 */
[----:B------:R-:W-:Y:S01]  /*3ce0*/  CS2R R98, SRZ ;  /* 0x0000000000627805 */ /* 0x000fe2000001ff00 */
[----:B------:R-:W-:Y:S01]  /*3cf0*/  UIADD3 UR5, UR4, -UR5, URZ ;  /* 0x8000000504057290 */ /* 0x000fe2000fffe03f */
[----:B------:R-:W-:Y:S02]  /*3d00*/  CS2R R100, SRZ ;  /* 0x0000000000647805 */ /* 0x000fe4000001ff00 */
[----:B------:R-:W-:Y:S02]  /*3d10*/  CS2R R102, SRZ ;  /* 0x0000000000667805 */ /* 0x000fe4000001ff00 */
[----:B------:R-:W-:Y:S01]  /*3d20*/  CS2R R104, SRZ ;  /* 0x0000000000687805 */ /* 0x000fe2000001ff00 */
[----:B------:R-:W-:Y:S01]  /*3d30*/  ULEA UR5, UR5, UR47, 0xd ;  /* 0x0000002f05057291 */ /* 0x000fe2000f8e683f */
[----:B------:R-:W-:Y:S02]  /*3d40*/  CS2R R106, SRZ ;  /* 0x00000000006a7805 */ /* 0x000fe4000001ff00 */
[----:B------:R-:W-:-:S02]  /*3d50*/  CS2R R108, SRZ ;  /* 0x00000000006c7805 */ /* 0x000fc4000001ff00 */
[----:B------:R-:W-:Y:S01]  /*3d60*/  CS2R R110, SRZ ;  /* 0x00000000006e7805 */ /* 0x000fe2000001ff00 */
[----:B------:R-:W-:Y:S01]  /*3d70*/  USHF.R.U32.HI UR5, URZ, 0x4, UR5 ;  /* 0x000000043f057899 */ /* 0x000fe20008011605 */
[----:B------:R-:W-:Y:S02]  /*3d80*/  CS2R R112, SRZ ;  /* 0x0000000000707805 */ /* 0x000fe4000001ff00 */
[----:B------:R-:W-:Y:S02]  /*3d90*/  CS2R R114, SRZ ;  /* 0x0000000000727805 */ /* 0x000fe4000001ff00 */
[----:B------:R-:W-:Y:S01]  /*3da0*/  CS2R R116, SRZ ;  /* 0x0000000000747805 */ /* 0x000fe2000001ff00 */
[----:B------:R-:W-:Y:S01]  /*3db0*/  ULOP3.LUT UR8, UR5, 0x3fff, URZ, 0xc0, !UPT ;  /* 0x00003fff05087892 */ /* 0x000fe2000f8ec03f */
        /* <DEDUP_REMOVED lines=16> */
[----:B--2---:R-:W-:-:S13]  /*3ec0*/  ISETP.GE.AND P0, PT, R155, 0x1, PT ;  /* 0x000000019b00780c */ /* 0x004fda0003f06270 */
[----:B------:R-:W-:Y:S05]  /*3ed0*/  @!P0 BRA `(.L_x_33) ;  /* 0x0000000400648947 */ /* 0x000fea0003800000 */
[----:B------:R-:W-:-:S06]  /*3ee0*/  UISETP.NE.AND UP0, UPT, UR51, 0x3, UPT ;  /* 0x000000033300788c */ /* 0x000fcc000bf05270 */
[----:B------:R-:W-:-:S13]  /*3ef0*/  PLOP3.LUT P1, PT, PT, PT, UP0, 0x80, 0x0 ;  /* 0x000000000000781c */ /* 0x000fda0003f2f008 */
[----:B------:R-:W-:Y:S05]  /*3f00*/  @!P1 BRA `(.L_x_34) ;  /* 0x0000000000049947 */ /* 0x000fea0003800000 */
[----:B------:R-:W-:Y:S01]  /*3f10*/  BPT.TRAP 0x1 ;  /* 0x000000040000795c */ /* 0x000fe20000300000 */
.L_x_34:
[----:B------:R-:W-:Y:S01]  /*3f20*/  ULEA UR4, UR37, UR47, 0x3 ;  /* 0x0000002f25047291 */ /* 0x000fe2000f8e183f */
[----:B------:R-:W-:-:S05]  /*3f30*/  IMAD.U32 R2, RZ, RZ, UR38 ;  /* 0x00000026ff027e24 */ /* 0x000fca000f8e00ff */
[----:B------:R-:W-:-:S04]  /*3f40*/  SHF.L.U32 R2, R2, 0x1f, RZ ;  /* 0x0000001f02027819 */ /* 0x000fc800000006ff */
[----:B------:R1:W2:Y:S01]  /*3f50*/  SYNCS.PHASECHK.TRANS64.TRYWAIT P0, [UR4+0x38480], R2 ;  /* 0x03848002ff0075a7 */ /* 0x0002a20008000144 */
[----:B------:R-:W-:Y:S05]  /*3f60*/  @!P1 BRA `(.L_x_35) ;  /* 0x0000000000049947 */ /* 0x000fea0003800000 */
[----:B------:R-:W-:Y:S01]  /*3f70*/  BPT.TRAP 0x1 ;  /* 0x000000040000795c */ /* 0x000fe20000300000 */
.L_x_35:
[----:B--2---:R-:W-:Y:S05]  /*3f80*/  @P0 BRA `(.L_x_36) ;  /* 0x0000000000080947 */ /* 0x004fea0003800000 */
[----:B------:R-:W2:Y:S02]  /*3f90*/  SYNCS.PHASECHK.TRANS64.TRYWAIT P0, [UR4+0x38480], R2 ;  /* 0x03848002ff0075a7 */ /* 0x000ea40008000144 */
[----:B--2---:R-:W-:Y:S05]  /*3fa0*/  @!P0 BRA `(.L_x_37) ;  /* 0x000000a800808947 */ /* 0x004fea0003800000 */
.L_x_36:
[----:B------:R-:W-:Y:S01]  /*3fb0*/  UIADD3 UR4, UR47, 0x10000, URZ ;  /* 0x000100002f047890 */ /* 0x000fe2000fffe03f */
[----:B------:R-:W-:Y:S01]  /*3fc0*/  WARPGROUP.ARRIVE ;  /* 0x00000000000079c5 */ /* 0x000fe20000000000 */
[----:B------:R-:W-:Y:S02]  /*3fd0*/  ULOP3.LUT UR10, UR8, 0x10000, URZ, 0xfc, !UPT ;  /* 0x00010000080a7892 */ /* 0x000fe4000f8efc3f */
[----:B------:R-:W-:Y:S02]  /*3fe0*/  USHF.R.U32.HI UR4, URZ, 0x4, UR4 ;  /* 0x000000043f047899 */ /* 0x000fe40008011604 */
[----:B------:R-:W-:Y:S02]  /*3ff0*/  ULEA UR10, UR37, UR10, 0xb ;  /* 0x0000000a250a7291 */ /* 0x000fe4000f8e583f */
[----:B------:R-:W-:Y:S01]  /*4000*/  ULOP3.LUT UR4, UR4, 0x3fff, URZ, 0xc0, !UPT ;  /* 0x00003fff04047892 */ /* 0x000fe2000f8ec03f */
[----:B------:R-:W-:Y:S01]  /*4010*/  UMOV UR5, 0x40000040 ;  /* 0x4000004000057882 */ /* 0x000fe20000000000 */
[----:B------:R-:W-:-:S02]  /*4020*/  UMOV UR7, 0x40000040 ;  /* 0x4000004000077882 */ /* 0x000fc40000000000 */
[----:B------:R-:W-:-:S04]  /*4030*/  ULOP3.LUT UR4, UR4, 0x10000, URZ, 0xfc, !UPT ;  /* 0x0001000004047892 */ /* 0x000fc8000f8efc3f */
[----:B------:R-:W-:-:S03]  /*4040*/  ULEA UR9, UR37, UR4, 0xc ;  /* 0x0000000425097291 */ /* 0x000fc6000f8e603f */
[----:B------:R-:W-:-:S04]  /*4050*/  UMOV UR4, UR10 ;  /* 0x0000000a00047c82 */ /* 0x000fc80008000000 */
[----:B------:R-:W-:Y:S02]  /*4060*/  UMOV UR6, UR9 ;  /* 0x0000000900067c82 */ /* 0x000fe40008000000 */
[----:B------:R-:W-:Y:S01]  /*4070*/  HGMMA.64x256x16.F32 R24, gdesc[UR4], RZ, !UPT, gsb0 ;  /* 0x03e00000041879f0 */ /* 0x000fe2000c0008ff */
[----:B------:R-:W-:Y:S02]  /*4080*/  UIADD3 UR4, UR10, 0x2, URZ ;  /* 0x000000020a047890 */ /* 0x000fe4000fffe03f */
[----:B------:R-:W-:Y:S01]  /*4090*/  UIADD3 UR6, UR9, 0x2, URZ ;  /* 0x0000000209067890 */ /* 0x000fe2000fffe03f */
[----:B------:R-:W-:Y:S01]  /*40a0*/  UMOV UR5, 0x40000040 ;  /* 0x4000004000057882 */ /* 0x000fe20000000000 */
[----:B------:R-:W-:Y:S01]  /*40b0*/  UMOV UR7, 0x40000040 ;  /* 0x4000004000077882 */ /* 0x000fe20000000000 */
[----:B------:R-:W-:Y:S02]  /*40c0*/  WARPGROUP.DEPBAR.LE gsb0, 0x0 ;  /* 0x00008000000079c5 */ /* 0x000fe40000010000 */
[----:B------:R-:W-:-:S15]  /*40d0*/  WARPGROUP.ARRIVE ;  /* 0x00000000000079c5 */ /* 0x000fde0000000000 */
[----:B------:R-:W-:-:S05]  /*40e0*/  NOP ;  /* 0x0000000000007918 */ /* 0x000fca0000000000 */
[----:B------:R-:W-:Y:S01]  /*40f0*/  HGMMA.64x256x16.F32 R24, gdesc[UR4], R24, gsb0 ;  /* 0x03e00000041879f0 */ /* 0x000fe20008000818 */
        /* <DEDUP_REMOVED lines=44> */
[----:B------:R-:W-:Y:S01]  /*43c0*/  UIADD3 UR10, UR37, 0x1, URZ ;  /* 0x00000001250a7890 */ /* 0x000fe2000fffe03f */
[----:B------:R-:W-:-:S03]  /*43d0*/  UMOV UR9, 0x1 ;  /* 0x0000000100097882 */ /* 0x000fc60000000000 */
[----:B------:R-:W-:-:S04]  /*43e0*/  UISETP.NE.AND UP0, UPT, UR10, 0x2, UPT ;  /* 0x000000020a00788c */ /* 0x000fc8000bf05270 */
[----:B------:R-:W-:Y:S01]  /*43f0*/  USEL UR10, UR10, URZ, UP0 ;  /* 0x0000003f0a0a7287 */ /* 0x000fe20008000000 */
[----:B------:R-:W-:Y:S02]  /*4400*/  WARPGROUP.DEPBAR.LE gsb0, 0x0 ;  /* 0x00008000000079c5 */ /* 0x000fe40000010000 */
[----:B------:R-:W-:-:S11]  /*4410*/  WARPGROUP.ARRIVE ;  /* 0x00000000000079c5 */ /* 0x000fd60000000000 */
[----:B------:R-:W-:Y:S01]  /*4420*/  HGMMA.64x256x16.F32 R24, gdesc[UR4], R24, gsb0 ;  /* 0x03e00000041879f0 */ /* 0x000fe20008000818 */
[----:B------:R-:W-:-:S04]  /*4430*/  USEL UR4, URZ, 0x1, UP0 ;  /* 0x000000013f047887 */ /* 0x000fc80008000000 */
[----:B------:R-:W-:-:S06]  /*4440*/  ULOP3.LUT UR4, UR38, UR4, URZ, 0x3c, !UPT ;  /* 0x0000000426047292 */ /* 0x000fcc000f8e3c3f */
[----:B------:R-:W-:Y:S01]  /*4450*/  IMAD.U32 R4, RZ, RZ, UR4 ;  /* 0x00000004ff047e24 */ /* 0x000fe2000f8e00ff */
[----:B------:R-:W-:-:S06]  /*4460*/  WARPGROUP.DEPBAR.LE gsb0, 0x0 ;  /* 0x00008000000079c5 */ /* 0x000fcc0000010000 */
.L_x_33:
[----:B-12---:R-:W-:-:S05]  /*4470*/  VIADD R2, R155, 0x7f ;  /* 0x0000007f9b027836 */ /* 0x006fca0000000000 */
[----:B------:R-:W-:-:S04]  /*4480*/  SHF.R.S32.HI R3, RZ, 0x1f, R2 ;  /* 0x0000001fff037819 */ /* 0x000fc80000011402 */
[----:B------:R-:W-:-:S04]  /*4490*/  LEA.HI R3, R3, R2, RZ, 0x7 ;  /* 0x0000000203037211 */ /* 0x000fc800078f38ff */
[----:B------:R-:W-:-:S04]  /*44a0*/  SHF.R.S32.HI R3, RZ, 0x7, R3 ;  /* 0x00000007ff037819 */ /* 0x000fc80000011403 */
[----:B------:R-:W-:-:S05]  /*44b0*/  VIMNMX R2, R3, 0x1, PT ;  /* 0x0000000103027848 */ /* 0x000fca0003fe0100 */
[----:B------:R-:W-:-:S05]  /*44c0*/  IMAD.IADD R6, R3, 0x1, -R2 ;  /* 0x0000000103067824 */ /* 0x000fca00078e0a02 */
[----:B------:R-:W-:-:S13]  /*44d0*/  ISETP.GE.AND P0, PT, R6, 0x1, PT ;  /* 0x000000010600780c */ /* 0x000fda0003f06270 */
[----:B------:R-:W-:Y:S05]  /*44e0*/  @!P0 BRA `(.L_x_38) ;  /* 0x0000000400ac8947 */ /* 0x000fea0003800000 */
[----:B------:R-:W-:Y:S02]  /*44f0*/  IMAD.MOV.U32 R2, RZ, RZ, R6 ;  /* 0x000000ffff027224 */ /* 0x000fe400078e0006 */
[----:B------:R-:W-:-:S07]  /*4500*/  IMAD.U32 R3, RZ, RZ, UR37 ;  /* 0x00000025ff037e24 */ /* 0x000fce000f8e00ff */
.L_x_45:
[----:B------:R-:W-:-:S06]  /*4510*/  UISETP.NE.AND UP0, UPT, UR51, 0x3, UPT ;  /* 0x000000033300788c */ /* 0x000fcc000bf05270 */
[----:B------:R-:W-:-:S13]  /*4520*/  PLOP3.LUT P1, PT, PT, PT, UP0, 0x80, 0x0 ;  /* 0x000000000000781c */ /* 0x000fda0003f2f008 */
[----:B------:R-:W-:Y:S05]  /*4530*/  @!P1 BRA `(.L_x_39) ;  /* 0x0000000000049947 */ /* 0x000fea0003800000 */
[----:B------:R-:W-:Y:S01]  /*4540*/  BPT.TRAP 0x1 ;  /* 0x000000040000795c */ /* 0x000fe20000300000 */
.L_x_39:
[----:B------:R-:W-:Y:S01]  /*4550*/  ULEA UR4, UR10, UR47, 0x3 ;  /* 0x0000002f0a047291 */ /* 0x000fe2000f8e183f */
[----:B------:R-:W-:-:S08]  /*4560*/  SHF.L.U32 R5, R4, 0x1f, RZ ;  /* 0x0000001f04057819 */ /* 0x000fd000000006ff */
[----:B------:R1:W2:Y:S01]  /*4570*/  SYNCS.PHASECHK.TRANS64.TRYWAIT P0, [UR4+0x38480], R5 ;  /* 0x03848005ff0075a7 */ /* 0x0002a20008000144 */
[----:B------:R-:W-:Y:S05]  /*4580*/  @!P1 BRA `(.L_x_40) ;  /* 0x0000000000049947 */ /* 0x000fea0003800000 */
[----:B------:R-:W-:Y:S01]  /*4590*/  BPT.TRAP 0x1 ;  /* 0x000000040000795c */ /* 0x000fe20000300000 */
.L_x_40:
[----:B--2---:R-:W-:Y:S05]  /*45a0*/  @P0 BRA `(.L_x_41) ;  /* 0x0000000000080947 */ /* 0x004fea0003800000 */
[----:B------:R-:W2:Y:S02]  /*45b0*/  SYNCS.PHASECHK.TRANS64.TRYWAIT P0, [UR4+0x38480], R5 ;  /* 0x03848005ff0075a7 */ /* 0x000ea40008000144 */
[----:B--2---:R-:W-:Y:S05]  /*45c0*/  @!P0 BRA `(.L_x_42) ;  /* 0x000000a400108947 */ /* 0x004fea0003800000 */
.L_x_41:
[----:B------:R-:W-:Y:S01]  /*45d0*/  UIADD3 UR4, UR47, 0x10000, URZ ;  /* 0x000100002f047890 */ /* 0x000fe2000fffe03f */
[----:B------:R-:W-:Y:S01]  /*45e0*/  WARPGROUP.ARRIVE ;  /* 0x00000000000079c5 */ /* 0x000fe20000000000 */
[----:B------:R-:W-:Y:S02]  /*45f0*/  ULOP3.LUT UR12, UR8, 0x10000, URZ, 0xfc, !UPT ;  /* 0x00010000080c7892 */ /* 0x000fe4000f8efc3f */
[----:B------:R-:W-:Y:S02]  /*4600*/  USHF.R.U32.HI UR4, URZ, 0x4, UR4 ;  /* 0x000000043f047899 */ /* 0x000fe40008011604 */
[----:B------:R-:W-:Y:S02]  /*4610*/  UISETP.NE.U32.AND UP0, UPT, UR9, URZ, UPT ;  /* 0x0000003f0900728c */ /* 0x000fe4000bf05070 */
[----:B------:R-:W-:Y:S02]  /*4620*/  ULOP3.LUT UR4, UR4, 0x3fff, URZ, 0xc0, !UPT ;  /* 0x00003fff04047892 */ /* 0x000fe4000f8ec03f */
[----:B------:R-:W-:-:S02]  /*4630*/  ULEA UR12, UR10, UR12, 0xb ;  /* 0x0000000c0a0c7291 */ /* 0x000fc4000f8e583f */
[----:B------:R-:W-:Y:S01]  /*4640*/  ULOP3.LUT UR4, UR4, 0x10000, URZ, 0xfc, !UPT ;  /* 0x0001000004047892 */ /* 0x000fe2000f8efc3f */
[----:B------:R-:W-:Y:S01]  /*4650*/  UMOV UR5, 0x40000040 ;  /* 0x4000004000057882 */ /* 0x000fe20000000000 */
[----:B------:R-:W-:Y:S02]  /*4660*/  UMOV UR7, 0x40000040 ;  /* 0x4000004000077882 */ /* 0x000fe40000000000 */
[----:B------:R-:W-:-:S03]  /*4670*/  ULEA UR11, UR10, UR4, 0xc ;  /* 0x000000040a0b7291 */ /* 0x000fc6000f8e603f */
[----:B------:R-:W-:-:S04]  /*4680*/  UMOV UR4, UR12 ;  /* 0x0000000c00047c82 */ /* 0x000fc80008000000 */
[----:B------:R-:W-:Y:S02]  /*4690*/  UMOV UR6, UR11 ;  /* 0x0000000b00067c82 */ /* 0x000fe40008000000 */
[----:B------:R-:W-:Y:S01]  /*46a0*/  HGMMA.64x256x16.F32 R24, gdesc[UR4], R24, UP0, gsb0 ;  /* 0x03e00000041879f0 */ /* 0x000fe2000b800818 */
[----:B------:R-:W-:Y:S02]  /*46b0*/  UIADD3 UR4, UR12, 0x2, URZ ;  /* 0x000000020c047890 */ /* 0x000fe4000fffe03f */
[----:B------:R-:W-:Y:S01]  /*46c0*/  UIADD3 UR6, UR11, 0x2, URZ ;  /* 0x000000020b067890 */ /* 0x000fe2000fffe03f */
[----:B------:R-:W-:Y:S01]  /*46d0*/  UMOV UR5, 0x40000040 ;  /* 0x4000004000057882 */ /* 0x000fe20000000000 */
[----:B------:R-:W-:Y:S01]  /*46e0*/  UMOV UR7, 0x40000040 ;  /* 0x4000004000077882 */ /* 0x000fe20000000000 */
[----:B------:R-:W-:Y:S02]  /*46f0*/  WARPGROUP.DEPBAR.LE gsb0, 0x0 ;  /* 0x00008000000079c5 */ /* 0x000fe40000010000 */
[----:B------:R-:W-:-:S15]  /*4700*/  WARPGROUP.ARRIVE ;  /* 0x00000000000079c5 */ /* 0x000fde0000000000 */
[----:B------:R-:W-:-:S05]  /*4710*/  NOP ;  /* 0x0000000000007918 */ /* 0x000fca0000000000 */
        /* <DEDUP_REMOVED lines=48> */
[----:B------:R-:W-:Y:S03]  /*4a20*/  HGMMA.64x256x16.F32 R24, gdesc[UR4], R24, UP0, gsb0 ;  /* 0x03e00000041879f0 */ /* 0x000fe6000b800818 */
[----:B------:R-:W-:Y:S02]  /*4a30*/  WARPGROUP.DEPBAR.LE gsb0, 0x0 ;  /* 0x00008000000079c5 */ /* 0x000fe40000010000 */
[----:B------:R-:W-:Y:S05]  /*4a40*/  @!P1 BRA `(.L_x_43) ;  /* 0x0000000000049947 */ /* 0x000fea0003800000 */
[----:B------:R-:W-:Y:S01]  /*4a50*/  BPT.TRAP 0x1 ;  /* 0x000000040000795c */ /* 0x000fe20000300000 */
.L_x_43:
[----:B------:R-:W-:Y:S01]  /*4a60*/  ISETP.NE.AND P0, PT, R23, RZ, PT ;  /* 0x000000ff1700720c */ /* 0x000fe20003f05270 */
[----:B------:R-:W-:-:S12]  /*4a70*/  UISETP.GT.U32.AND UP0, UPT, UR53, 0x1, UPT ;  /* 0x000000013500788c */ /* 0x000fd8000bf04070 */
[----:B-12---:R-:W-:-:S04]  /*4a80*/  @P0 LEA R5, R3, UR47, 0x3 ;  /* 0x0000002f03050c11 */ /* 0x006fc8000f8e18ff */
[----:B------:R-:W-:-:S04]  /*4a90*/  @P0 IADD3 R5, R5, 0x38490, RZ ;  /* 0x0003849005050810 */ /* 0x000fc80007ffe0ff */
[----:B------:R-:W-:-:S04]  /*4aa0*/  @P0 PRMT R5, R22, 0x654, R5 ;  /* 0x0000065416050816 */ /* 0x000fc80000000005 */
[----:B------:R1:W-:Y:S01]  /*4ab0*/  @P0 SYNCS.ARRIVE.TRANS64.RED.A1T0 RZ, [R5+URZ], RZ ;  /* 0x000000ff05ff09a7 */ /* 0x0003e2000810043f */
[----:B------:R-:W-:-:S13]  /*4ac0*/  PLOP3.LUT P0, PT, PT, PT, UP0, 0x80, 0x0 ;  /* 0x000000000000781c */ /* 0x000fda0003f0f008 */
[----:B-1----:R-:W-:Y:S05]  /*4ad0*/  @P0 BRA `(.L_x_44) ;  /* 0x0000000000040947 */ /* 0x002fea0003800000 */
[----:B------:R-:W-:Y:S01]  /*4ae0*/  BPT.TRAP 0x1 ;  /* 0x000000040000795c */ /* 0x000fe20000300000 */
.L_x_44:
[----:B------:R-:W-:Y:S01]  /*4af0*/  UIADD3 UR10, UR10, 0x1, URZ ;  /* 0x000000010a0a7890 */ /* 0x000fe2000fffe03f */
[C---:B------:R-:W-:Y:S01]  /*4b00*/  ISETP.GT.AND P1, PT, R2.reuse, 0x1, PT ;  /* 0x000000010200780c */ /* 0x040fe20003f24270 */
[----:B------:R-:W-:Y:S02]  /*4b10*/  VIADD R3, R3, 0x1 ;  /* 0x0000000103037836 */ /* 0x000fe40000000000 */
[----:B------:R-:W-:Y:S01]  /*4b20*/  UISETP.NE.AND UP0, UPT, UR10, 0x2, UPT ;  /* 0x000000020a00788c */ /* 0x000fe2000bf05270 */
[----:B------:R-:W-:Y:S02]  /*4b30*/  VIADD R2, R2, 0xffffffff ;  /* 0xffffffff02027836 */ /* 0x000fe40000000000 */
[C---:B------:R-:W-:Y:S01]  /*4b40*/  ISETP.NE.AND P0, PT, R3.reuse, 0x2, PT ;  /* 0x000000020300780c */ /* 0x040fe20003f05270 */
[----:B------:R-:W-:Y:S02]  /*4b50*/  USEL UR4, URZ, 0x1, UP0 ;  /* 0x000000013f047887 */ /* 0x000fe40008000000 */
[----:B------:R-:W-:Y:S01]  /*4b60*/  USEL UR10, UR10, URZ, UP0 ;  /* 0x0000003f0a0a7287 */ /* 0x000fe20008000000 */
[----:B------:R-:W-:-:S03]  /*4b70*/  SEL R3, R3, RZ, P0 ;  /* 0x000000ff03037207 */ /* 0x000fc60000000000 */
[----:B------:R-:W-:Y:S01]  /*4b80*/  LOP3.LUT R4, R4, UR4, RZ, 0x3c, !PT ;  /* 0x0000000404047c12 */ /* 0x000fe2000f8e3cff */
[----:B------:R-:W-:Y:S07]  /*4b90*/  @P1 BRA `(.L_x_45) ;  /* 0xfffffff8005c1947 */ /* 0x000fee000383ffff */
.L_x_38:
[----:B------:R-:W-:-:S13]  /*4ba0*/  ISETP.GE.AND P0, PT, R155, 0x1, PT ;  /* 0x000000019b00780c */ /* 0x000fda0003f06270 */
[----:B------:R-:W-:Y:S05]  /*4bb0*/  @!P0 BRA `(.L_x_46) ;  /* 0x0000000000408947 */ /* 0x000fea0003800000 */
[----:B------:R-:W-:-:S06]  /*4bc0*/  UISETP.NE.AND UP0, UPT, UR51, 0x3, UPT ;  /* 0x000000033300788c */ /* 0x000fcc000bf05270 */
[----:B------:R-:W-:-:S13]  /*4bd0*/  PLOP3.LUT P0, PT, PT, PT, UP0, 0x80, 0x0 ;  /* 0x000000000000781c */ /* 0x000fda0003f0f008 */
[----:B------:R-:W-:Y:S05]  /*4be0*/  @!P0 BRA `(.L_x_47) ;  /* 0x0000000000048947 */ /* 0x000fea0003800000 */
[----:B------:R-:W-:Y:S01]  /*4bf0*/  BPT.TRAP 0x1 ;  /* 0x000000040000795c */ /* 0x000fe20000300000 */
.L_x_47:
[----:B------:R-:W-:Y:S01]  /*4c00*/  ISETP.NE.AND P0, PT, R23, RZ, PT ;  /* 0x000000ff1700720c */ /* 0x000fe20003f05270 */
[----:B------:R-:W-:Y:S01]  /*4c10*/  IMAD.U32 R3, RZ, RZ, UR47 ;  /* 0x0000002fff037e24 */ /* 0x000fe2000f8e00ff */
[----:B------:R-:W-:-:S11]  /*4c20*/  UISETP.GT.U32.AND UP0, UPT, UR53, 0x1, UPT ;  /* 0x000000013500788c */ /* 0x000fd6000bf04070 */
[----:B------:R-:W-:-:S04]  /*4c30*/  @P0 VIADD R2, R6, UR37 ;  /* 0x0000002506020c36 */ /* 0x000fc80008000000 */
[----:B------:R-:W-:-:S05]  /*4c40*/  @P0 IMAD.SHL.U32 R2, R2, 0x8, RZ ;  /* 0x0000000802020824 */ /* 0x000fca00078e00ff */
[----:B------:R-:W-:-:S04]  /*4c50*/  @P0 LOP3.LUT R2, R2, 0x8, RZ, 0xc0, !PT ;  /* 0x0000000802020812 */ /* 0x000fc800078ec0ff */
[----:B------:R-:W-:-:S04]  /*4c60*/  @P0 IADD3 R3, R3, 0x38490, R2 ;  /* 0x0003849003030810 */ /* 0x000fc80007ffe002 */
[----:B------:R-:W-:-:S04]  /*4c70*/  @P0 PRMT R3, R22, 0x654, R3 ;  /* 0x0000065416030816 */ /* 0x000fc80000000003 */
[----:B------:R1:W-:Y:S01]  /*4c80*/  @P0 SYNCS.ARRIVE.TRANS64.RED.A1T0 RZ, [R3+URZ], RZ ;  /* 0x000000ff03ff09a7 */ /* 0x0003e2000810043f */
[----:B------:R-:W-:-:S13]  /*4c90*/  PLOP3.LUT P0, PT, PT, PT, UP0, 0x80, 0x0 ;  /* 0x000000000000781c */ /* 0x000fda0003f0f008 */
[----:B-1----:R-:W-:Y:S05]  /*4ca0*/  @P0 BRA `(.L_x_46) ;  /* 0x0000000000040947 */ /* 0x002fea0003800000 */
[----:B------:R-:W-:Y:S01]  /*4cb0*/  BPT.TRAP 0x1 ;  /* 0x000000040000795c */ /* 0x000fe20000300000 */
.L_x_46:
[----:B------:R-:W-:Y:S01]  /*4cc0*/  R2UR UR45, R16 ;  /* 0x00000000102d72ca */ /* 0x000fe200000e0000 */
[----:B------:R-:W-:Y:S01]  /*4cd0*/  UIADD3 UR4, UR47, 0x30000, URZ ;  /* 0x000300002f047890 */ /* 0x000fe2000fffe03f */
[----:B------:R-:W-:Y:S02]  /*4ce0*/  R2UR UR46, R17 ;  /* 0x00000000112e72ca */ /* 0x000fe400000e0000 */
[----:B------:R-:W-:Y:S01]  /*4cf0*/  LOP3.LUT P0, RZ, R0, 0xff, RZ, 0xc0, !PT ;  /* 0x000000ff00ff7812 */ /* 0x000fe2000780c0ff */
[----:B------:R-:W-:-:S06]  /*4d00*/  ULOP3.LUT UP0, URZ, UR4, 0x3ff, URZ, 0xc0, !UPT ;  /* 0x000003ff043f7892 */ /* 0x000fcc000f80c03f */
[----:B------:R-:W-:Y:S02]  /*4d10*/  PLOP3.LUT P1, PT, PT, PT, UP0, 0x80, 0x0 ;  /* 0x000000000000781c */ /* 0x000fe40003f2f008 */
[----:B------:R-:W-:Y:S02]  /*4d20*/  USHF.L.U32 UR45, UR45, 0x7, URZ ;  /* 0x000000072d2d7899 */ /* 0x000fe4000800063f */
[----:B------:R-:W-:Y:S02]  /*4d30*/  USHF.L.U32 UR46, UR46, 0x8, URZ ;  /* 0x000000082e2e7899 */ /* 0x000fe4000800063f */
[----:B------:R-:W-:Y:S10]  /*4d40*/  @!P0 BRA `(.L_x_48) ;  /* 0x00000000000c8947 */ /* 0x000ff40003800000 */
[----:B------:R-:W-:-:S04]  /*4d50*/  DEPBAR {5,4,3,2,1,0} ;  /* 0x0000003f0000791a */ /* 0x000fc80000000000 */
[----:B------:R1:W-:Y:S02]  /*4d60*/  UTMACCTL.IV [UR60] ;  /* 0x000000003c0079b9 */ /* 0x0003e40008000000 */
[----:B-1----:R-:W-:Y:S01]  /*4d70*/  NOP ;  /* 0x0000000000007918 */ /* 0x002fe20000000000 */
.L_x_48:
[----:B------:R-:W-:Y:S05]  /*4d80*/  @!P1 BRA `(.L_x_49) ;  /* 0x00000000007c9947 */ /* 0x000fea0003800000 */
[----:B------:R-:W-:Y:S01]  /*4d90*/  MOV R2, 0x0 ;  /* 0x0000000000027802 */ /* 0x000fe20000000f00 */
[----:B------:R-:W-:Y:S01]  /*4da0*/  ULDC.64 UR4, c[0x4][0x68] ;  /* 0x01001a0000047ab9 */ /* 0x000fe20000000a00 */
[----:B------:R-:W-:Y:S01]  /*4db0*/  ULDC.64 UR6, c[0x4][0x8] ;  /* 0x0100020000067ab9 */ /* 0x000fe20000000a00 */
[----:B------:R-:W-:Y:S01]  /*4dc0*/  IMAD.U32 R4, RZ, RZ, UR4 ;  /* 0x00000004ff047e24 */ /* 0x000fe2000f8e00ff */
[----:B------:R1:W2:Y:S01]  /*4dd0*/  LDC.64 R14, c[0x4][R2] ;  /* 0x01000000020e7b82 */ /* 0x0002a20000000a00 */
[----:B------:R-:W-:Y:S01]  /*4de0*/  IMAD.U32 R5, RZ, RZ, UR5 ;  /* 0x00000005ff057e24 */ /* 0x000fe2000f8e00ff */
[----:B------:R-:W-:Y:S01]  /*4df0*/  ULDC.64 UR4, c[0x4][0x70] ;  /* 0x01001c0000047ab9 */ /* 0x000fe20000000a00 */
[----:B------:R-:W-:Y:S01]  /*4e00*/  IMAD.U32 R10, RZ, RZ, UR6 ;  /* 0x00000006ff0a7e24 */ /* 0x000fe2000f8e00ff */
[----:B------:R-:W-:Y:S01]  /*4e10*/  MOV R8, 0x70 ;  /* 0x0000007000087802 */ /* 0x000fe20000000f00 */
[----:B------:R-:W-:Y:S02]  /*4e20*/  IMAD.U32 R6, RZ, RZ, UR4 ;  /* 0x00000004ff067e24 */ /* 0x000fe4000f8e00ff */
[----:B------:R-:W-:-:S02]  /*4e30*/  IMAD.U32 R7, RZ, RZ, UR5 ;  /* 0x00000005ff077e24 */ /* 0x000fc4000f8e00ff */
[----:B------:R-:W-:Y:S02]  /*4e40*/  IMAD.U32 R11, RZ, RZ, UR7 ;  /* 0x00000007ff0b7e24 */ /* 0x000fe4000f8e00ff */
[----:B------:R-:W-:Y:S02]  /*4e50*/  IMAD.MOV.U32 R12, RZ, RZ, 0x1 ;  /* 0x00000001ff0c7424 */ /* 0x000fe400078e00ff */
[----:B-1----:R-:W-:-:S07]  /*4e60*/  IMAD.MOV.U32 R13, RZ, RZ, RZ ;  /* 0x000000ffff0d7224 */ /* 0x002fce00078e00ff */
[----:B------:R-:W-:-:S07]  /*4e70*/  LEPC R20, `(.L_x_50) ;  /* 0x000000001014794e */ /* 0x000fce0000000000 */
[----:B--2---:R-:W-:Y:S05]  /*4e80*/  CALL.ABS.NOINC R14 ;  /* 0x000000000e007343 */ /* 0x004fea0003c00000 */
.L_x_50:
[----:B------:R-:W1:Y:S01]  /*4e90*/  LDC.64 R2, c[0x4][R2] ;  /* 0x0100000002027b82 */ /* 0x000e620000000a00 */
[----:B------:R-:W-:Y:S01]  /*4ea0*/  ULDC.64 UR4, c[0x4][0x68] ;  /* 0x01001a0000047ab9 */ /* 0x000fe20000000a00 */
[----:B------:R-:W-:Y:S01]  /*4eb0*/  ULDC.64 UR6, c[0x4][0x8] ;  /* 0x0100020000067ab9 */ /* 0x000fe20000000a00 */
[----:B------:R-:W-:Y:S02]  /*4ec0*/  IMAD.U32 R4, RZ, RZ, UR4 ;  /* 0x00000004ff047e24 */ /* 0x000fe4000f8e00ff */
[----:B------:R-:W-:Y:S01]  /*4ed0*/  IMAD.U32 R5, RZ, RZ, UR5 ;  /* 0x00000005ff057e24 */ /* 0x000fe2000f8e00ff */
[----:B------:R-:W-:Y:S01]  /*4ee0*/  ULDC.64 UR4, c[0x4][0x70] ;  /* 0x01001c0000047ab9 */ /* 0x000fe20000000a00 */
[----:B------:R-:W-:Y:S02]  /*4ef0*/  IMAD.U32 R10, RZ, RZ, UR6 ;  /* 0x00000006ff0a7e24 */ /* 0x000fe4000f8e00ff */
[----:B------:R-:W-:Y:S02]  /*4f00*/  IMAD.U32 R6, RZ, RZ, UR4 ;  /* 0x00000004ff067e24 */ /* 0x000fe4000f8e00ff */
[----:B------:R-:W-:-:S02]  /*4f10*/  IMAD.U32 R7, RZ, RZ, UR5 ;  /* 0x00000005ff077e24 */ /* 0x000fc4000f8e00ff */
[----:B------:R-:W-:Y:S02]  /*4f20*/  IMAD.U32 R11, RZ, RZ, UR7 ;  /* 0x00000007ff0b7e24 */ /* 0x000fe4000f8e00ff */
[----:B------:R-:W-:Y:S02]  /*4f30*/  IMAD.MOV.U32 R8, RZ, RZ, 0x70 ;  /* 0x00000070ff087424 */ /* 0x000fe400078e00ff */
[----:B------:R-:W-:Y:S02]  /*4f40*/  IMAD.MOV.U32 R12, RZ, RZ, 0x1 ;  /* 0x00000001ff0c7424 */ /* 0x000fe400078e00ff */
[----:B------:R-:W-:-:S07]  /*4f50*/  IMAD.MOV.U32 R13, RZ, RZ, RZ ;  /* 0x000000ffff0d7224 */ /* 0x000fce00078e00ff */
[----:B------:R-:W-:-:S07]  /*4f60*/  LEPC R20, `(.L_x_49) ;  /* 0x000000001014794e */ /* 0x000fce0000000000 */
[----:B-1----:R-:W-:Y:S05]  /*4f70*/  CALL.ABS.NOINC R2 ;  /* 0x0000000002007343 */ /* 0x002fea0003c00000 */
.L_x_49:
[----:B------:R-:W-:Y:S02]  /*4f80*/  ULDC.64 UR4, c[0x0][0x590] ;  /* 0x0001640000047ab9 */ /* 0x000fe40000000a00 */
[----:B------:R-:W-:-:S04]  /*4f90*/  ISETP.NE.U32.AND P0, PT, RZ, UR4, PT ;  /* 0x00000004ff007c0c */ /* 0x000fc8000bf05070 */
[----:B------:R-:W-:-:S13]  /*4fa0*/  ISETP.NE.AND.EX P0, PT, RZ, UR5, PT, P0 ;  /* 0x00000005ff007c0c */ /* 0x000fda000bf05300 */
[----:B------:R-:W-:Y:S05]  /*4fb0*/  @!P0 BRA `(.L_x_51) ;  /* 0x0000000000148947 */ /* 0x000fea0003800000 */
[----:B------:R-:W-:-:S04]  /*4fc0*/  LEA R2, P0, R18, UR4, 0x3 ;  /* 0x0000000412027c11 */ /* 0x000fc8000f8018ff */
[----:B------:R-:W-:-:S06]  /*4fd0*/  LEA.HI.X R3, R18, UR5, R19, 0x3, P0 ;  /* 0x0000000512037c11 */ /* 0x000fcc00080f1c13 */
[----:B------:R-:W2:Y:S04]  /*4fe0*/  LDG.E.64 R2, desc[UR58][R2.64] ;  /* 0x0000003a02027981 */ /* 0x000ea8000c1e1b00 */
[----:B--2---:R2:W5:Y:S01]  /*4ff0*/  LD.E R0, desc[UR58][R2.64] ;  /* 0x0000003a02007980 */ /* 0x004562000c101900 */
[----:B------:R-:W-:Y:S05]  /*5000*/  BRA `(.L_x_52) ;  /* 0x0000000000307947 */ /* 0x000fea0003800000 */
.L_x_51:
[----:B------:R-:W-:Y:S02]  /*5010*/  ULDC.64 UR4, c[0x0][0x588] ;  /* 0x0001620000047ab9 */ /* 0x000fe40000000a00 */
[----:B------:R-:W-:-:S04]  /*5020*/  ISETP.NE.U32.AND P0, PT, RZ, UR4, PT ;  /* 0x00000004ff007c0c */ /* 0x000fc8000bf05070 */
[----:B------:R-:W-:-:S13]  /*5030*/  ISETP.NE.AND.EX P0, PT, RZ, UR5, PT, P0 ;  /* 0x00000005ff007c0c */ /* 0x000fda000bf05300 */
[----:B------:R-:W-:Y:S05]  /*5040*/  @!P0 BRA `(.L_x_53) ;  /* 0x0000000000188947 */ /* 0x000fea0003800000 */
[----:B------:R-:W1:Y:S01]  /*5050*/  LDC.64 R2, c[0x0][0x588] ;  /* 0x00016200ff027b82 */ /* 0x000e620000000a00 */
[----:B------:R-:W-:Y:S02]  /*5060*/  ULDC UR4, c[0x0][0x598] ;  /* 0x0001660000047ab9 */ /* 0x000fe40000000800 */
[----:B------:R-:W-:-:S04]  /*5070*/  IMAD R5, R18, UR4, RZ ;  /* 0x0000000412057c24 */ /* 0x000fc8000f8e02ff */
[----:B-1----:R-:W-:-:S05]  /*5080*/  IMAD.WIDE R2, R5, 0x4, R2 ;  /* 0x0000000405027825 */ /* 0x002fca00078e0202 */
[----:B------:R1:W5:Y:S01]  /*5090*/  LDG.E R0, desc[UR58][R2.64] ;  /* 0x0000003a02007981 */ /* 0x000362000c1e1900 */
[----:B------:R-:W-:Y:S05]  /*50a0*/  BRA `(.L_x_52) ;  /* 0x0000000000087947 */ /* 0x000fea0003800000 */
.L_x_53:
[----:B------:R-:W-:Y:S02]  /*50b0*/  ULDC UR4, c[0x0][0x580] ;  /* 0x0001600000047ab9 */ /* 0x000fe40000000800 */
[----:B------:R-:W-:-:S07]  /*50c0*/  MOV R0, UR4 ;  /* 0x0000000400007c02 */ /* 0x000fce0008000f00 */
.L_x_52:
[----:B------:R-:W-:Y:S02]  /*50d0*/  ULDC.64 UR4, c[0x0][0x5b8] ;  /* 0x00016e0000047ab9 */ /* 0x000fe40000000a00 */
[----:B------:R-:W-:-:S04]  /*50e0*/  ISETP.NE.U32.AND P0, PT, RZ, UR4, PT ;  /* 0x00000004ff007c0c */ /* 0x000fc8000bf05070 */
[----:B------:R-:W-:-:S13]  /*50f0*/  ISETP.NE.AND.EX P0, PT, RZ, UR5, PT, P0 ;  /* 0x00000005ff007c0c */ /* 0x000fda000bf05300 */
[----:B------:R-:W-:Y:S05]  /*5100*/  @!P0 BRA `(.L_x_54) ;  /* 0x0000000000148947 */ /* 0x000fea0003800000 */
[----:B------:R-:W-:-:S04]  /*5110*/  LEA R4, P0, R18, UR4, 0x3 ;  /* 0x0000000412047c11 */ /* 0x000fc8000f8018ff */
[----:B------:R-:W-:-:S05]  /*5120*/  LEA.HI.X R5, R18, UR5, R19, 0x3, P0 ;  /* 0x0000000512057c11 */ /* 0x000fca00080f1c13 */
[----:B-12---:R-:W2:Y:S04]  /*5130*/  LDG.E.64 R2, desc[UR58][R4.64] ;  /* 0x0000003a04027981 */ /* 0x006ea8000c1e1b00 */
[----:B--2---:R1:W5:Y:S01]  /*5140*/  LD.E R2, desc[UR58][R2.64] ;  /* 0x0000003a02027980 */ /* 0x004362000c101900 */
[----:B------:R-:W-:Y:S05]  /*5150*/  BRA `(.L_x_55) ;  /* 0x0000000000307947 */ /* 0x000fea0003800000 */
.L_x_54:
[----:B------:R-:W-:Y:S02]  /*5160*/  ULDC.64 UR4, c[0x0][0x5b0] ;  /* 0x00016c0000047ab9 */ /* 0x000fe40000000a00 */
[----:B------:R-:W-:-:S04]  /*5170*/  ISETP.NE.U32.AND P0, PT, RZ, UR4, PT ;  /* 0x00000004ff007c0c */ /* 0x000fc8000bf05070 */
[----:B------:R-:W-:-:S13]  /*5180*/  ISETP.NE.AND.EX P0, PT, RZ, UR5, PT, P0 ;  /* 0x00000005ff007c0c */ /* 0x000fda000bf05300 */
[----:B------:R-:W-:Y:S05]  /*5190*/  @!P0 BRA `(.L_x_56) ;  /* 0x0000000000188947 */ /* 0x000fea0003800000 */
[----:B-12---:R-:W1:Y:S01]  /*51a0*/  LDC.64 R2, c[0x0][0x5b0] ;  /* 0x00016c00ff027b82 */ /* 0x006e620000000a00 */
[----:B------:R-:W-:Y:S02]  /*51b0*/  ULDC UR4, c[0x0][0x5c0] ;  /* 0x0001700000047ab9 */ /* 0x000fe40000000800 */
[----:B------:R-:W-:-:S04]  /*51c0*/  IMAD R5, R18, UR4, RZ ;  /* 0x0000000412057c24 */ /* 0x000fc8000f8e02ff */
[----:B-1----:R-:W-:-:S06]  /*51d0*/  IMAD.WIDE R2, R5, 0x4, R2 ;  /* 0x0000000405027825 */ /* 0x002fcc00078e0202 */
[----:B------:R2:W5:Y:S01]  /*51e0*/  LDG.E R2, desc[UR58][R2.64] ;  /* 0x0000003a02027981 */ /* 0x000562000c1e1900 */
[----:B------:R-:W-:Y:S05]  /*51f0*/  BRA `(.L_x_55) ;  /* 0x0000000000087947 */ /* 0x000fea0003800000 */
.L_x_56:
[----:B------:R-:W-:Y:S02]  /*5200*/  ULDC UR4, c[0x0][0x5a8] ;  /* 0x00016a0000047ab9 */ /* 0x000fe40000000800 */
[----:B-12---:R-:W-:-:S07]  /*5210*/  IMAD.U32 R2, RZ, RZ, UR4 ;  /* 0x00000004ff027e24 */ /* 0x006fce000f8e00ff */
.L_x_55:
[----:B------:R-:W-:Y:S01]  /*5220*/  ISETP.GT.U32.AND P0, PT, R154, 0x3e, PT ;  /* 0x0000003e9a00780c */ /* 0x000fe20003f04070 */
[----:B------:R-:W-:Y:S01]  /*5230*/  BSSY B0, `(.L_x_57) ;  /* 0x0000007000007945 */ /* 0x000fe20003800000 */
[----:B------:R-:W-:-:S11]  /*5240*/  PRMT R8, RZ, 0x7610, R8 ;  /* 0x00007610ff087816 */ /* 0x000fd60000000008 */
[----:B------:R-:W-:Y:S05]  /*5250*/  @P0 BRA `(.L_x_58) ;  /* 0x0000000000100947 */ /* 0x000fea0003800000 */
[----:B------:R-:W-:-:S03]  /*5260*/  UMOV UR4, 0xffffffff ;  /* 0xffffffff00047882 */ /* 0x000fc60000000000 */
[----:B------:R-:W-:Y:S05]  /*5270*/  BRA.DIV UR4, `(.L_x_59) ;  /* 0x0000009604fc7947 */ /* 0x000fea000b800000 */
[----:B------:R-:W-:-:S13]  /*5280*/  ELECT P6, URZ, PT ;  /* 0x00000000003f782f */ /* 0x000fda00038c0000 */
.L_x_266:
[----:B------:R-:W-:-:S07]  /*5290*/  SEL R8, RZ, 0x1, !P6 ;  /* 0x00000001ff087807 */ /* 0x000fce0007000000 */
.L_x_58:
[----:B------:R-:W-:Y:S05]  /*52a0*/  BSYNC B0 ;  /* 0x0000000000007941 */ /* 0x000fea0003800000 */
.L_x_57:
[----:B-12---:R-:W-:-:S05]  /*52b0*/  IMAD.U32 R3, RZ, RZ, UR48 ;  /* 0x00000030ff037e24 */ /* 0x006fca000f8e00ff */
[----:B------:R-:W-:-:S13]  /*52c0*/  ISETP.NE.AND P1, PT, R3, 0x3, PT ;  /* 0x000000030300780c */ /* 0x000fda0003f25270 */
[----:B------:R-:W-:Y:S05]  /*52d0*/  @!P1 BRA `(.L_x_60) ;  /* 0x0000000000049947 */ /* 0x000fea0003800000 */
[----:B------:R-:W-:Y:S01]  /*52e0*/  BPT.TRAP 0x1 ;  /* 0x000000040000795c */ /* 0x000fe20000300000 */
.L_x_60:
[----:B------:R-:W-:Y:S01]  /*52f0*/  SHF.L.U32 R3, RZ, 0x1f, RZ ;  /* 0x0000001fff037819 */ /* 0x000fe200000006ff */
[----:B------:R-:W-:Y:S01]  /*5300*/  IMAD.MOV.U32 R4, RZ, RZ, RZ ;  /* 0x000000ffff047224 */ /* 0x000fe200078e00ff */
[----:B-----5:R-:W-:Y:S02]  /*5310*/  FSETP.NEU.AND P0, PT, R0, RZ, PT ;  /* 0x000000ff0000720b */ /* 0x020fe40003f0d000 */
[----:B------:R-:W1:Y:S11]  /*5320*/  SYNCS.PHASECHK.TRANS64.TRYWAIT P2, [UR47+0x384a0], R3 ;  /* 0x0384a003ff0075a7 */ /* 0x000e76000804016f */
[----:B------:R-:W-:Y:S01]  /*5330*/  @P0 LEA R12, R153, UR47, 0x1 ;  /* 0x0000002f990c0c11 */ /* 0x000fe2000f8e08ff */
[----:B-1----:R-:W-:Y:S06]  /*5340*/  @!P2 BRA `(.L_x_61) ;  /* 0x0000009400e0a947 */ /* 0x002fec0003800000 */
.L_x_267:
[----:B------:R-:W-:Y:S05]  /*5350*/  @P0 WARPSYNC.ALL ;  /* 0x0000000000000948 */ /* 0x000fea0003800000 */
[----:B-1----:R-:W1:Y:S01]  /*5360*/  @P0 LDSM.16.MT88.4 R4, [R12+0x30000] ;  /* 0x030000000c04083b */ /* 0x002e620000004200 */
[----:B------:R-:W-:Y:S01]  /*5370*/  PRMT R8, R8, 0x9910, RZ ;  /* 0x0000991008087816 */ /* 0x000fe200000000ff */
[----:B------:R-:W-:Y:S01]  /*5380*/  BSSY B0, `(.L_x_62) ;  /* 0x000000d000007945 */ /* 0x000fe20003800000 */
[-C--:B------:R-:W-:Y:S01]  /*5390*/  FMUL R24, R24, R2.reuse ;  /* 0x0000000218187220 */ /* 0x080fe20000400000 */
[-C--:B------:R-:W-:Y:S01]  /*53a0*/  FMUL R14, R25, R2.reuse ;  /* 0x00000002190e7220 */ /* 0x080fe20000400000 */
[----:B------:R-:W-:Y:S01]  /*53b0*/  ISETP.NE.AND P2, PT, R8, RZ, PT ;  /* 0x000000ff0800720c */ /* 0x000fe20003f45270 */
[----:B------:R-:W-:Y:S01]  /*53c0*/  FMUL R26, R26, R2 ;  /* 0x000000021a1a7220 */ /* 0x000fe20000400000 */
[----:B------:R2:W3:Y:S01]  /*53d0*/  @P0 LDSM.16.MT88.4 R8, [R12+0x30800] ;  /* 0x030800000c08083b */ /* 0x0004e20000004200 */
[----:B-1----:R-:W-:-:S02]  /*53e0*/  HADD2.F32 R13, -RZ, R4.H0_H0 ;  /* 0x20000004ff0d7230 */ /* 0x002fc40000004100 */
[----:B------:R-:W-:Y:S01]  /*53f0*/  HADD2.F32 R15, -RZ, R4.H1_H1 ;  /* 0x30000004ff0f7230 */ /* 0x000fe20000004100 */
[----:B--2---:R-:W-:Y:S07]  /*5400*/  @P0 BRA `(.L_x_63) ;  /* 0x0000000000100947 */ /* 0x004fee0003800000 */
[----:B------:R-:W-:Y:S01]  /*5410*/  IMAD.MOV.U32 R5, RZ, RZ, RZ ;  /* 0x000000ffff057224 */ /* 0x000fe200078e00ff */
[----:B------:R-:W-:Y:S02]  /*5420*/  CS2R R6, SRZ ;  /* 0x0000000000067805 */ /* 0x000fe4000001ff00 */
[----:B---3--:R-:W-:Y:S02]  /*5430*/  CS2R R8, SRZ ;  /* 0x0000000000087805 */ /* 0x008fe4000001ff00 */
[----:B------:R-:W-:-:S07]  /*5440*/  CS2R R10, SRZ ;  /* 0x00000000000a7805 */ /* 0x000fce000001ff00 */
.L_x_63:
[----:B------:R-:W-:Y:S05]  /*5450*/  BSYNC B0 ;  /* 0x0000000000007941 */ /* 0x000fea0003800000 */
.L_x_62:
[--C-:B------:R-:W-:Y:S02]  /*5460*/  HADD2.F32 R17, -RZ, R5.reuse.H0_H0 ;  /* 0x20000005ff117230 */ /* 0x100fe40000004100 */
[----:B------:R-:W-:Y:S01]  /*5470*/  FMUL R16, R27, R2 ;  /* 0x000000021b107220 */ /* 0x000fe20000400000 */
[----:B------:R-:W-:Y:S02]  /*5480*/  HADD2.F32 R19, -RZ, R5.H1_H1 ;  /* 0x30000005ff137230 */ /* 0x000fe40000004100 */
[-C--:B------:R-:W-:Y:S01]  /*5490*/  FFMA R12, R13, R0.reuse, R24 ;  /* 0x000000000d0c7223 */ /* 0x080fe20000000018 */
[-C--:B------:R-:W-:Y:S01]  /*54a0*/  FFMA R21, R15, R0.reuse, R14 ;  /* 0x000000000f157223 */ /* 0x080fe2000000000e */
[-C--:B------:R-:W-:Y:S01]  /*54b0*/  FFMA R26, R17, R0.reuse, R26 ;  /* 0x00000000111a7223 */ /* 0x080fe2000000001a */
[--C-:B------:R-:W-:Y:S02]  /*54c0*/  HADD2.F32 R13, -RZ, R6.reuse.H0_H0 ;  /* 0x20000006ff0d7230 */ /* 0x100fe40000004100 */
[----:B------:R-:W-:Y:S01]  /*54d0*/  FFMA R25, R19, R0, R16 ;  /* 0x0000000013197223 */ /* 0x000fe20000000010 */
[----:B------:R-:W-:-:S02]  /*54e0*/  HADD2.F32 R15, -RZ, R6.H1_H1 ;  /* 0x30000006ff0f7230 */ /* 0x000fc40000004100 */
[-C--:B------:R-:W-:Y:S01]  /*54f0*/  FMUL R28, R28, R2.reuse ;  /* 0x000000021c1c7220 */ /* 0x080fe20000400000 */
[-C--:B------:R-:W-:Y:S01]  /*5500*/  FMUL R16, R29, R2.reuse ;  /* 0x000000021d107220 */ /* 0x080fe20000400000 */
[--C-:B------:R-:W-:Y:S02]  /*5510*/  HADD2.F32 R17, -RZ, R7.reuse.H0_H0 ;  /* 0x20000007ff117230 */ /* 0x100fe40000004100 */
[-C--:B------:R-:W-:Y:S01]  /*5520*/  FMUL R30, R30, R2.reuse ;  /* 0x000000021e1e7220 */ /* 0x080fe20000400000 */
[----:B------:R-:W-:Y:S02]  /*5530*/  HADD2.F32 R19, -RZ, R7.H1_H1 ;  /* 0x30000007ff137230 */ /* 0x000fe40000004100 */
[----:B------:R-:W-:Y:S01]  /*5540*/  FMUL R18, R31, R2 ;  /* 0x000000021f127220 */ /* 0x000fe20000400000 */
[-C--:B------:R-:W-:Y:S01]  /*5550*/  FFMA R14, R13, R0.reuse, R28 ;  /* 0x000000000d0e7223 */ /* 0x080fe2000000001c */
[-C--:B------:R-:W-:Y:S01]  /*5560*/  FFMA R27, R15, R0.reuse, R16 ;  /* 0x000000000f1b7223 */ /* 0x080fe20000000010 */
[-C--:B------:R-:W-:Y:S01]  /*5570*/  FFMA R30, R17, R0.reuse, R30 ;  /* 0x00000000111e7223 */ /* 0x080fe2000000001e */
[----:B------:R-:W-:Y:S01]  /*5580*/  FFMA R29, R19, R0, R18 ;  /* 0x00000000131d7223 */ /* 0x000fe20000000012 */
[----:B---3--:R-:W-:-:S02]  /*5590*/  HADD2.F32 R13, -RZ, R8.H0_H0 ;  /* 0x20000008ff0d7230 */ /* 0x008fc40000004100 */
[-C--:B------:R-:W-:Y:S01]  /*55a0*/  FMUL R32, R32, R2.reuse ;  /* 0x0000000220207220 */ /* 0x080fe20000400000 */
[----:B------:R-:W-:Y:S02]  /*55b0*/  HADD2.F32 R15, -RZ, R8.H1_H1 ;  /* 0x30000008ff0f7230 */ /* 0x000fe40000004100 */
        /* <DEDUP_REMOVED lines=9> */
[----:B------:R-:W-:-:S02]  /*5650*/  HADD2.F32 R13, -RZ, R10.H0_H0 ;  /* 0x2000000aff0d7230 */ /* 0x000fc40000004100 */
        /* <DEDUP_REMOVED lines=11> */
[----:B------:R-:W-:Y:S01]  /*5710*/  F2FP.F16.F32.PACK_AB R33, R33, R34 ;  /* 0x000000222121723e */ /* 0x000fe200000000ff */
[----:B------:R-:W-:Y:S05]  /*5720*/  WARPSYNC.ALL ;  /* 0x0000000000007948 */ /* 0x000fea0003800000 */
[----:B------:R-:W-:Y:S01]  /*5730*/  F2FP.F16.F32.PACK_AB R12, R21, R12 ;  /* 0x0000000c150c723e */ /* 0x000fe200000000ff */
[----:B------:R-:W-:Y:S01]  /*5740*/  BSSY B0, `(.L_x_64) ;  /* 0x000001a000007945 */ /* 0x000fe20003800000 */
[----:B------:R-:W-:-:S02]  /*5750*/  F2FP.F16.F32.PACK_AB R13, R25, R26 ;  /* 0x0000001a190d723e */ /* 0x000fc400000000ff */
[----:B------:R-:W-:Y:S02]  /*5760*/  F2FP.F16.F32.PACK_AB R14, R27, R14 ;  /* 0x0000000e1b0e723e */ /* 0x000fe400000000ff */
[----:B------:R-:W-:Y:S02]  /*5770*/  F2FP.F16.F32.PACK_AB R15, R29, R30 ;  /* 0x0000001e1d0f723e */ /* 0x000fe400000000ff */
[----:B------:R-:W-:Y:S02]  /*5780*/  F2FP.F16.F32.PACK_AB R34, R35, R36 ;  /* 0x000000242322723e */ /* 0x000fe400000000ff */
[----:B------:R-:W-:Y:S02]  /*5790*/  LEA R16, R153, UR47, 0x1 ;  /* 0x0000002f99107c11 */ /* 0x000fe4000f8e08ff */
[----:B------:R-:W-:Y:S02]  /*57a0*/  F2FP.F16.F32.PACK_AB R32, R31, R32 ;  /* 0x000000201f20723e */ /* 0x000fe400000000ff */
[----:B------:R-:W-:Y:S01]  /*57b0*/  F2FP.F16.F32.PACK_AB R35, R18, R17 ;  /* 0x000000111223723e */ /* 0x000fe200000000ff */
[----:B------:R1:W-:Y:S04]  /*57c0*/  STSM.16.MT88.4 [R16+0x30000], R12 ;  /* 0x0300000c10007844 */ /* 0x0003e80000004200 */
[----:B------:R1:W-:Y:S01]  /*57d0*/  STSM.16.MT88.4 [R16+0x30800], R32 ;  /* 0x0308002010007844 */ /* 0x0003e20000004200 */
[----:B------:R-:W-:Y:S01]  /*57e0*/  @!PT LDS RZ, [RZ] ;  /* 0x00000000fffff984 */ /* 0x000fe20000000800 */
[----:B------:R-:W-:Y:S01]  /*57f0*/  @!PT LDS RZ, [RZ] ;  /* 0x00000000fffff984 */ /* 0x000fe20000000800 */
[----:B------:R-:W-:Y:S01]  /*5800*/  @!PT LDS RZ, [RZ] ;  /* 0x00000000fffff984 */ /* 0x000fe20000000800 */
[----:B------:R-:W-:Y:S01]  /*5810*/  @!PT LDS RZ, [RZ] ;  /* 0x00000000fffff984 */ /* 0x000fe20000000800 */
[----:B------:R2:W-:Y:S06]  /*5820*/  MEMBAR.ALL.CTA ;  /* 0x0000000000007992 */ /* 0x0005ec0000008000 */
[----:B--2---:R-:W2:Y:S02]  /*5830*/  FENCE.VIEW.ASYNC.S ;  /* 0x00000000000073c6 */ /* 0x004ea40000000000 */
[----:B--2---:R-:W-:Y:S06]  /*5840*/  BAR.SYNC.DEFER_BLOCKING 0x1, 0x100 ;  /* 0x0044000000007b1d */ /* 0x004fec0000010000 */
[----:B------:R-:W-:Y:S05]  /*5850*/  @!P2 BRA `(.L_x_65) ;  /* 0x000000000020a947 */ /* 0x000fea0003800000 */
[----:B------:R-:W-:Y:S02]  /*5860*/  UIADD3 UR44, UR47, 0x30000, URZ ;  /* 0x000300002f2c7890 */ /* 0x000fe4000fffe03f */
[----:B------:R-:W-:Y:S02]  /*5870*/  UIADD3 UR5, UR45, 0x40, URZ ;  /* 0x000000402d057890 */ /* 0x000fe4000fffe03f */
[----:B------:R-:W-:Y:S01]  /*5880*/  UIADD3 UR4, UR47, 0x31000, URZ ;  /* 0x000310002f047890 */ /* 0x000fe2000fffe03f */
[----:B------:R-:W-:-:S04]  /*5890*/  UMOV UR6, UR46 ;  /* 0x0000002e00067c82 */ /* 0x000fc80008000000 */
[----:B------:R2:W-:Y:S04]  /*58a0*/  UTMASTG.2D [UR44], [UR60] ;  /* 0x0000002c3c0073b5 */ /* 0x0005e80008008000 */
[----:B------:R2:W-:Y:S01]  /*58b0*/  UTMASTG.2D [UR4], [UR60] ;  /* 0x000000043c0073b5 */ /* 0x0005e20008008000 */
[----:B------:R0:W-:Y:S01]  /*58c0*/  UTMACMDFLUSH ;  /* 0x00000000000079b7 */ /* 0x0001e20000000000 */
[----:B--2---:R-:W-:-:S04]  /*58d0*/  DEPBAR.LE SB0, 0x1 ;  /* 0x000080400000791a */ /* 0x004fc80000000000 */
.L_x_65:
[----:B------:R-:W-:Y:S05]  /*58e0*/  BSYNC B0 ;  /* 0x0000000000007941 */ /* 0x000fea0003800000 */
.L_x_64:
[----:B------:R-:W-:Y:S01]  /*58f0*/  BAR.SYNC.DEFER_BLOCKING 0x1, 0x100 ;  /* 0x0044000000007b1d */ /* 0x000fe20000010000 */
[----:B------:R-:W-:-:S13]  /*5900*/  ISETP.NE.AND P3, PT, RZ, UR36, PT ;  /* 0x00000024ff007c0c */ /* 0x000fda000bf65270 */
[----:B------:R-:W-:Y:S05]  /*5910*/  @!P3 BRA `(.L_x_66) ;  /* 0x000000000024b947 */ /* 0x000fea0003800000 */
[----:B------:R-:W-:Y:S05]  /*5920*/  @!P1 BRA `(.L_x_67) ;  /* 0x0000000000049947 */ /* 0x000fea0003800000 */
[----:B------:R-:W-:Y:S01]  /*5930*/  BPT.TRAP 0x1 ;  /* 0x000000040000795c */ /* 0x000fe20000300000 */
.L_x_67:
[----:B------:R-:W-:Y:S02]  /*5940*/  ULEA UR4, UR56, UR47, 0x3 ;  /* 0x0000002f38047291 */ /* 0x000fe4000f8e183f */
[----:B------:R-:W-:Y:S02]  /*5950*/  UIADD3 UR56, UR56, 0x1, URZ ;  /* 0x0000000138387890 */ /* 0x000fe4000fffe03f */
[----:B------:R-:W-:Y:S02]  /*5960*/  UIADD3 UR4, UR4, 0x384c0, URZ ;  /* 0x000384c004047890 */ /* 0x000fe4000fffe03f */
[----:B------:R-:W-:Y:S02]  /*5970*/  UISETP.NE.AND UP0, UPT, UR56, 0x4, UPT ;  /* 0x000000043800788c */ /* 0x000fe4000bf05270 */
[----:B------:R-:W-:Y:S02]  /*5980*/  UPRMT UR4, UR43, 0x654, UR4 ;  /* 0x000006542b047896 */ /* 0x000fe40008000004 */
[----:B------:R-:W-:-:S07]  /*5990*/  USEL UR56, UR56, URZ, UP0 ;  /* 0x0000003f38387287 */ /* 0x000fce0008000000 */
[----:B------:R-:W-:Y:S05]  /*59a0*/  SYNCS.ARRIVE.TRANS64.RED.A1T0 RZ, [UR4], RZ ;  /* 0x000000ffffff79a7 */ /* 0x000fea0008100404 */
.L_x_66:
[----:B------:R-:W-:Y:S05]  /*59b0*/  @!P1 BRA `(.L_x_68) ;  /* 0x0000000000049947 */ /* 0x000fea0003800000 */
[----:B------:R-:W-:Y:S01]  /*59c0*/  BPT.TRAP 0x1 ;  /* 0x000000040000795c */ /* 0x000fe20000300000 */
.L_x_68:
[----:B------:R-:W2:Y:S02]  /*59d0*/  SYNCS.PHASECHK.TRANS64.TRYWAIT P3, [UR47+0x384a8], R3 ;  /* 0x0384a803ff0075a7 */ /* 0x000ea4000806016f */
[----:B--2---:R-:W-:Y:S05]  /*59e0*/  @!P3 BRA `(.L_x_69) ;  /* 0x000000900050b947 */ /* 0x004fea0003800000 */
.L_x_268:
[----:B------:R-:W-:Y:S05]  /*59f0*/  @P0 WARPSYNC.ALL ;  /* 0x0000000000000948 */ /* 0x000fea0003800000 */
[----:B------:R-:W2:Y:S01]  /*5a00*/  @P0 LDSM.16.MT88.4 R4, [R16+0x32000] ;  /* 0x032000001004083b */ /* 0x000ea20000004200 */
[-C--:B-1----:R-:W-:Y:S01]  /*5a10*/  FMUL R13, R40, R2.reuse ;  /* 0x00000002280d7220 */ /* 0x082fe20000400000 */
[-C--:B------:R-:W-:Y:S01]  /*5a20*/  FMUL R41, R41, R2.reuse ;  /* 0x0000000229297220 */ /* 0x080fe20000400000 */
[-C--:B------:R-:W-:Y:S01]  /*5a30*/  FMUL R15, R42, R2.reuse ;  /* 0x000000022a0f7220 */ /* 0x080fe20000400000 */
[----:B------:R-:W1:Y:S01]  /*5a40*/  @P0 LDSM.16.MT88.4 R8, [R16+0x32800] ;  /* 0x032800001008083b */ /* 0x000e620000004200 */
[-C--:B------:R-:W-:Y:S01]  /*5a50*/  FMUL R43, R43, R2.reuse ;  /* 0x000000022b2b7220 */ /* 0x080fe20000400000 */
        /* <DEDUP_REMOVED lines=11> */
[----:B------:R-:W-:Y:S01]  /*5b10*/  FMUL R55, R55, R2 ;  /* 0x0000000237377220 */ /* 0x000fe20000400000 */
[----:B------:R-:W-:Y:S05]  /*5b20*/  WARPSYNC.ALL ;  /* 0x0000000000007948 */ /* 0x000fea0003800000 */
[----:B------:R-:W-:Y:S01]  /*5b30*/  BSSY B0, `(.L_x_70) ;  /* 0x000003d000007945 */ /* 0x000fe20003800000 */
[----:B--2---:R-:W-:-:S02]  /*5b40*/  HADD2.F32 R12, -RZ, R4.H0_H0 ;  /* 0x20000004ff0c7230 */ /* 0x004fc40000004100 */
[----:B------:R-:W-:Y:S02]  /*5b50*/  HADD2.F32 R14, -RZ, R4.H1_H1 ;  /* 0x30000004ff0e7230 */ /* 0x000fe40000004100 */
[--C-:B------:R-:W-:Y:S02]  /*5b60*/  HADD2.F32 R18, -RZ, R5.reuse.H0_H0 ;  /* 0x20000005ff127230 */ /* 0x100fe40000004100 */
[-C--:B------:R-:W-:Y:S01]  /*5b70*/  FFMA R13, R12, R0.reuse, R13 ;  /* 0x000000000c0d7223 */ /* 0x080fe2000000000d */
[----:B------:R-:W-:Y:S02]  /*5b80*/  HADD2.F32 R20, -RZ, R5.H1_H1 ;  /* 0x30000005ff147230 */ /* 0x000fe40000004100 */
[-C--:B------:R-:W-:Y:S01]  /*5b90*/  FFMA R12, R14, R0.reuse, R41 ;  /* 0x000000000e0c7223 */ /* 0x080fe20000000029 */
[----:B------:R-:W-:Y:S02]  /*5ba0*/  HADD2.F32 R24, -RZ, R7.H0_H0 ;  /* 0x20000007ff187230 */ /* 0x000fe40000004100 */
[----:B------:R-:W-:Y:S01]  /*5bb0*/  FFMA R15, R18, R0, R15 ;  /* 0x00000000120f7223 */ /* 0x000fe2000000000f */
[----:B------:R-:W-:-:S02]  /*5bc0*/  HADD2.F32 R18, -RZ, R6.H0_H0 ;  /* 0x20000006ff127230 */ /* 0x000fc40000004100 */
[-C--:B------:R-:W-:Y:S01]  /*5bd0*/  FFMA R14, R20, R0.reuse, R43 ;  /* 0x00000000140e7223 */ /* 0x080fe2000000002b */
[----:B------:R-:W-:Y:S02]  /*5be0*/  HADD2.F32 R20, -RZ, R6.H1_H1 ;  /* 0x30000006ff147230 */ /* 0x000fe40000004100 */
[-C--:B------:R-:W-:Y:S01]  /*5bf0*/  FFMA R19, R24, R0.reuse, R19 ;  /* 0x0000000018137223 */ /* 0x080fe20000000013 */
[----:B------:R-:W-:Y:S02]  /*5c00*/  HADD2.F32 R26, -RZ, R7.H1_H1 ;  /* 0x30000007ff1a7230 */ /* 0x000fe40000004100 */
[-C--:B------:R-:W-:Y:S01]  /*5c10*/  FFMA R17, R18, R0.reuse, R17 ;  /* 0x0000000012117223 */ /* 0x080fe20000000011 */
[----:B-1----:R-:W-:Y:S02]  /*5c20*/  HADD2.F32 R24, -RZ, R8.H0_H0 ;  /* 0x20000008ff187230 */ /* 0x002fe40000004100 */
[----:B------:R-:W-:Y:S01]  /*5c30*/  FFMA R18, R20, R0, R45 ;  /* 0x0000000014127223 */ /* 0x000fe2000000002d */
[----:B------:R-:W-:-:S02]  /*5c40*/  HADD2.F32 R28, -RZ, R9.H0_H0 ;  /* 0x20000009ff1c7230 */ /* 0x000fc40000004100 */
[-C--:B------:R-:W-:Y:S01]  /*5c50*/  FFMA R20, R26, R0.reuse, R47 ;  /* 0x000000001a147223 */ /* 0x080fe2000000002f */
[----:B------:R-:W-:Y:S02]  /*5c60*/  HADD2.F32 R26, -RZ, R8.H1_H1 ;  /* 0x30000008ff1a7230 */ /* 0x000fe40000004100 */
        /* <DEDUP_REMOVED lines=11> */
[----:B------:R-:W-:Y:S01]  /*5d20*/  F2FP.F16.F32.PACK_AB R12, R12, R13 ;  /* 0x0000000d0c0c723e */ /* 0x000fe200000000ff */
[-C--:B------:R-:W-:Y:S01]  /*5d30*/  FFMA R28, R30, R0.reuse, R53 ;  /* 0x000000001e1c7223 */ /* 0x080fe20000000035 */
[----:B------:R-:W-:Y:S01]  /*5d40*/  F2FP.F16.F32.PACK_AB R13, R14, R15 ;  /* 0x0000000f0e0d723e */ /* 0x000fe200000000ff */
[----:B------:R-:W-:Y:S01]  /*5d50*/  FFMA R30, R34, R0, R55 ;  /* 0x00000000221e7223 */ /* 0x000fe20000000037 */
[----:B------:R-:W-:-:S02]  /*5d60*/  F2FP.F16.F32.PACK_AB R25, R26, R25 ;  /* 0x000000191a19723e */ /* 0x000fc400000000ff */
[----:B------:R-:W-:Y:S02]  /*5d70*/  F2FP.F16.F32.PACK_AB R14, R18, R17 ;  /* 0x00000011120e723e */ /* 0x000fe400000000ff */
[----:B------:R-:W-:Y:S02]  /*5d80*/  F2FP.F16.F32.PACK_AB R15, R20, R19 ;  /* 0x00000013140f723e */ /* 0x000fe400000000ff */
[----:B------:R-:W-:Y:S02]  /*5d90*/  F2FP.F16.F32.PACK_AB R26, R28, R27 ;  /* 0x0000001b1c1a723e */ /* 0x000fe400000000ff */
[----:B------:R-:W-:Y:S01]  /*5da0*/  F2FP.F16.F32.PACK_AB R24, R24, R21 ;  /* 0x000000151818723e */ /* 0x000fe200000000ff */
[----:B------:R1:W-:Y:S01]  /*5db0*/  STSM.16.MT88.4 [R16+0x32000], R12 ;  /* 0x0320000c10007844 */ /* 0x0003e20000004200 */
[----:B------:R-:W-:-:S05]  /*5dc0*/  F2FP.F16.F32.PACK_AB R27, R30, R29 ;  /* 0x0000001d1e1b723e */ /* 0x000fca00000000ff */
        /* <DEDUP_REMOVED lines=11> */
[----:B------:R-:W-:Y:S02]  /*5e80*/  UIADD3 UR9, UR45, 0x40, URZ ;  /* 0x000000402d097890 */ /* 0x000fe4000fffe03f */
[----:B------:R-:W-:Y:S01]  /*5e90*/  UIADD3 UR8, UR47, 0x33000, URZ ;  /* 0x000330002f087890 */ /* 0x000fe2000fffe03f */
[----:B------:R-:W-:Y:S01]  /*5ea0*/  UMOV UR5, UR45 ;  /* 0x0000002d00057c82 */ /* 0x000fe20008000000 */
[----:B------:R-:W-:-:S03]  /*5eb0*/  UMOV UR10, UR6 ;  /* 0x00000006000a7c82 */ /* 0x000fc60008000000 */
[----:B------:R2:W-:Y:S04]  /*5ec0*/  UTMASTG.2D [UR4], [UR60] ;  /* 0x000000043c0073b5 */ /* 0x0005e80008008000 */
[----:B------:R2:W-:Y:S01]  /*5ed0*/  UTMASTG.2D [UR8], [UR60] ;  /* 0x000000083c0073b5 */ /* 0x0005e20008008000 */
[----:B------:R0:W-:Y:S01]  /*5ee0*/  UTMACMDFLUSH ;  /* 0x00000000000079b7 */ /* 0x0001e20000000000 */
[----:B--2---:R-:W-:-:S04]  /*5ef0*/  DEPBAR.LE SB0, 0x1 ;  /* 0x000080400000791a */ /* 0x004fc80000000000 */
.L_x_71:
[----:B------:R-:W-:Y:S05]  /*5f00*/  BSYNC B0 ;  /* 0x0000000000007941 */ /* 0x000fea0003800000 */
.L_x_70:
[----:B------:R-:W-:Y:S06]  /*5f10*/  BAR.SYNC.DEFER_BLOCKING 0x1, 0x100 ;  /* 0x0044000000007b1d */ /* 0x000fec0000010000 */
[----:B------:R-:W-:Y:S05]  /*5f20*/  @!P1 BRA `(.L_x_72) ;  /* 0x0000000000049947 */ /* 0x000fea0003800000 */
[----:B------:R-:W-:Y:S01]  /*5f30*/  BPT.TRAP 0x1 ;  /* 0x000000040000795c */ /* 0x000fe20000300000 */
.L_x_72:
[----:B------:R-:W-:-:S04]  /*5f40*/  ULEA UR4, UR56, UR47, 0x3 ;  /* 0x0000002f38047291 */ /* 0x000fc8000f8e183f */
[----:B------:R-:W-:-:S04]  /*5f50*/  UIADD3 UR4, UR4, 0x384c0, URZ ;  /* 0x000384c004047890 */ /* 0x000fc8000fffe03f */
[----:B------:R-:W-:-:S09]  /*5f60*/  UPRMT UR4, UR43, 0x654, UR4 ;  /* 0x000006542b047896 */ /* 0x000fd20008000004 */
[----:B------:R-:W-:Y:S01]  /*5f70*/  SYNCS.ARRIVE.TRANS64.RED.A1T0 RZ, [UR4], RZ ;  /* 0x000000ffffff79a7 */ /* 0x000fe20008100404 */
[----:B------:R-:W-:Y:S05]  /*5f80*/  @!P1 BRA `(.L_x_73) ;  /* 0x0000000000049947 */ /* 0x000fea0003800000 */
[----:B------:R-:W-:Y:S01]  /*5f90*/  BPT.TRAP 0x1 ;  /* 0x000000040000795c */ /* 0x000fe20000300000 */
.L_x_73:
[----:B------:R-:W2:Y:S02]  /*5fa0*/  SYNCS.PHASECHK.TRANS64.TRYWAIT P3, [UR47+0x384b0], R3 ;  /* 0x0384b003ff0075a7 */ /* 0x000ea4000806016f */
[----:B--2---:R-:W-:Y:S05]  /*5fb0*/  @!P3 BRA `(.L_x_74) ;  /* 0x0000008800f4b947 */ /* 0x004fea0003800000 */
.L_x_269:
        /* <DEDUP_REMOVED lines=81> */
.L_x_76:
[----:B------:R-:W-:Y:S05]  /*64d0*/  BSYNC B0 ;  /* 0x0000000000007941 */ /* 0x000fea0003800000 */
.L_x_75:
[----:B------:R-:W-:Y:S06]  /*64e0*/  BAR.SYNC.DEFER_BLOCKING 0x1, 0x100 ;  /* 0x0044000000007b1d */ /* 0x000fec0000010000 */
[----:B------:R-:W-:Y:S05]  /*64f0*/  @!P1 BRA `(.L_x_77) ;  /* 0x0000000000049947 */ /* 0x000fea0003800000 */
[----:B------:R-:W-:Y:S01]  /*6500*/  BPT.TRAP 0x1 ;  /* 0x000000040000795c */ /* 0x000fe20000300000 */
.L_x_77:
[----:B------:R-:W-:-:S04]  /*6510*/  UIADD3 UR56, UR56, 0x1, URZ ;  /* 0x0000000138387890 */ /* 0x000fc8000fffe03f */
[----:B------:R-:W-:-:S04]  /*6520*/  UISETP.NE.AND UP0, UPT, UR56, 0x4, UPT ;  /* 0x000000043800788c */ /* 0x000fc8000bf05270 */
[----:B------:R-:W-:-:S04]  /*6530*/  USEL UR56, UR56, URZ, UP0 ;  /* 0x0000003f38387287 */ /* 0x000fc80008000000 */
[----:B------:R-:W-:-:S04]  /*6540*/  ULEA UR4, UR56, UR47, 0x3 ;  /* 0x0000002f38047291 */ /* 0x000fc8000f8e183f */
[----:B------:R-:W-:-:S04]  /*6550*/  UIADD3 UR4, UR4, 0x384c0, URZ ;  /* 0x000384c004047890 */ /* 0x000fc8000fffe03f */
[----:B------:R-:W-:-:S09]  /*6560*/  UPRMT UR4, UR43, 0x654, UR4 ;  /* 0x000006542b047896 */ /* 0x000fd20008000004 */
[----:B------:R-:W-:Y:S01]  /*6570*/  SYNCS.ARRIVE.TRANS64.RED.A1T0 RZ, [UR4], RZ ;  /* 0x000000ffffff79a7 */ /* 0x000fe20008100404 */
[----:B------:R-:W-:Y:S05]  /*6580*/  @!P1 BRA `(.L_x_78) ;  /* 0x0000000000049947 */ /* 0x000fea0003800000 */
[----:B------:R-:W-:Y:S01]  /*6590*/  BPT.TRAP 0x1 ;  /* 0x000000040000795c */ /* 0x000fe20000300000 */
.L_x_78:
[----:B------:R-:W2:Y:S02]  /*65a0*/  SYNCS.PHASECHK.TRANS64.TRYWAIT P3, [UR47+0x384b8], R3 ;  /* 0x0384b803ff0075a7 */ /* 0x000ea4000806016f */
[----:B--2---:R-:W-:Y:S05]  /*65b0*/  @!P3 BRA `(.L_x_79) ;  /* 0x00000084008cb947 */ /* 0x004fea0003800000 */
.L_x_270:
        /* <DEDUP_REMOVED lines=58> */
[----:B------:R-:W-:Y:S01]  /*6960*/  F2FP.F16.F32.PACK_AB R33, R26, R21 ;  /* 0x000000151a21723e */ /* 0x000fe200000000ff */
[----:B------:R1:W-:Y:S01]  /*6970*/  STSM.16.MT88.4 [R16+0x36000], R12 ;  /* 0x0360000c10007844 */ /* 0x0003e20000004200 */
[----:B------:R-:W-:Y:S02]  /*6980*/  F2FP.F16.F32.PACK_AB R34, R28, R25 ;  /* 0x000000191c22723e */ /* 0x000fe400000000ff */
        /* <DEDUP_REMOVED lines=20> */
.L_x_81:
[----:B------:R-:W-:Y:S05]  /*6ad0*/  BSYNC B0 ;  /* 0x0000000000007941 */ /* 0x000fea0003800000 */
.L_x_80:
[----:B------:R-:W-:Y:S06]  /*6ae0*/  BAR.SYNC.DEFER_BLOCKING 0x1, 0x100 ;  /* 0x0044000000007b1d */ /* 0x000fec0000010000 */
[----:B------:R-:W-:Y:S05]  /*6af0*/  @!P1 BRA `(.L_x_82) ;  /* 0x0000000000049947 */ /* 0x000fea0003800000 */
[----:B------:R-:W-:Y:S01]  /*6b00*/  BPT.TRAP 0x1 ;  /* 0x000000040000795c */ /* 0x000fe20000300000 */
.L_x_82:
        /* <DEDUP_REMOVED lines=9> */
.L_x_83:
[----:B------:R-:W-:-:S05]  /*6ba0*/  IMAD.MOV.U32 R3, RZ, RZ, 0x1 ;  /* 0x00000001ff037424 */ /* 0x000fca00078e00ff */
[----:B------:R-:W-:-:S04]  /*6bb0*/  SHF.L.U32 R3, R3, 0x1f, RZ ;  /* 0x0000001f03037819 */ /* 0x000fc800000006ff */
[----:B------:R-:W2:Y:S02]  /*6bc0*/  SYNCS.PHASECHK.TRANS64.TRYWAIT P3, [UR47+0x384a0], R3 ;  /* 0x0384a003ff0075a7 */ /* 0x000ea4000806016f */
[----:B--2---:R-:W-:Y:S05]  /*6bd0*/  @!P3 BRA `(.L_x_84) ;  /* 0x00000080001cb947 */ /* 0x004fea0003800000 */
.L_x_271:
        /* <DEDUP_REMOVED lines=81> */
.L_x_86:
[----:B------:R-:W-:Y:S05]  /*70f0*/  BSYNC B0 ;  /* 0x0000000000007941 */ /* 0x000fea0003800000 */
.L_x_85:
[----:B------:R-:W-:Y:S06]  /*7100*/  BAR.SYNC.DEFER_BLOCKING 0x1, 0x100 ;  /* 0x0044000000007b1d */ /* 0x000fec0000010000 */
[----:B------:R-:W-:Y:S05]  /*7110*/  @!P1 BRA `(.L_x_87) ;  /* 0x0000000000049947 */ /* 0x000fea0003800000 */
[----:B------:R-:W-:Y:S01]  /*7120*/  BPT.TRAP 0x1 ;  /* 0x000000040000795c */ /* 0x000fe20000300000 */
.L_x_87:
        /* <DEDUP_REMOVED lines=9> */
.L_x_88:
[----:B------:R-:W2:Y:S02]  /*71c0*/  SYNCS.PHASECHK.TRANS64.TRYWAIT P3, [UR47+0x384a8], R3 ;  /* 0x0384a803ff0075a7 */ /* 0x000ea4000806016f */
[----:B--2---:R-:W-:Y:S05]  /*71d0*/  @!P3 BRA `(.L_x_89) ;  /* 0x0000007800b4b947 */ /* 0x004fea0003800000 */
.L_x_272:
        /* <DEDUP_REMOVED lines=81> */
.L_x_91:
[----:B------:R-:W-:Y:S05]  /*76f0*/  BSYNC B0 ;  /* 0x0000000000007941 */ /* 0x000fea0003800000 */
.L_x_90:
[----:B------:R-:W-:Y:S06]  /*7700*/  BAR.SYNC.DEFER_BLOCKING 0x1, 0x100 ;  /* 0x0044000000007b1d */ /* 0x000fec0000010000 */
[----:B------:R-:W-:Y:S05]  /*7710*/  @!P1 BRA `(.L_x_92) ;  /* 0x0000000000049947 */ /* 0x000fea0003800000 */
[----:B------:R-:W-:Y:S01]  /*7720*/  BPT.TRAP 0x1 ;  /* 0x000000040000795c */ /* 0x000fe20000300000 */
.L_x_92:
        /* <DEDUP_REMOVED lines=9> */
.L_x_93:
[----:B------:R-:W2:Y:S02]  /*77c0*/  SYNCS.PHASECHK.TRANS64.TRYWAIT P3, [UR47+0x384b0], R3 ;  /* 0x0384b003ff0075a7 */ /* 0x000ea4000806016f */
[----:B--2---:R-:W-:Y:S05]  /*77d0*/  @!P3 BRA `(.L_x_94) ;  /* 0x00000074004cb947 */ /* 0x004fea0003800000 */
.L_x_273:
        /* <DEDUP_REMOVED lines=81> */
.L_x_96:
[----:B------:R-:W-:Y:S05]  /*7cf0*/  BSYNC B0 ;  /* 0x0000000000007941 */ /* 0x000fea0003800000 */
.L_x_95:
[----:B------:R-:W-:Y:S06]  /*7d00*/  BAR.SYNC.DEFER_BLOCKING 0x1, 0x100 ;  /* 0x0044000000007b1d */ /* 0x000fec0000010000 */
[----:B------:R-:W-:Y:S05]  /*7d10*/  @!P1 BRA `(.L_x_97) ;  /* 0x0000000000049947 */ /* 0x000fea0003800000 */
[----:B------:R-:W-:Y:S01]  /*7d20*/  BPT.TRAP 0x1 ;  /* 0x000000040000795c */ /* 0x000fe20000300000 */
.L_x_97:
        /* <DEDUP_REMOVED lines=9> */
.L_x_98:
[----:B------:R-:W2:Y:S02]  /*7dc0*/  SYNCS.PHASECHK.TRANS64.TRYWAIT P3, [UR47+0x384b8], R3 ;  /* 0x0384b803ff0075a7 */ /* 0x000ea4000806016f */
[----:B--2---:R-:W-:Y:S05]  /*7dd0*/  @!P3 BRA `(.L_x_99) ;  /* 0x0000006c00e4b947 */ /* 0x004fea0003800000 */
.L_x_274:
[----:B------:R-:W-:Y:S05]  /*7de0*/  @P0 WARPSYNC.ALL ;  /* 0x0000000000000948 */ /* 0x000fea0003800000 */
[----:B------:R-:W2:Y:S01]  /*7df0*/  @P0 LDSM.16.MT88.4 R4, [R16+0x36000] ;  /* 0x036000001004083b */ /* 0x000ea20000004200 */
[-C--:B------:R-:W-:Y:S01]  /*7e00*/  FMUL R138, R138, R2.reuse ;  /* 0x000000028a8a7220 */ /* 0x080fe20000400000 */
[-C--:B-1----:R-:W-:Y:S01]  /*7e10*/  FMUL R14, R139, R2.reuse ;  /* 0x000000028b0e7220 */ /* 0x082fe20000400000 */
        /* <DEDUP_REMOVED lines=19> */
[----:B------:R-:W-:Y:S02]  /*7f50*/  HADD2.F32 R21, -RZ, R7.H0_H0 ;  /* 0x20000007ff157230 */ /* 0x000fe40000004100 */
[-C--:B------:R-:W-:Y:S01]  /*7f60*/  FFMA R15, R15, R0.reuse, R138 ;  /* 0x000000000f0f7223 */ /* 0x080fe2000000008a */
[--C-:B-1----:R-:W-:Y:S02]  /*7f70*/  HADD2.F32 R25, -RZ, R8.reuse.H0_H0 ;  /* 0x20000008ff197230 */ /* 0x102fe40000004100 */
[-C--:B------:R-:W-:Y:S01]  /*7f80*/  FFMA R14, R5, R0.reuse, R14 ;  /* 0x00000000050e7223 */ /* 0x080fe2000000000e */
[----:B------:R-:W-:Y:S02]  /*7f90*/  HADD2.F32 R27, -RZ, R8.H1_H1 ;  /* 0x30000008ff1b7230 */ /* 0x000fe40000004100 */
[----:B------:R-:W-:Y:S01]  /*7fa0*/  FFMA R21, R21, R0, R142 ;  /* 0x0000000015157223 */ /* 0x000fe2000000008e */
[----:B------:R-:W-:-:S02]  /*7fb0*/  HADD2.F32 R29, -RZ, R9.H0_H0 ;  /* 0x20000009ff1d7230 */ /* 0x000fc40000004100 */
[-C--:B------:R-:W-:Y:S01]  /*7fc0*/  FFMA R25, R25, R0.reuse, R144 ;  /* 0x0000000019197223 */ /* 0x080fe20000000090 */
[--C-:B------:R-:W-:Y:S02]  /*7fd0*/  HADD2.F32 R3, -RZ, R4.reuse.H0_H0 ;  /* 0x20000004ff037230 */ /* 0x100fe40000004100 */
[-C--:B------:R-:W-:Y:S01]  /*7fe0*/  FFMA R24, R27, R0.reuse, R24 ;  /* 0x000000001b187223 */ /* 0x080fe20000000018 */
[----:B------:R-:W-:Y:S02]  /*7ff0*/  HADD2.F32 R13, -RZ, R4.H1_H1 ;  /* 0x30000004ff0d7230 */ /* 0x000fe40000004100 */
[-C--:B------:R-:W-:Y:S01]  /*8000*/  FFMA R29, R29, R0.reuse, R146 ;  /* 0x000000001d1d7223 */ /* 0x080fe20000000092 */
[--C-:B------:R-:W-:Y:S02]  /*8010*/  HADD2.F32 R17, -RZ, R6.reuse.H0_H0 ;  /* 0x20000006ff117230 */ /* 0x100fe40000004100 */
[----:B------:R-:W-:Y:S01]  /*8020*/  FFMA R3, R3, R0, R136 ;  /* 0x0000000003037223 */ /* 0x000fe20000000088 */
[----:B------:R-:W-:-:S02]  /*8030*/  HADD2.F32 R19, -RZ, R6.H1_H1 ;  /* 0x30000006ff137230 */ /* 0x000fc40000004100 */
        /* <DEDUP_REMOVED lines=40> */
[----:B------:R2:W-:Y:S02]  /*82c0*/  UTMASTG.2D [UR8], [UR60] ;  /* 0x000000083c0073b5 */ /* 0x0005e40008008000 */
[----:B--2---:R0:W-:Y:S02]  /*82d0*/  UTMACMDFLUSH ;  /* 0x00000000000079b7 */ /* 0x0041e40000000000 */
.L_x_101:
[----:B------:R-:W-:Y:S05]  /*82e0*/  BSYNC B0 ;  /* 0x0000000000007941 */ /* 0x000fea0003800000 */
.L_x_100:
[----:B------:R-:W-:Y:S04]  /*82f0*/  BSSY B0, `(.L_x_102) ;  /* 0x0000003000007945 */ /* 0x000fe80003800000 */
[----:B------:R-:W-:Y:S05]  /*8300*/  @!P2 BRA `(.L_x_103) ;  /* 0x000000000004a947 */ /* 0x000fea0003800000 */
[----:B------:R-:W-:-:S04]  /*8310*/  DEPBAR.LE SB0, 0x1 ;  /* 0x000080400000791a */ /* 0x000fc80000000000 */
.L_x_103:
[----:B------:R-:W-:Y:S05]  /*8320*/  BSYNC B0 ;  /* 0x0000000000007941 */ /* 0x000fea0003800000 */
.L_x_102:
[----:B------:R-:W-:Y:S06]  /*8330*/  BAR.SYNC.DEFER_BLOCKING 0x1, 0x100 ;  /* 0x0044000000007b1d */ /* 0x000fec0000010000 */
[----:B------:R-:W-:Y:S05]  /*8340*/  @!P1 BRA `(.L_x_104) ;  /* 0x0000000000049947 */ /* 0x000fea0003800000 */
[----:B------:R-:W-:Y:S01]  /*8350*/  BPT.TRAP 0x1 ;  /* 0x000000040000795c */ /* 0x000fe20000300000 */
.L_x_104:
[----:B------:R-:W-:Y:S02]  /*8360*/  UIADD3 UR4, UR7, 0x1, URZ ;  /* 0x0000000107047890 */ /* 0x000fe4000fffe03f */
[----:B------:R-:W-:Y:S02]  /*8370*/  UISETP.NE.AND UP1, UPT, UR50, 0x3, UPT ;  /* 0x000000033200788c */ /* 0x000fe4000bf25270 */
[----:B------:R-:W-:-:S04]  /*8380*/  UISETP.NE.AND UP0, UPT, UR4, 0x4, UPT ;  /* 0x000000040400788c */ /* 0x000fc8000bf05270 */
[----:B------:R-:W-:Y:S01]  /*8390*/  USEL UR4, UR4, URZ, UP0 ;  /* 0x0000003f04047287 */ /* 0x000fe20008000000 */
[----:B------:R-:W-:-:S03]  /*83a0*/  PLOP3.LUT P2, PT, PT, PT, UP1, 0x80, 0x0 ;  /* 0x000000000000781c */ /* 0x000fc60003f4f018 */
[----:B------:R-:W-:Y:S02]  /*83b0*/  ULEA UR5, UR4, UR47, 0x3 ;  /* 0x0000002f04057291 */ /* 0x000fe4000f8e183f */
[----:B------:R-:W-:Y:S02]  /*83c0*/  UIADD3 UR4, UR4, 0x1, URZ ;  /* 0x0000000104047890 */ /* 0x000fe4000fffe03f */
[----:B------:R-:W-:Y:S02]  /*83d0*/  UIADD3 UR5, UR5, 0x384c0, URZ ;  /* 0x000384c005057890 */ /* 0x000fe4000fffe03f */
[----:B------:R-:W-:Y:S02]  /*83e0*/  UISETP.NE.AND UP0, UPT, UR4, 0x4, UPT ;  /* 0x000000040400788c */ /* 0x000fe4000bf05270 */
[----:B------:R-:W-:Y:S02]  /*83f0*/  UPRMT UR5, UR43, 0x654, UR5 ;  /* 0x000006542b057896 */ /* 0x000fe40008000005 */
[----:B------:R-:W-:-:S07]  /*8400*/  USEL UR56, UR4, URZ, UP0 ;  /* 0x0000003f04387287 */ /* 0x000fce0008000000 */
[----:B------:R-:W-:Y:S01]  /*8410*/  SYNCS.ARRIVE.TRANS64.RED.A1T0 RZ, [UR5], RZ ;  /* 0x000000ffffff79a7 */ /* 0x000fe20008100405 */
[----:B------:R-:W-:Y:S05]  /*8420*/  @!P2 BRA `(.L_x_105) ;  /* 0x000000000004a947 */ /* 0x000fea0003800000 */
[----:B------:R-:W-:Y:S01]  /*8430*/  BPT.TRAP 0x1 ;  /* 0x000000040000795c */ /* 0x000fe20000300000 */
.L_x_105:
[----:B------:R-:W-:Y:S01]  /*8440*/  ULEA UR4, UR39, UR47, 0x3 ;  /* 0x0000002f27047291 */ /* 0x000fe2000f8e183f */
[----:B------:R-:W-:-:S08]  /*8450*/  SHF.L.U32 R0, R156, 0x1f, RZ ;  /* 0x0000001f9c007819 */ /* 0x000fd000000006ff */
[----:B------:R-:W2:Y:S02]  /*8460*/  SYNCS.PHASECHK.TRANS64.TRYWAIT P0, [UR4+0x38400], R0 ;  /* 0x03840000ff0075a7 */ /* 0x000ea40008000144 */
[----:B--2---:R-:W-:Y:S05]  /*8470*/  @!P0 BRA `(.L_x_106) ;  /* 0x0000006800548947 */ /* 0x004fea0003800000 */
.L_x_275:
[----:B------:R-:W-:-:S09]  /*8480*/  ULEA UR5, UR39, UR47, 0x4 ;  /* 0x0000002f27057291 */ /* 0x000fd2000f8e203f */
[----:B-1----:R-:W1:Y:S01]  /*8490*/  LDS.128 R16, [UR5+0x384f0] ;  /* 0x0384f005ff107984 */ /* 0x002e620008000c00 */
[----:B------:R-:W-:Y:S01]  /*84a0*/  @!PT LDS RZ, [RZ] ;  /* 0x00000000fffff984 */ /* 0x000fe20000000800 */
[----:B------:R-:W-:Y:S01]  /*84b0*/  @!PT LDS RZ, [RZ] ;  /* 0x00000000fffff984 */ /* 0x000fe20000000800 */
[----:B------:R-:W-:Y:S01]  /*84c0*/  @!PT LDS RZ, [RZ] ;  /* 0x00000000fffff984 */ /* 0x000fe20000000800 */
[----:B------:R-:W-:Y:S01]  /*84d0*/  @!PT LDS RZ, [RZ] ;  /* 0x00000000fffff984 */ /* 0x000fe20000000800 */
[----:B------:R3:W-:Y:S06]  /*84e0*/  MEMBAR.ALL.CTA ;  /* 0x0000000000007992 */ /* 0x0007ec0000008000 */
[----:B---3--:R-:W3:Y:S01]  /*84f0*/  FENCE.VIEW.ASYNC.S ;  /* 0x00000000000073c6 */ /* 0x008ee20000000000 */
[----:B------:R-:W-:Y:S05]  /*8500*/  @!P2 BRA `(.L_x_107) ;  /* 0x000000000004a947 */ /* 0x000fea0003800000 */
[----:B------:R-:W-:Y:S01]  /*8510*/  BPT.TRAP 0x1 ;  /* 0x000000040000795c */ /* 0x000fe20000300000 */
.L_x_107:
[----:B-1----:R-:W-:Y:S01]  /*8520*/  ISETP.NE.AND P0, PT, R19, RZ, PT ;  /* 0x000000ff1300720c */ /* 0x002fe20003f05270 */
[----:B------:R-:W-:Y:S01]  /*8530*/  UIADD3 UR4, UR4, 0x38440, URZ ;  /* 0x0003844004047890 */ /* 0x000fe2000fffe03f */
[CC--:B------:R-:W-:Y:S02]  /*8540*/  ISETP.NE.AND P2, PT, R157.reuse, R18.reuse, PT ;  /* 0x000000129d00720c */ /* 0x0c0fe40003f45270 */
[----:B------:R-:W-:Y:S01]  /*8550*/  ISETP.EQ.OR P0, PT, R157, R18, !P0 ;  /* 0x000000129d00720c */ /* 0x000fe20004702670 */
[----:B------:R-:W-:-:S09]  /*8560*/  UPRMT UR4, UR43, 0x654, UR4 ;  /* 0x000006542b047896 */ /* 0x000fd20008000004 */
[----:B---3--:R-:W-:Y:S03]  /*8570*/  SYNCS.ARRIVE.TRANS64.RED.A1T0 RZ, [UR4], RZ ;  /* 0x000000ffffff79a7 */ /* 0x008fe60008100404 */
[----:B------:R-:W-:Y:S05]  /*8580*/  @P0 BRA `(.L_x_108) ;  /* 0x0000000000fc0947 */ /* 0x000fea0003800000 */
[----:B------:R-:W-:-:S13]  /*8590*/  ISETP.NE.AND P0, PT, RZ, UR55, PT ;  /* 0x00000037ff007c0c */ /* 0x000fda000bf05270 */
[----:B------:R-:W-:Y:S05]  /*85a0*/  @P0 BRA `(.L_x_108) ;  /* 0x0000000000f40947 */ /* 0x000fea0003800000 */
[----:B--2---:R-:W1:Y:S01]  /*85b0*/  S2R R0, SR_LANEID ;  /* 0x0000000000007919 */ /* 0x004e620000000000 */
[----:B------:R-:W-:Y:S01]  /*85c0*/  ELECT P0, URZ, PT ;  /* 0x00000000003f782f */ /* 0x000fe20003800000 */
[----:B------:R-:W-:Y:S01]  /*85d0*/  BSSY B0, `(.L_x_109) ;  /* 0x000002f000007945 */ /* 0x000fe20003800000 */
[----:B-1----:R-:W-:-:S11]  /*85e0*/  IMAD.SHL.U32 R15, R0, 0x4, RZ ;  /* 0x00000004000f7824 */ /* 0x002fd600078e00ff */
[----:B------:R-:W-:Y:S05]  /*85f0*/  @!P0 BRA `(.L_x_110) ;  /* 0x0000000000b08947 */ /* 0x000fea0003800000 */
[----:B------:R-:W-:Y:S01]  /*8600*/  IMAD.SHL.U32 R0, R18, 0x8, RZ ;  /* 0x0000000812007824 */ /* 0x000fe200078e00ff */
[----:B------:R-:W-:Y:S01]  /*8610*/  SHF.R.S32.HI R3, RZ, 0x1f, R18 ;  /* 0x0000001fff037819 */ /* 0x000fe20000011412 */
[----:B------:R-:W-:-:S03]  /*8620*/  ULDC.64 UR4, c[0x0][0x820] ;  /* 0x0002080000047ab9 */ /* 0x000fc60000000a00 */
[----:B------:R-:W-:Y:S02]  /*8630*/  SHF.L.U64.HI R8, R18, 0x3, R3 ;  /* 0x0000000312087819 */ /* 0x000fe40000010203 */
[----:B------:R-:W-:Y:S01]  /*8640*/  IADD3 R4, P0, R0, UR4, RZ ;  /* 0x0000000400047c10 */ /* 0x000fe2000ff1e0ff */
[----:B------:R-:W1:Y:S03]  /*8650*/  LDC.64 R2, c[0x0][0x290] ;  /* 0x0000a400ff027b82 */ /* 0x000e660000000a00 */
[----:B------:R-:W-:Y:S01]  /*8660*/  IADD3.X R5, R8, UR5, RZ, P0, !PT ;  /* 0x0000000508057c10 */ /* 0x000fe200087fe4ff */
[----:B------:R-:W-:-:S05]  /*8670*/  ULDC.64 UR4, c[0x0][0x818] ;  /* 0x0002060000047ab9 */ /* 0x000fca0000000a00 */
[----:B------:R-:W2:Y:S01]  /*8680*/  LDG.E.64 R4, desc[UR58][R4.64] ;  /* 0x0000003a04047981 */ /* 0x000ea2000c1e1b00 */
[----:B-1----:R-:W-:Y:S01]  /*8690*/  IMAD.WIDE R6, R18, 0xc, R2 ;  /* 0x0000000c12067825 */ /* 0x002fe200078e0202 */
[----:B------:R-:W-:Y:S02]  /*86a0*/  IADD3 R2, P0, R0, UR4, RZ ;  /* 0x0000000400027c10 */ /* 0x000fe4000ff1e0ff */
[----:B------:R-:W1:Y:S02]  /*86b0*/  LDS R0, [UR49+0x1c] ;  /* 0x00001c31ff007984 */ /* 0x000e640008000800 */
[----:B------:R-:W-:Y:S02]  /*86c0*/  IADD3.X R3, R8, UR5, RZ, P0, !PT ;  /* 0x0000000508037c10 */ /* 0x000fe400087fe4ff */
[----:B------:R-:W3:Y:S04]  /*86d0*/  LDG.E R12, desc[UR58][R6.64] ;  /* 0x0000003a060c7981 */ /* 0x000ee8000c1e1900 */
[----:B------:R4:W5:Y:S04]  /*86e0*/  LDG.E R13, desc[UR58][R6.64+0x4] ;  /* 0x0000043a060d7981 */ /* 0x000968000c1e1900 */
[----:B------:R-:W5:Y:S01]  /*86f0*/  LDG.E.64 R2, desc[UR58][R2.64] ;  /* 0x0000003a02027981 */ /* 0x000f62000c1e1b00 */
[----:B------:R-:W-:-:S03]  /*8700*/  IMAD.U32 R8, RZ, RZ, UR49 ;  /* 0x00000031ff087e24 */ /* 0x000fc6000f8e00ff */
[----:B------:R-:W-:Y:S02]  /*8710*/  STS [UR49+0x30], RZ ;  /* 0x000030ffff007988 */ /* 0x000fe40008000831 */
[----:B------:R-:W-:Y:S02]  /*8720*/  SHF.R.U64 R8, R8, 0x4, RZ ;  /* 0x0000000408087819 */ /* 0x000fe400000012ff */
[----:B----4-:R-:W-:-:S03]  /*8730*/  CS2R R6, SRZ ;  /* 0x0000000000067805 */ /* 0x010fc6000001ff00 */
[----:B------:R-:W-:Y:S04]  /*8740*/  STS [UR49+0x10], R8 ;  /* 0x00001008ff007988 */ /* 0x000fe80008000831 */
[----:B------:R-:W-:Y:S01]  /*8750*/  STS [UR49+0x14], R8 ;  /* 0x00001408ff007988 */ /* 0x000fe20008000831 */
[C---:B--2---:R-:W-:Y:S01]  /*8760*/  SHF.L.U64.HI R11, R4.reuse, 0x1, R5 ;  /* 0x00000001040b7819 */ /* 0x044fe20000010205 */
[----:B------:R-:W-:-:S03]  /*8770*/  IMAD.SHL.U32 R10, R4, 0x2, RZ ;  /* 0x00000002040a7824 */ /* 0x000fc600078e00ff */
[----:B------:R-:W-:Y:S02]  /*8780*/  LOP3.LUT R11, R11, 0x1fffffff, RZ, 0xc0, !PT ;  /* 0x1fffffff0b0b7812 */ /* 0x000fe400078ec0ff */
[----:B------:R-:W-:Y:S02]  /*8790*/  LOP3.LUT R10, R10, 0xfffffffe, RZ, 0xc0, !PT ;  /* 0xfffffffe0a0a7812 */ /* 0x000fe400078ec0ff */
[--C-:B------:R-:W-:Y:S02]  /*87a0*/  SHF.R.U32.HI R5, RZ, 0x4, R11.reuse ;  /* 0x00000004ff057819 */ /* 0x100fe4000001160b */
[----:B------:R-:W-:Y:S02]  /*87b0*/  SHF.R.U64 R10, R10, 0x4, R11 ;  /* 0x000000040a0a7819 */ /* 0x000fe4000000120b */
[----:B-1----:R-:W-:-:S03]  /*87c0*/  LOP3.LUT R0, R0, 0xf, R5, 0xb8, !PT ;  /* 0x0000000f00007812 */ /* 0x002fc600078eb805 */
[----:B------:R-:W-:Y:S04]  /*87d0*/  STS [UR49+0xc], R10 ;  /* 0x00000c0aff007988 */ /* 0x000fe80008000831 */
[----:B------:R-:W-:Y:S01]  /*87e0*/  STS [UR49+0x1c], R0 ;  /* 0x00001c00ff007988 */ /* 0x000fe20008000831 */
[----:B---3--:R-:W-:-:S03]  /*87f0*/  VIADD R4, R12, 0xffffffff ;  /* 0xffffffff0c047836 */ /* 0x008fc60000000000 */
[----:B------:R-:W1:Y:S04]  /*8800*/  LDS R5, [UR49+0x1c] ;  /* 0x00001c31ff057984 */ /* 0x000e680008000800 */
[----:B-----5:R-:W-:Y:S01]  /*8810*/  STS.64 [UR49], R2 ;  /* 0x00000002ff007988 */ /* 0x020fe20008000a31 */
[----:B-1----:R-:W-:-:S05]  /*8820*/  LOP3.LUT R5, R5, 0xf0, RZ, 0xb8, !PT ;  /* 0x000000f005057812 */ /* 0x002fca00078eb8ff */
[----:B------:R1:W-:Y:S04]  /*8830*/  STS [UR49+0x1c], R5 ;  /* 0x00001c05ff007988 */ /* 0x0003e80008000831 */
[----:B------:R-:W2:Y:S01]  /*8840*/  LDS R9, [UR49+0x1c] ;  /* 0x00001c31ff097984 */ /* 0x000ea20008000800 */
[----:B-1----:R-:W-:-:S05]  /*8850*/  VIADD R5, R13, 0xffffffff ;  /* 0xffffffff0d057836 */ /* 0x002fca0000000000 */
[----:B------:R-:W-:Y:S01]  /*8860*/  STS.128 [UR49+0x20], R4 ;  /* 0x00002004ff007988 */ /* 0x000fe20008000c31 */
[----:B--2---:R-:W-:-:S05]  /*8870*/  LOP3.LUT R9, R9, 0xf00, RZ, 0xb8, !PT ;  /* 0x00000f0009097812 */ /* 0x004fca00078eb8ff */
[----:B------:R-:W-:Y:S04]  /*8880*/  STS.64 [UR49+0x18], R8 ;  /* 0x00001808ff007988 */ /* 0x000fe80008000a31 */
[----:B------:R-:W1:Y:S02]  /*8890*/  LDS R14, [UR49+0x1c] ;  /* 0x00001c31ff0e7984 */ /* 0x000e640008000800 */
[----:B-1----:R-:W-:-:S05]  /*88a0*/  LOP3.LUT R0, R14, 0xf000, RZ, 0xb8, !PT ;  /* 0x0000f0000e007812 */ /* 0x002fca00078eb8ff */
[----:B------:R1:W-:Y:S02]  /*88b0*/  STS [UR49+0x1c], R0 ;  /* 0x00001c00ff007988 */ /* 0x0003e40008000831 */
.L_x_110:
[----:B------:R-:W-:Y:S05]  /*88c0*/  BSYNC B0 ;  /* 0x0000000000007941 */ /* 0x000fea0003800000 */
.L_x_109:
[----:B------:R-:W-:Y:S01]  /*88d0*/  NOP ;  /* 0x0000000000007918 */ /* 0x000fe20000000000 */
[----:B------:R2:W3:Y:S01]  /*88e0*/  LDS R5, [R15+UR49] ;  /* 0x000000310f057984 */ /* 0x0004e20008000800 */
[----:B------:R-:W-:Y:S02]  /*88f0*/  ELECT P0, URZ, PT ;  /* 0x00000000003f782f */ /* 0x000fe40003800000 */
[----:B------:R-:W-:Y:S01]  /*8900*/  IADD3 R2, P3, R15, UR60, RZ ;  /* 0x0000003c0f027c10 */ /* 0x000fe2000ff7e0ff */
[----:B------:R-:W-:Y:S03]  /*8910*/  BSSY B0, `(.L_x_111) ;  /* 0x0000005000007945 */ /* 0x000fe60003800000 */
[----:B------:R-:W-:-:S07]  /*8920*/  IADD3.X R3, RZ, UR61, RZ, P3, !PT ;  /* 0x0000003dff037c10 */ /* 0x000fce0009ffe4ff */
[----:B--2---:R-:W-:Y:S05]  /*8930*/  @!P0 BRA `(.L_x_112) ;  /* 0x0000000000088947 */ /* 0x004fea0003800000 */
[----:B------:R0:W-:Y:S01]  /*8940*/  UTMACMDFLUSH ;  /* 0x00000000000079b7 */ /* 0x0001e20000000000 */
[----:B------:R-:W-:-:S04]  /*8950*/  DEPBAR.LE SB0, 0x0 ;  /* 0x000080000000791a */ /* 0x000fc80000000000 */
.L_x_112:
[----:B------:R-:W-:Y:S05]  /*8960*/  BSYNC B0 ;  /* 0x0000000000007941 */ /* 0x000fea0003800000 */
.L_x_111:
[----:B---3--:R3:W5:Y:S02]  /*8970*/  ATOMG.E.EXCH.STRONG.GPU PT, RZ, [R2], R5 ;  /* 0x0000000502ff73a8 */ /* 0x00876400041ee100 */
.L_x_108:
[----:B------:R-:W-:Y:S01]  /*8980*/  R2UR UR4, R155 ;  /* 0x000000009b0472ca */ /* 0x000fe200000e0000 */
[----:B------:R-:W-:Y:S01]  /*8990*/  UIADD3 UR39, UR39, 0x1, URZ ;  /* 0x0000000127277890 */ /* 0x000fe2000fffe03f */
[----:B------:R-:W-:Y:S01]  /*89a0*/  ISETP.NE.AND P0, PT, R19, RZ, PT ;  /* 0x000000ff1300720c */ /* 0x000fe20003f05270 */
[----:B------:R-:W-:Y:S01]  /*89b0*/  UIADD3 UR36, UR36, 0x8, URZ ;  /* 0x0000000824247890 */ /* 0x000fe2000fffe03f */
[----:B-12---:R-:W-:Y:S01]  /*89c0*/  SEL R0, RZ, 0x1, !P2 ;  /* 0x00000001ff007807 */ /* 0x006fe20005000000 */
[----:B------:R-:W-:-:S04]  /*89d0*/  UISETP.NE.AND UP3, UPT, UR39, 0x8, UPT ;  /* 0x000000082700788c */ /* 0x000fc8000bf65270 */
[----:B------:R-:W-:Y:S02]  /*89e0*/  USEL UR6, URZ, 0x1, UP3 ;  /* 0x000000013f067887 */ /* 0x000fe40009800000 */
[----:B------:R-:W-:Y:S02]  /*89f0*/  USEL UR39, UR39, URZ, UP3 ;  /* 0x0000003f27277287 */ /* 0x000fe40009800000 */
[----:B------:R-:W-:Y:S02]  /*8a00*/  UIADD3 UR4, UR4, 0x7f, URZ ;  /* 0x0000007f04047890 */ /* 0x000fe4000fffe03f */
[----:B------:R-:W-:Y:S02]  /*8a10*/  LOP3.LUT R156, R156, UR6, RZ, 0x3c, !PT ;  /* 0x000000069c9c7c12 */ /* 0x000fe4000f8e3cff */
[----:B------:R-:W-:-:S04]  /*8a20*/  USHF.R.S32.HI UR5, URZ, 0x1f, UR4 ;  /* 0x0000001f3f057899 */ /* 0x000fc80008011404 */
[----:B------:R-:W-:-:S04]  /*8a30*/  ULEA.HI UR5, UR5, UR4, URZ, 0x7 ;  /* 0x0000000405057291 */ /* 0x000fc8000f8f383f */
[----:B------:R-:W-:-:S04]  /*8a40*/  USHF.R.S32.HI UR5, URZ, 0x7, UR5 ;  /* 0x000000073f057899 */ /* 0x000fc80008011405 */
[----:B------:R-:W-:-:S04]  /*8a50*/  UIADD3 UR37, UR5, UR37, URZ ;  /* 0x0000002505257290 */ /* 0x000fc8000fffe03f */
[----:B------:R-:W-:Y:S02]  /*8a60*/  USHF.R.U32.HI UR4, URZ, 0x1, UR37 ;  /* 0x000000013f047899 */ /* 0x000fe40008011625 */
[----:B------:R-:W-:Y:S02]  /*8a70*/  UISETP.GT.U32.AND UP0, UPT, UR37, 0x1, UPT ;  /* 0x000000012500788c */ /* 0x000fe4000bf04070 */
[----:B------:R-:W-:Y:S02]  /*8a80*/  ULOP3.LUT UR4, UR4, 0x1, URZ, 0xc0, !UPT ;  /* 0x0000000104047892 */ /* 0x000fe4000f8ec03f */
[----:B------:R-:W-:Y:S02]  /*8a90*/  UISETP.LT.U32.AND UP1, UPT, UR5, 0x2, UP0 ;  /* 0x000000020500788c */ /* 0x000fe40008721070 */
[----:B------:R-:W-:Y:S02]  /*8aa0*/  UISETP.NE.U32.AND UP2, UPT, UR4, 0x1, UPT ;  /* 0x000000010400788c */ /* 0x000fe4000bf45070 */
[----:B------:R-:W-:-:S02]  /*8ab0*/  ULOP3.LUT UR37, UR37, 0x1, URZ, 0xc0, !UPT ;  /* 0x0000000125257892 */ /* 0x000fc4000f8ec03f */
[----:B------:R-:W-:Y:S02]  /*8ac0*/  UISETP.GT.U32.AND UP0, UPT, UR5, 0x1, !UP2 ;  /* 0x000000010500788c */ /* 0x000fe4000d704070 */
[----:B------:R-:W-:Y:S02]  /*8ad0*/  USEL UR5, URZ, 0x1, !UP1 ;  /* 0x000000013f057887 */ /* 0x000fe4000c800000 */
[----:B------:R-:W-:-:S04]  /*8ae0*/  USEL UR4, URZ, 0x1, !UP0 ;  /* 0x000000013f047887 */ /* 0x000fc8000c000000 */
[----:B------:R-:W-:Y:S01]  /*8af0*/  ULOP3.LUT UR38, UR4, UR38, UR5, 0x96, !UPT ;  /* 0x0000002604267292 */ /* 0x000fe2000f8e9605 */
[----:B------:R-:W-:Y:S11]  /*8b00*/  @P0 BRA `(.L_x_113) ;  /* 0xffffffac00ac0947 */ /* 0x000ff6000383ffff */
[----:B------:R-:W-:-:S04]  /*8b10*/  DEPBAR.LE SB0, 0x0 ;  /* 0x000080000000791a */ /* 0x000fc80000000000 */
[----:B------:R-:W-:Y:S05]  /*8b20*/  @!P1 BRA `(.L_x_114) ;  /* 0x0000000000049947 */ /* 0x000fea0003800000 */
[----:B------:R-:W-:Y:S01]  /*8b30*/  BPT.TRAP 0x1 ;  /* 0x000000040000795c */ /* 0x000fe20000300000 */
.L_x_114:
[----:B------:R-:W-:-:S04]  /*8b40*/  ULEA UR47, UR56, UR47, 0x3 ;  /* 0x0000002f382f7291 */ /* 0x000fc8000f8e183f */
[----:B------:R-:W-:-:S04]  /*8b50*/  UIADD3 UR47, UR47, 0x384c0, URZ ;  /* 0x000384c02f2f7890 */ /* 0x000fc8000fffe03f */
[----:B------:R-:W-:-:S09]  /*8b60*/  UPRMT UR47, UR43, 0x654, UR47 ;  /* 0x000006542b2f7896 */ /* 0x000fd2000800002f */
[----:B-----5:R-:W-:Y:S01]  /*8b70*/  SYNCS.ARRIVE.TRANS64.RED.A1T0 RZ, [UR47], RZ ;  /* 0x000000ffffff79a7 */ /* 0x020fe2000810042f */
[----:B------:R-:W-:Y:S05]  /*8b80*/  EXIT ;  /* 0x000000000000794d */ /* 0x000fea0003800000 */
.L_x_23:
[----:B------:R-:W-:-:S08]  /*8b90*/  NOP ;  /* 0x0000000000007918 */ /* 0x000fd00000000000 */
[----:B-----5:R-:W1:-:S00]  /*8ba0*/  USETMAXREG.DEALLOC.CTAPOOL 0x28 ;  /* 0x00000028000079c8 */ /* 0x020e4000080e0500 */
[----:B------:R-:W-:-:S06]  /*8bb0*/  UISETP.NE.AND UP1, UPT, UR55, 0x3, UPT ;  /* 0x000000033700788c */ /* 0x000fcc000bf25270 */
[----:B------:R-:W-:-:S13]  /*8bc0*/  PLOP3.LUT P1, PT, PT, PT, UP1, 0x80, 0x0 ;  /* 0x000000000000781c */ /* 0x000fda0003f2f018 */
[----:B-1----:R-:W-:Y:S05]  /*8bd0*/  @!P1 BRA `(.L_x_115) ;  /* 0x0000003800a89947 */ /* 0x002fea0003800000 */
[----:B------:R-:W-:-:S13]  /*8be0*/  ISETP.NE.AND P0, PT, RZ, UR55, PT ;  /* 0x00000037ff007c0c */ /* 0x000fda000bf05270 */
[----:B------:R-:W-:Y:S05]  /*8bf0*/  @!P0 BRA `(.L_x_116) ;  /* 0x0000001c00b08947 */ /* 0x000fea0003800000 */
[----:B------:R-:W-:-:S06]  /*8c00*/  UISETP.NE.AND UP0, UPT, UR55, 0x2, UPT ;  /* 0x000000023700788c */ /* 0x000fcc000bf05270 */
[----:B------:R-:W-:-:S13]  /*8c10*/  PLOP3.LUT P0, PT, PT, PT, UP0, 0x80, 0x0 ;  /* 0x000000000000781c */ /* 0x000fda0003f0f008 */
[----:B--2---:R-:W-:Y:S05]  /*8c20*/  @P0 EXIT ;  /* 0x000000000000094d */ /* 0x004fea0003800000 */
[----:B------:R-:W1:Y:S01]  /*8c30*/  S2UR UR4, SR_CTAID.Y ;  /* 0x00000000000479c3 */ /* 0x000e620000002600 */
[----:B------:R-:W-:Y:S01]  /*8c40*/  ELECT P0, URZ, PT ;  /* 0x00000000003f782f */ /* 0x000fe20003800000 */
[----:B------:R-:W-:Y:S01]  /*8c50*/  BSSY B0, `(.L_x_117) ;  /* 0x000001d000007945 */ /* 0x000fe20003800000 */
[----:B-1----:R-:W-:-:S11]  /*8c60*/  UIMAD UR4, UR4, UR41, UR40 ;  /* 0x00000029040472a4 */ /* 0x002fd6000f8e0228 */
[----:B------:R-:W-:Y:S05]  /*8c70*/  @!P0 BRA `(.L_x_118) ;  /* 0x0000000000688947 */ /* 0x000fea0003800000 */
[----:B------:R-:W1:Y:S01]  /*8c80*/  LDC.64 R4, c[0x0][0x600] ;  /* 0x00018000ff047b82 */ /* 0x000e620000000a00 */
[----:B------:R-:W-:Y:S02]  /*8c90*/  UMOV UR5, 0x400 ;  /* 0x0000040000057882 */ /* 0x000fe40000000000 */
[----:B------:R-:W-:-:S05]  /*8ca0*/  ULEA UR5, UR42, UR5, 0x18 ;  /* 0x000000052a057291 */ /* 0x000fca000f8ec03f */
[----:B------:R-:W1:Y:S08]  /*8cb0*/  LDC.64 R6, c[0x0][0x608] ;  /* 0x00018200ff067b82 */ /* 0x000e700000000a00 */
[----:B------:R-:W2:Y:S08]  /*8cc0*/  LDC.64 R32, c[0x0][0x610] ;  /* 0x00018400ff207b82 */ /* 0x000eb00000000a00 */
[----:B------:R-:W2:Y:S01]  /*8cd0*/  LDC.64 R34, c[0x0][0x618] ;  /* 0x00018600ff227b82 */ /* 0x000ea20000000a00 */
[----:B-1----:R1:W-:Y:S07]  /*8ce0*/  STS.128 [UR5+0x38680], R4 ;  /* 0x03868004ff007988 */ /* 0x0023ee0008000c05 */
[----:B------:R-:W3:Y:S08]  /*8cf0*/  LDC.64 R28, c[0x0][0x620] ;  /* 0x00018800ff1c7b82 */ /* 0x000ef00000000a00 */
[----:B------:R-:W3:Y:S01]  /*8d00*/  LDC.64 R30, c[0x0][0x628] ;  /* 0x00018a00ff1e7b82 */ /* 0x000ee20000000a00 */
[----:B--2---:R2:W-:Y:S07]  /*8d10*/  STS.128 [UR5+0x38690], R32 ;  /* 0x03869020ff007988 */ /* 0x0045ee0008000c05 */
[----:B------:R-:W4:Y:S08]  /*8d20*/  LDC.64 R24, c[0x0][0x630] ;  /* 0x00018c00ff187b82 */ /* 0x000f300000000a00 */
[----:B------:R-:W4:Y:S08]  /*8d30*/  LDC.64 R26, c[0x0][0x638] ;  /* 0x00018e00ff1a7b82 */ /* 0x000f300000000a00 */
[----:B------:R-:W5:Y:S01]  /*8d40*/  LDC.64 R20, c[0x0][0x640] ;  /* 0x00019000ff147b82 */ /* 0x000f620000000a00 */
[----:B---3--:R2:W-:Y:S07]  /*8d50*/  STS.128 [UR5+0x386a0], R28 ;  /* 0x0386a01cff007988 */ /* 0x0085ee0008000c05 */
[----:B------:R-:W5:Y:S08]  /*8d60*/  LDC.64 R22, c[0x0][0x648] ;  /* 0x00019200ff167b82 */ /* 0x000f700000000a00 */
[----:B------:R-:W3:Y:S01]  /*8d70*/  LDC.64 R12, c[0x0][0x650] ;  /* 0x00019400ff0c7b82 */ /* 0x000ee20000000a00 */
[----:B----4-:R2:W-:Y:S07]  /*8d80*/  STS.128 [UR5+0x386b0], R24 ;  /* 0x0386b018ff007988 */ /* 0x0105ee0008000c05 */
[----:B------:R-:W3:Y:S08]  /*8d90*/  LDC.64 R14, c[0x0][0x658] ;  /* 0x00019600ff0e7b82 */ /* 0x000ef00000000a00 */
[----:B------:R-:W4:Y:S01]  /*8da0*/  LDC.64 R8, c[0x0][0x660] ;  /* 0x00019800ff087b82 */ /* 0x000f220000000a00 */
[----:B-----5:R2:W-:Y:S07]  /*8db0*/  STS.128 [UR5+0x386c0], R20 ;  /* 0x0386c014ff007988 */ /* 0x0205ee0008000c05 */
[----:B------:R-:W4:Y:S08]  /*8dc0*/  LDC.64 R10, c[0x0][0x668] ;  /* 0x00019a00ff0a7b82 */ /* 0x000f300000000a00 */
[----:B-1----:R-:W1:Y:S01]  /*8dd0*/  LDC.64 R4, c[0x0][0x670] ;  /* 0x00019c00ff047b82 */ /* 0x002e620000000a00 */
[----:B---3--:R2:W-:Y:S07]  /*8de0*/  STS.128 [UR5+0x386d0], R12 ;  /* 0x0386d00cff007988 */ /* 0x0085ee0008000c05 */
[----:B------:R-:W1:Y:S01]  /*8df0*/  LDC.64 R6, c[0x0][0x678] ;  /* 0x00019e00ff067b82 */ /* 0x000e620000000a00 */
[----:B----4-:R2:W-:Y:S04]  /*8e00*/  STS.128 [UR5+0x386e0], R8 ;  /* 0x0386e008ff007988 */ /* 0x0105e80008000c05 */
[----:B-1----:R2:W-:Y:S02]  /*8e10*/  STS.128 [UR5+0x386f0], R4 ;  /* 0x0386f004ff007988 */ /* 0x0025e40008000c05 */
.L_x_118:
[----:B------:R-:W-:Y:S05]  /*8e20*/  BSYNC B0 ;  /* 0x0000000000007941 */ /* 0x000fea0003800000 */
.L_x_117:
[----:B------:R-:W-:Y:S01]  /*8e30*/  ELECT P0, URZ, PT ;  /* 0x00000000003f782f */ /* 0x000fe20003800000 */
[----:B------:R-:W-:Y:S01]  /*8e40*/  NOP ;  /* 0x0000000000007918 */ /* 0x000fe20000000000 */
[----:B------:R-:W-:Y:S01]  /*8e50*/  ULDC UR5, c[0x0][0x884] ;  /* 0x0002210000057ab9 */ /* 0x000fe20000000800 */
[----:B------:R-:W-:Y:S01]  /*8e60*/  ULDC.64 UR44, c[0x0][0x800] ;  /* 0x00020000002c7ab9 */ /* 0x000fe20000000a00 */
[----:B------:R-:W-:Y:S01]  /*8e70*/  ULEA UR4, UR5, UR4, 0x1 ;  /* 0x0000000405047291 */ /* 0x000fe2000f8e083f */
[----:B------:R-:W-:Y:S03]  /*8e80*/  BSSY B0, `(.L_x_119) ;  /* 0x0000033000007945 */ /* 0x000fe60003800000 */
[----:B------:R-:W-:-:S05]  /*8e90*/  UIMAD.WIDE UR44, UR4, 0x80, UR44 ;  /* 0x00000080042c78a5 */ /* 0x000fca000f8e022c */
[----:B------:R-:W-:Y:S07]  /*8ea0*/  @!P0 BRA `(.L_x_120) ;  /* 0x0000000000c08947 */ /* 0x000fee0003800000 */
[----:B------:R-:W-:Y:S01]  /*8eb0*/  ULDC.64 UR4, c[0x0][0x808] ;  /* 0x0002020000047ab9 */ /* 0x000fe20000000a00 */
[----:B------:R-:W-:Y:S01]  /*8ec0*/  ULDC.64 UR6, c[0x0][0x810] ;  /* 0x0002040000067ab9 */ /* 0x000fe20000000a00 */
[----:B------:R-:W-:Y:S02]  /*8ed0*/  ISETP.NE.U32.AND P0, PT, RZ, UR4, PT ;  /* 0x00000004ff007c0c */ /* 0x000fe4000bf05070 */
[----:B------:R-:W-:Y:S02]  /*8ee0*/  ISETP.NE.U32.AND P1, PT, RZ, UR6, PT ;  /* 0x00000006ff007c0c */ /* 0x000fe4000bf25070 */
[----:B------:R-:W-:Y:S02]  /*8ef0*/  ISETP.NE.AND.EX P0, PT, RZ, UR5, PT, P0 ;  /* 0x00000005ff007c0c */ /* 0x000fe4000bf05300 */
[----:B------:R-:W-:-:S11]  /*8f00*/  ISETP.NE.AND.EX P1, PT, RZ, UR7, PT, P1 ;  /* 0x00000007ff007c0c */ /* 0x000fd6000bf25310 */
[----:B------:R-:W-:Y:S05]  /*8f10*/  @!P0 BRA `(.L_x_121) ;  /* 0x0000000000188947 */ /* 0x000fea0003800000 */
[----:B--2---:R-:W-:-:S04]  /*8f20*/  LEA R4, P0, R18, UR4, 0x3 ;  /* 0x0000000412047c11 */ /* 0x004fc8000f8018ff */
[----:B------:R-:W-:-:S06]  /*8f30*/  LEA.HI.X R5, R18, UR5, R3, 0x3, P0 ;  /* 0x0000000512057c11 */ /* 0x000fcc00080f1c03 */
[----:B------:R-:W2:Y:S01]  /*8f40*/  LDG.E.64 R4, desc[UR58][R4.64] ;  /* 0x0000003a04047981 */ /* 0x000ea2000c1e1b00 */
[----:B------:R-:W-:Y:S02]  /*8f50*/  UMOV UR4, 0x400 ;  /* 0x0000040000047882 */ /* 0x000fe40000000000 */
[----:B------:R-:W-:-:S09]  /*8f60*/  ULEA UR4, UR42, UR4, 0x18 ;  /* 0x000000042a047291 */ /* 0x000fd2000f8ec03f */
[----:B--2---:R1:W-:Y:S03]  /*8f70*/  STS.64 [UR4+0x38680], R4 ;  /* 0x03868004ff007988 */ /* 0x0043e60008000a04 */
.L_x_121:
[----:B------:R-:W-:Y:S05]  /*8f80*/  @!P1 BRA `(.L_x_120) ;  /* 0x0000000000889947 */ /* 0x000fea0003800000 */
[----:B-12---:R-:W-:-:S04]  /*8f90*/  LEA R4, P0, R18, UR6, 0x3 ;  /* 0x0000000612047c11 */ /* 0x006fc8000f8018ff */
[----:B------:R-:W-:-:S06]  /*8fa0*/  LEA.HI.X R5, R18, UR7, R3, 0x3, P0 ;  /* 0x0000000712057c11 */ /* 0x000fcc00080f1c03 */
[----:B------:R-:W2:Y:S01]  /*8fb0*/  LDG.E.64 R4, desc[UR58][R4.64] ;  /* 0x0000003a04047981 */ /* 0x000ea2000c1e1b00 */
[----:B------:R-:W-:Y:S02]  /*8fc0*/  UMOV UR4, 0x400 ;  /* 0x0000040000047882 */ /* 0x000fe40000000000 */
[----:B------:R-:W-:-:S04]  /*8fd0*/  ULEA UR4, UR42, UR4, 0x18 ;  /* 0x000000042a047291 */ /* 0x000fc8000f8ec03f */
[----:B------:R-:W-:-:S05]  /*8fe0*/  UIADD3 UR5, UR4, 0x38680, URZ ;  /* 0x0003868004057890 */ /* 0x000fca000fffe03f */
[----:B------:R-:W1:Y:S01]  /*8ff0*/  LDS R3, [UR4+0x3869c] ;  /* 0x03869c04ff037984 */ /* 0x000e620008000800 */
[----:B------:R-:W-:-:S03]  /*9000*/  IMAD.U32 R8, RZ, RZ, UR5 ;  /* 0x00000005ff087e24 */ /* 0x000fc6000f8e00ff */
[----:B------:R-:W-:Y:S02]  /*9010*/  STS [UR4+0x386b0], RZ ;  /* 0x0386b0ffff007988 */ /* 0x000fe40008000804 */
[----:B------:R-:W-:-:S05]  /*9020*/  SHF.R.U64 R8, R8, 0x4, RZ ;  /* 0x0000000408087819 */ /* 0x000fca00000012ff */
[----:B------:R-:W-:Y:S04]  /*9030*/  STS [UR4+0x38690], R8 ;  /* 0x03869008ff007988 */ /* 0x000fe80008000804 */
[----:B------:R-:W-:Y:S01]  /*9040*/  STS [UR4+0x38694], R8 ;  /* 0x03869408ff007988 */ /* 0x000fe20008000804 */
[----:B--2---:R-:W-:Y:S01]  /*9050*/  SHF.L.U64.HI R11, R4, 0x1, R5 ;  /* 0x00000001040b7819 */ /* 0x004fe20000010205 */
[----:B------:R-:W-:-:S03]  /*9060*/  VIADD R5, R0, 0xffffffff ;  /* 0xffffffff00057836 */ /* 0x000fc60000000000 */
[----:B------:R-:W-:-:S04]  /*9070*/  LOP3.LUT R11, R11, 0x1fffffff, RZ, 0xc0, !PT ;  /* 0x1fffffff0b0b7812 */ /* 0x000fc800078ec0ff */
[----:B------:R-:W-:-:S04]  /*9080*/  SHF.R.U32.HI R6, RZ, 0x4, R11 ;  /* 0x00000004ff067819 */ /* 0x000fc8000001160b */
[----:B-1----:R-:W-:-:S05]  /*9090*/  LOP3.LUT R3, R3, 0xf, R6, 0xb8, !PT ;  /* 0x0000000f03037812 */ /* 0x002fca00078eb806 */
[----:B------:R1:W-:Y:S04]  /*90a0*/  STS [UR4+0x3869c], R3 ;  /* 0x03869c03ff007988 */ /* 0x0003e80008000804 */
[----:B------:R-:W2:Y:S01]  /*90b0*/  LDS R6, [UR4+0x3869c] ;  /* 0x03869c04ff067984 */ /* 0x000ea20008000800 */
[----:B-1----:R-:W-:Y:S02]  /*90c0*/  IMAD.SHL.U32 R3, R4, 0x2, RZ ;  /* 0x0000000204037824 */ /* 0x002fe400078e00ff */
[----:B------:R-:W-:-:S03]  /*90d0*/  VIADD R4, R2, 0xffffffff ;  /* 0xffffffff02047836 */ /* 0x000fc60000000000 */
[----:B------:R-:W-:-:S04]  /*90e0*/  LOP3.LUT R2, R3, 0xfffffffe, RZ, 0xc0, !PT ;  /* 0xfffffffe03027812 */ /* 0x000fc800078ec0ff */
[----:B------:R-:W-:-:S05]  /*90f0*/  SHF.R.U64 R2, R2, 0x4, R11 ;  /* 0x0000000402027819 */ /* 0x000fca000000120b */
[----:B------:R-:W-:Y:S01]  /*9100*/  STS [UR4+0x3868c], R2 ;  /* 0x03868c02ff007988 */ /* 0x000fe20008000804 */
[----:B--2---:R-:W-:-:S05]  /*9110*/  LOP3.LUT R6, R6, 0xf0, RZ, 0xb8, !PT ;  /* 0x000000f006067812 */ /* 0x004fca00078eb8ff */
[----:B------:R1:W-:Y:S04]  /*9120*/  STS [UR4+0x3869c], R6 ;  /* 0x03869c06ff007988 */ /* 0x0003e80008000804 */
[----:B------:R-:W2:Y:S01]  /*9130*/  LDS R9, [UR4+0x3869c] ;  /* 0x03869c04ff097984 */ /* 0x000ea20008000800 */
[----:B-1----:R-:W-:-:S05]  /*9140*/  CS2R R6, SRZ ;  /* 0x0000000000067805 */ /* 0x002fca000001ff00 */
[----:B------:R-:W-:Y:S01]  /*9150*/  STS.128 [UR4+0x386a0], R4 ;  /* 0x0386a004ff007988 */ /* 0x000fe20008000c04 */
[----:B--2---:R-:W-:-:S05]  /*9160*/  LOP3.LUT R9, R9, 0xf00, RZ, 0xb8, !PT ;  /* 0x00000f0009097812 */ /* 0x004fca00078eb8ff */
[----:B------:R-:W-:Y:S04]  /*9170*/  STS.64 [UR4+0x38698], R8 ;  /* 0x03869808ff007988 */ /* 0x000fe80008000a04 */
[----:B------:R-:W1:Y:S02]  /*9180*/  LDS R10, [UR4+0x3869c] ;  /* 0x03869c04ff0a7984 */ /* 0x000e640008000800 */
[----:B-1----:R-:W-:-:S05]  /*9190*/  LOP3.LUT R0, R10, 0xf000, RZ, 0xb8, !PT ;  /* 0x0000f0000a007812 */ /* 0x002fca00078eb8ff */
[----:B------:R3:W-:Y:S02]  /*91a0*/  STS [UR4+0x3869c], R0 ;  /* 0x03869c00ff007988 */ /* 0x0007e40008000804 */
.L_x_120:
[----:B------:R-:W-:Y:S05]  /*91b0*/  BSYNC B0 ;  /* 0x0000000000007941 */ /* 0x000fea0003800000 */
.L_x_119:
[----:B---3--:R-:W3:Y:S01]  /*91c0*/  S2R R0, SR_LANEID ;  /* 0x0000000000007919 */ /* 0x008ee20000000000 */
[----:B------:R-:W-:Y:S01]  /*91d0*/  ELECT P0, URZ, PT ;  /* 0x00000000003f782f */ /* 0x000fe20003800000 */
[----:B------:R-:W-:Y:S01]  /*91e0*/  NOP ;  /* 0x0000000000007918 */ /* 0x000fe20000000000 */
[----:B------:R-:W-:Y:S01]  /*91f0*/  UMOV UR38, URZ ;  /* 0x0000003f00267c82 */ /* 0x000fe20008000000 */
[----:B------:R-:W-:Y:S10]  /*9200*/  BSSY B0, `(.L_x_122) ;  /* 0x0000004000007945 */ /* 0x000ff40003800000 */
[----:B------:R-:W-:Y:S05]  /*9210*/  @!P0 BRA `(.L_x_123) ;  /* 0x0000000000088947 */ /* 0x000fea0003800000 */
[----:B------:R0:W-:Y:S01]  /*9220*/  UTMACMDFLUSH ;  /* 0x00000000000079b7 */ /* 0x0001e20000000000 */
[----:B------:R-:W-:-:S04]  /*9230*/  DEPBAR.LE SB0, 0x0 ;  /* 0x000080000000791a */ /* 0x000fc80000000000 */
.L_x_123:
[----:B------:R-:W-:Y:S05]  /*9240*/  BSYNC B0 ;  /* 0x0000000000007941 */ /* 0x000fea0003800000 */
.L_x_122:
[----:B------:R-:W-:Y:S01]  /*9250*/  UMOV UR35, 0x400 ;  /* 0x0000040000237882 */ /* 0x000fe20000000000 */
[----:B-123--:R-:W-:Y:S01]  /*9260*/  IMAD.SHL.U32 R4, R0, 0x4, RZ ;  /* 0x0000000400047824 */ /* 0x00efe200078e00ff */
[----:B------:R-:W-:-:S04]  /*9270*/  ULEA UR35, UR42, UR35, 0x18 ;  /* 0x000000232a237291 */ /* 0x000fc8000f8ec03f */
[----:B------:R-:W-:Y:S01]  /*9280*/  UIADD3 UR34, UR35, 0x38680, URZ ;  /* 0x0003868023227890 */ /* 0x000fe2000fffe03f */
[----:B------:R-:W-:Y:S01]  /*9290*/  IADD3 R2, P0, R4, UR44, RZ ;  /* 0x0000002c04027c10 */ /* 0x000fe2000ff1e0ff */
[----:B------:R-:W-:-:S04]  /*92a0*/  IMAD.MOV.U32 R0, RZ, RZ, RZ ;  /* 0x000000ffff007224 */ /* 0x000fc800078e00ff */
[----:B------:R-:W-:-:S03]  /*92b0*/  IMAD.X R3, RZ, RZ, UR45, P0 ;  /* 0x0000002dff037e24 */ /* 0x000fc600080e06ff */
[----:B------:R-:W1:Y:S01]  /*92c0*/  LDS R5, [R4+UR34] ;  /* 0x0000002204057984 */ /* 0x000e620008000800 */
[----:B------:R-:W-:-:S03]  /*92d0*/  SHF.L.U32 R0, R0, 0x1f, RZ ;  /* 0x0000001f00007819 */ /* 0x000fc600000006ff */
[----:B-1----:R1:W2:Y:S02]  /*92e0*/  ATOMG.E.EXCH.STRONG.GPU PT, RZ, [R2], R5 ;  /* 0x0000000502ff73a8 */ /* 0x0022a400041ee100 */
[----:B--2---:R-:W2:Y:S01]  /*92f0*/  SYNCS.PHASECHK.TRANS64.TRYWAIT P0, [UR35+0x384e8], R0 ;  /* 0x0384e800ff0075a7 */ /* 0x004ea20008000163 */
[----:B------:R-:W-:Y:S02]  /*9300*/  ULOP3.LUT UR33, UR54, 0x1, URZ, 0xfc, !UPT ;  /* 0x0000000136217892 */ /* 0x000fe4000f8efc3f */
[----:B------:R-:W-:Y:S01]  /*9310*/  ULOP3.LUT UR37, UR52, 0x2, URZ, 0xfc, !UPT ;  /* 0x0000000234257892 */ /* 0x000fe2000f8efc3f */
[----:B-12---:R-:W-:Y:S11]  /*9320*/  @!P0 BRA `(.L_x_124) ;  /* 0x0000005800c08947 */ /* 0x006ff60003800000 */
.L_x_276:
[----:B------:R-:W-:Y:S01]  /*9330*/  IMAD.MOV.U32 R2, RZ, RZ, 0x1 ;  /* 0x00000001ff027424 */ /* 0x000fe200078e00ff */
[----:B------:R-:W-:Y:S01]  /*9340*/  ULDC UR32, c[0x0][0x598] ;  /* 0x0001660000207ab9 */ /* 0x000fe20000000800 */
[----:B------:R-:W-:Y:S01]  /*9350*/  IMAD.MOV.U32 R12, RZ, RZ, RZ ;  /* 0x000000ffff0c7224 */ /* 0x000fe200078e00ff */
[----:B------:R-:W-:Y:S01]  /*9360*/  ULDC UR36, c[0x0][0x580] ;  /* 0x0001600000247ab9 */ /* 0x000fe20000000800 */
[----:B------:R-:W-:Y:S01]  /*9370*/  ULDC.64 UR4, c[0x0][0x590] ;  /* 0x0001640000047ab9 */ /* 0x000fe20000000a00 */
[----:B------:R-:W-:-:S05]  /*9380*/  ULDC.64 UR6, c[0x0][0x588] ;  /* 0x0001620000067ab9 */ /* 0x000fca0000000a00 */
.L_x_185:
[----:B------:R-:W-:-:S06]  /*9390*/  UISETP.NE.AND UP0, UPT, UR33, 0x3, UPT ;  /* 0x000000032100788c */ /* 0x000fcc000bf05270 */
[----:B------:R-:W-:-:S13]  /*93a0*/  PLOP3.LUT P1, PT, PT, PT, UP0, 0x80, 0x0 ;  /* 0x000000000000781c */ /* 0x000fda0003f2f008 */
[----:B---345:R-:W-:Y:S05]  /*93b0*/  @!P1 BRA `(.L_x_125) ;  /* 0x0000000000049947 */ /* 0x038fea0003800000 */
[----:B------:R-:W-:Y:S01]  /*93c0*/  BPT.TRAP 0x1 ;  /* 0x000000040000795c */ /* 0x000fe20000300000 */
.L_x_125:
[----:B------:R-:W-:Y:S01]  /*93d0*/  ULEA UR8, UR38, UR35, 0x3 ;  /* 0x0000002326087291 */ /* 0x000fe2000f8e183f */
[----:B-1----:R-:W-:-:S08]  /*93e0*/  SHF.L.U32 R0, R12, 0x1f, RZ ;  /* 0x0000001f0c007819 */ /* 0x002fd000000006ff */
[----:B------:R-:W1:Y:S02]  /*93f0*/  SYNCS.PHASECHK.TRANS64.TRYWAIT P0, [UR8+0x38400], R0 ;  /* 0x03840000ff0075a7 */ /* 0x000e640008000148 */
[----:B-1----:R-:W-:Y:S05]  /*9400*/  @!P0 BRA `(.L_x_126) ;  /* 0x0000005800a08947 */ /* 0x002fea0003800000 */
.L_x_277:
[----:B------:R-:W-:-:S09]  /*9410*/  ULEA UR9, UR38, UR35, 0x4 ;  /* 0x0000002326097291 */ /* 0x000fd2000f8e203f */
[----:B------:R-:W2:Y:S01]  /*9420*/  LDS.128 R4, [UR9+0x384f0] ;  /* 0x0384f009ff047984 */ /* 0x000ea20008000c00 */
        /* <DEDUP_REMOVED lines=8> */
.L_x_127:
[----:B------:R-:W-:Y:S01]  /*94b0*/  UIADD3 UR8, UR8, 0x38440, URZ ;  /* 0x0003844008087890 */ /* 0x000fe2000fffe03f */
[----:B------:R-:W-:Y:S02]  /*94c0*/  R2UR UR10, R16 ;  /* 0x00000000100a72ca */ /* 0x000fe400000e0000 */
[----:B------:R-:W-:Y:S01]  /*94d0*/  R2UR UR11, R17 ;  /* 0x00000000110b72ca */ /* 0x000fe200000e0000 */
[----:B------:R-:W-:Y:S01]  /*94e0*/  UPRMT UR8, UR42, 0x654, UR8 ;  /* 0x000006542a087896 */ /* 0x000fe20008000008 */
[----:B------:R-:W-:Y:S02]  /*94f0*/  LOP3.LUT P1, RZ, R2, 0xff, RZ, 0xc0, !PT ;  /* 0x000000ff02ff7812 */ /* 0x000fe4000782c0ff */
[----:B------:R-:W-:-:S04]  /*9500*/  ISETP.NE.U32.AND P0, PT, RZ, UR4, PT ;  /* 0x00000004ff007c0c */ /* 0x000fc8000bf05070 */
[----:B------:R-:W-:Y:S02]  /*9510*/  ISETP.NE.AND.EX P0, PT, RZ, UR5, PT, P0 ;  /* 0x00000005ff007c0c */ /* 0x000fe4000bf05300 */
[----:B---3--:R-:W-:Y:S01]  /*9520*/  SYNCS.ARRIVE.TRANS64.RED.A1T0 RZ, [UR8], RZ ;  /* 0x000000ffffff79a7 */ /* 0x008fe20008100408 */
[----:B------:R-:W-:Y:S02]  /*9530*/  USHF.L.U32 UR10, UR10, 0x7, URZ ;  /* 0x000000070a0a7899 */ /* 0x000fe4000800063f */
[----:B------:R-:W-:Y:S02]  /*9540*/  USHF.L.U32 UR11, UR11, 0x8, URZ ;  /* 0x000000080b0b7899 */ /* 0x000fe4000800063f */
[----:B------:R-:W-:Y:S10]  /*9550*/  @!P1 BRA `(.L_x_128) ;  /* 0x00000000000c9947 */ /* 0x000ff40003800000 */
[----:B------:R-:W-:-:S04]  /*9560*/  DEPBAR {5,4,3,2,1,0} ;  /* 0x0000003f0000791a */ /* 0x000fc80000000000 */
[----:B------:R3:W-:Y:S02]  /*9570*/  UTMACCTL.IV [UR44] ;  /* 0x000000002c0079b9 */ /* 0x0007e40008000000 */
[----:B---3--:R-:W-:Y:S01]  /*9580*/  NOP ;  /* 0x0000000000007918 */ /* 0x008fe20000000000 */
.L_x_128:
[----:B------:R-:W-:Y:S05]  /*9590*/  @!P0 BRA `(.L_x_129) ;  /* 0x0000000000188947 */ /* 0x000fea0003800000 */
[----:B-1----:R-:W1:Y:S02]  /*95a0*/  LDC.64 R2, c[0x0][0x590] ;  /* 0x00016400ff027b82 */ /* 0x002e640000000a00 */
[----:B-1----:R-:W-:-:S06]  /*95b0*/  IMAD.WIDE R2, R18, 0x8, R2 ;  /* 0x0000000812027825 */ /* 0x002fcc00078e0202 */
[----:B------:R-:W3:Y:S04]  /*95c0*/  LDG.E.64 R2, desc[UR58][R2.64] ;  /* 0x0000003a02027981 */ /* 0x000ee8000c1e1b00 */
[----:B---3--:R-:W3:Y:S02]  /*95d0*/  LD.E R0, desc[UR58][R2.64] ;  /* 0x0000003a02007980 */ /* 0x008ee4000c101900 */
[----:B---3--:R-:W-:Y:S01]  /*95e0*/  FSETP.NEU.AND P0, PT, R0, RZ, PT ;  /* 0x000000ff0000720b */ /* 0x008fe20003f0d000 */
[----:B------:R-:W-:-:S12]  /*95f0*/  BRA `(.L_x_130) ;  /* 0x0000000000247947 */ /* 0x000fd80003800000 */
.L_x_129:
[----:B------:R-:W-:Y:S02]  /*9600*/  ISETP.NE.U32.AND P1, PT, RZ, UR6, PT ;  /* 0x00000006ff007c0c */ /* 0x000fe4000bf25070 */
[----:B------:R-:W-:Y:S02]  /*9610*/  FSETP.NEU.AND P0, PT, RZ, UR36, PT ;  /* 0x00000024ff007c0b */ /* 0x000fe4000bf0d000 */
[----:B------:R-:W-:-:S13]  /*9620*/  ISETP.NE.AND.EX P1, PT, RZ, UR7, PT, P1 ;  /* 0x00000007ff007c0c */ /* 0x000fda000bf25310 */
[----:B------:R-:W-:Y:S05]  /*9630*/  @!P1 BRA `(.L_x_130) ;  /* 0x0000000000149947 */ /* 0x000fea0003800000 */
[----:B-1----:R-:W1:Y:S01]  /*9640*/  LDC.64 R2, c[0x0][0x588] ;  /* 0x00016200ff027b82 */ /* 0x002e620000000a00 */
[----:B------:R-:W-:-:S04]  /*9650*/  IMAD R9, R18, UR32, RZ ;  /* 0x0000002012097c24 */ /* 0x000fc8000f8e02ff */
[----:B-1----:R-:W-:-:S06]  /*9660*/  IMAD.WIDE R2, R9, 0x4, R2 ;  /* 0x0000000409027825 */ /* 0x002fcc00078e0202 */
[----:B------:R-:W3:Y:S02]  /*9670*/  LDG.E R2, desc[UR58][R2.64] ;  /* 0x0000003a02027981 */ /* 0x000ee4000c1e1900 */
[----:B---3--:R-:W-:-:S13]  /*9680*/  FSETP.NEU.AND P0, PT, R2, RZ, PT ;  /* 0x000000ff0200720b */ /* 0x008fda0003f0d000 */
.L_x_130:
[----:B------:R-:W-:Y:S01]  /*9690*/  UISETP.NE.AND UP0, UPT, UR37, 0x3, UPT ;  /* 0x000000032500788c */ /* 0x000fe2000bf05270 */
[----:B------:R-:W-:-:S05]  /*96a0*/  ELECT P1, URZ, PT ;  /* 0x00000000003f782f */ /* 0x000fca0003820000 */
[----:B------:R-:W-:Y:S02]  /*96b0*/  PLOP3.LUT P2, PT, PT, PT, UP0, 0x80, 0x0 ;  /* 0x000000000000781c */ /* 0x000fe40003f4f008 */
[----:B------:R-:W-:-:S11]  /*96c0*/  PLOP3.LUT P0, PT, P0, P1, PT, 0x2a, 0x0 ;  /* 0x000000000000781c */ /* 0x000fd60000702572 */
[----:B------:R-:W-:Y:S05]  /*96d0*/  @!P2 BRA `(.L_x_131) ;  /* 0x000000000004a947 */ /* 0x000fea0003800000 */
[----:B------:R-:W-:Y:S01]  /*96e0*/  BPT.TRAP 0x1 ;  /* 0x000000040000795c */ /* 0x000fe20000300000 */
.L_x_131:
[----:B-1----:R-:W-:-:S05]  /*96f0*/  IMAD.MOV.U32 R0, RZ, RZ, 0x1 ;  /* 0x00000001ff007424 */ /* 0x002fca00078e00ff */
[----:B------:R-:W-:-:S04]  /*9700*/  SHF.L.U32 R0, R0, 0x1f, RZ ;  /* 0x0000001f00007819 */ /* 0x000fc800000006ff */
[----:B------:R-:W1:Y:S02]  /*9710*/  SYNCS.PHASECHK.TRANS64.TRYWAIT P1, [UR35+0x384c0], R0 ;  /* 0x0384c000ff0075a7 */ /* 0x000e640008020163 */
[----:B-1----:R-:W-:Y:S05]  /*9720*/  @!P1 BRA `(.L_x_132) ;  /* 0x0000005400f09947 */ /* 0x002fea0003800000 */
.L_x_278:
[----:B------:R-:W-:Y:S04]  /*9730*/  BSSY B0, `(.L_x_133) ;  /* 0x0000010000007945 */ /* 0x000fe80003800000 */
[----:B------:R-:W-:Y:S05]  /*9740*/  @P0 BRA `(.L_x_134) ;  /* 0x0000000000380947 */ /* 0x000fea0003800000 */
[----:B------:R-:W-:Y:S02]  /*9750*/  UIADD3 UR8, UR35, 0x30000, URZ ;  /* 0x0003000023087890 */ /* 0x000fe4000fffe03f */
[----:B------:R-:W-:Y:S02]  /*9760*/  UIADD3 UR9, UR35, 0x384a0, URZ ;  /* 0x000384a023097890 */ /* 0x000fe4000fffe03f */
[----:B------:R-:W-:Y:S02]  /*9770*/  UIADD3 UR14, UR10, 0x40, URZ ;  /* 0x000000400a0e7890 */ /* 0x000fe4000fffe03f */
[----:B------:R-:W-:Y:S01]  /*9780*/  UIADD3 UR12, UR35, 0x31000, URZ ;  /* 0x00031000230c7890 */ /* 0x000fe2000fffe03f */
[----:B------:R-:W-:Y:S01]  /*9790*/  UMOV UR16, 0x0 ;  /* 0x0000000000107882 */ /* 0x000fe20000000000 */
[----:B------:R-:W-:Y:S01]  /*97a0*/  UMOV UR17, 0x10000000 ;  /* 0x1000000000117882 */ /* 0x000fe20000000000 */
[----:B------:R-:W-:Y:S01]  /*97b0*/  UMOV UR15, UR11 ;  /* 0x0000000b000f7c82 */ /* 0x000fe20008000000 */
[----:B------:R-:W-:Y:S01]  /*97c0*/  UMOV UR13, UR9 ;  /* 0x00000009000d7c82 */ /* 0x000fe20008000000 */
[----:B------:R3:W-:Y:S04]  /*97d0*/  UTMALDG.2D [UR8], [UR44], desc[UR16] ;  /* 0x000010082c0075b4 */ /* 0x0007e80008009000 */
[----:B------:R3:W-:Y:S02]  /*97e0*/  UTMALDG.2D [UR12], [UR44], desc[UR16] ;  /* 0x0000100c2c0075b4 */ /* 0x0007e40008009000 */
[----:B---3--:R-:W-:Y:S05]  /*97f0*/  @!P2 BRA `(.L_x_135) ;  /* 0x000000000004a947 */ /* 0x008fea0003800000 */
[----:B------:R-:W-:Y:S01]  /*9800*/  BPT.TRAP 0x1 ;  /* 0x000000040000795c */ /* 0x000fe20000300000 */
.L_x_135:
[----:B------:R-:W3:Y:S02]  /*9810*/  LDC R2, c[0x0][0x828] ;  /* 0x00020a00ff027b82 */ /* 0x000ee40000000800 */
[----:B---3--:R3:W-:Y:S02]  /*9820*/  SYNCS.ARRIVE.TRANS64.RED.A0TR RZ, [UR35+0x384a0], R2 ;  /* 0x0384a002ffff79a7 */ /* 0x0087e40008300423 */
.L_x_134:
[----:B------:R-:W-:Y:S05]  /*9830*/  BSYNC B0 ;  /* 0x0000000000007941 */ /* 0x000fea0003800000 */
.L_x_133:
[----:B------:R-:W-:Y:S05]  /*9840*/  @!P2 BRA `(.L_x_136) ;  /* 0x000000000004a947 */ /* 0x000fea0003800000 */
[----:B------:R-:W-:Y:S01]  /*9850*/  BPT.TRAP 0x1 ;  /* 0x000000040000795c */ /* 0x000fe20000300000 */
.L_x_136:
[----:B------:R-:W-:-:S04]  /*9860*/  UIADD3 UR21, UR35, 0x384a0, URZ ;  /* 0x000384a023157890 */ /* 0x000fc8000fffe03f */
[----:B------:R-:W-:-:S09]  /*9870*/  UPRMT UR8, UR42, 0x654, UR21 ;  /* 0x000006542a087896 */ /* 0x000fd20008000015 */
[----:B------:R-:W-:Y:S01]  /*9880*/  SYNCS.ARRIVE.TRANS64.RED.A1T0 RZ, [UR8], RZ ;  /* 0x000000ffffff79a7 */ /* 0x000fe20008100408 */
[----:B------:R-:W-:Y:S05]  /*9890*/  @!P2 BRA `(.L_x_137) ;  /* 0x000000000004a947 */ /* 0x000fea0003800000 */
[----:B------:R-:W-:Y:S01]  /*98a0*/  BPT.TRAP 0x1 ;  /* 0x000000040000795c */ /* 0x000fe20000300000 */
.L_x_137:
[----:B------:R-:W4:Y:S02]  /*98b0*/  SYNCS.PHASECHK.TRANS64.TRYWAIT P1, [UR35+0x384c8], R0 ;  /* 0x0384c800ff0075a7 */ /* 0x000f240008020163 */
[----:B----4-:R-:W-:Y:S05]  /*98c0*/  @!P1 BRA `(.L_x_138) ;  /* 0x0000005400a09947 */ /* 0x010fea0003800000 */
.L_x_279:
[----:B------:R-:W-:Y:S04]  /*98d0*/  BSSY B0, `(.L_x_139) ;  /* 0x0000012000007945 */ /* 0x000fe80003800000 */
[----:B------:R-:W-:Y:S05]  /*98e0*/  @P0 BRA `(.L_x_140) ;  /* 0x0000000000400947 */ /* 0x000fea0003800000 */
[----:B------:R-:W-:Y:S02]  /*98f0*/  UIADD3 UR15, UR11, 0x20, URZ ;  /* 0x000000200b0f7890 */ /* 0x000fe4000fffe03f */
        /* <DEDUP_REMOVED lines=8> */
[----:B------:R-:W-:Y:S01]  /*9980*/  UMOV UR19, UR15 ;  /* 0x0000000f00137c82 */ /* 0x000fe20008000000 */
[----:B------:R4:W-:Y:S03]  /*9990*/  UTMALDG.2D [UR12], [UR44], desc[UR22] ;  /* 0x0000160c2c0075b4 */ /* 0x0009e60008009000 */
[----:B------:R4:W-:Y:S02]  /*99a0*/  UTMALDG.2D [UR16], [UR44], desc[UR22] ;  /* 0x000016102c0075b4 */ /* 0x0009e40008009000 */
[----:B----4-:R-:W-:Y:S05]  /*99b0*/  @!P2 BRA `(.L_x_141) ;  /* 0x000000000004a947 */ /* 0x010fea0003800000 */
[----:B------:R-:W-:Y:S01]  /*99c0*/  BPT.TRAP 0x1 ;  /* 0x000000040000795c */ /* 0x000fe20000300000 */
.L_x_141:
[----:B---3--:R-:W3:Y:S02]  /*99d0*/  LDC R2, c[0x0][0x828] ;  /* 0x00020a00ff027b82 */ /* 0x008ee40000000800 */
[----:B---3--:R4:W-:Y:S02]  /*99e0*/  SYNCS.ARRIVE.TRANS64.RED.A0TR RZ, [UR35+0x384a8], R2 ;  /* 0x0384a802ffff79a7 */ /* 0x0089e40008300423 */
.L_x_140:
[----:B------:R-:W-:Y:S05]  /*99f0*/  BSYNC B0 ;  /* 0x0000000000007941 */ /* 0x000fea0003800000 */
.L_x_139:
[----:B------:R-:W-:Y:S05]  /*9a00*/  @!P2 BRA `(.L_x_142) ;  /* 0x000000000004a947 */ /* 0x000fea0003800000 */
[----:B------:R-:W-:Y:S01]  /*9a10*/  BPT.TRAP 0x1 ;  /* 0x000000040000795c */ /* 0x000fe20000300000 */
.L_x_142:
[----:B------:R-:W-:-:S04]  /*9a20*/  UIADD3 UR13, UR35, 0x384a8, URZ ;  /* 0x000384a8230d7890 */ /* 0x000fc8000fffe03f */
[----:B------:R-:W-:-:S09]  /*9a30*/  UPRMT UR9, UR42, 0x654, UR13 ;  /* 0x000006542a097896 */ /* 0x000fd2000800000d */
[----:B------:R-:W-:Y:S01]  /*9a40*/  SYNCS.ARRIVE.TRANS64.RED.A1T0 RZ, [UR9], RZ ;  /* 0x000000ffffff79a7 */ /* 0x000fe20008100409 */
[----:B------:R-:W-:Y:S05]  /*9a50*/  @!P2 BRA `(.L_x_143) ;  /* 0x000000000004a947 */ /* 0x000fea0003800000 */
[----:B------:R-:W-:Y:S01]  /*9a60*/  BPT.TRAP 0x1 ;  /* 0x000000040000795c */ /* 0x000fe20000300000 */
.L_x_143:
[----:B------:R-:W5:Y:S02]  /*9a70*/  SYNCS.PHASECHK.TRANS64.TRYWAIT P1, [UR35+0x384d0], R0 ;  /* 0x0384d000ff0075a7 */ /* 0x000f640008020163 */
[----:B-----5:R-:W-:Y:S05]  /*9a80*/  @!P1 BRA `(.L_x_144) ;  /* 0x0000005400489947 */ /* 0x020fea0003800000 */
.L_x_280:
        /* <DEDUP_REMOVED lines=14> */
[----:B-1----:R-:W-:Y:S05]  /*9b70*/  @!P2 BRA `(.L_x_147) ;  /* 0x000000000004a947 */ /* 0x002fea0003800000 */
[----:B------:R-:W-:Y:S01]  /*9b80*/  BPT.TRAP 0x1 ;  /* 0x000000040000795c */ /* 0x000fe20000300000 */
.L_x_147:
[----:B---34-:R-:W1:Y:S02]  /*9b90*/  LDC R2, c[0x0][0x828] ;  /* 0x00020a00ff027b82 */ /* 0x018e640000000800 */
[----:B-1----:R1:W-:Y:S02]  /*9ba0*/  SYNCS.ARRIVE.TRANS64.RED.A0TR RZ, [UR35+0x384b0], R2 ;  /* 0x0384b002ffff79a7 */ /* 0x0023e40008300423 */
.L_x_146:
[----:B------:R-:W-:Y:S05]  /*9bb0*/  BSYNC B0 ;  /* 0x0000000000007941 */ /* 0x000fea0003800000 */
.L_x_145:
[----:B------:R-:W-:Y:S05]  /*9bc0*/  @!P2 BRA `(.L_x_148) ;  /* 0x000000000004a947 */ /* 0x000fea0003800000 */
[----:B------:R-:W-:Y:S01]  /*9bd0*/  BPT.TRAP 0x1 ;  /* 0x000000040000795c */ /* 0x000fe20000300000 */
.L_x_148:
[----:B------:R-:W-:-:S04]  /*9be0*/  UIADD3 UR17, UR35, 0x384b0, URZ ;  /* 0x000384b023117890 */ /* 0x000fc8000fffe03f */
[----:B------:R-:W-:-:S09]  /*9bf0*/  UPRMT UR39, UR42, 0x654, UR17 ;  /* 0x000006542a277896 */ /* 0x000fd20008000011 */
[----:B------:R-:W-:Y:S01]  /*9c00*/  SYNCS.ARRIVE.TRANS64.RED.A1T0 RZ, [UR39], RZ ;  /* 0x000000ffffff79a7 */ /* 0x000fe20008100427 */
[----:B------:R-:W-:Y:S05]  /*9c10*/  @!P2 BRA `(.L_x_149) ;  /* 0x000000000004a947 */ /* 0x000fea0003800000 */
[----:B------:R-:W-:Y:S01]  /*9c20*/  BPT.TRAP 0x1 ;  /* 0x000000040000795c */ /* 0x000fe20000300000 */
.L_x_149:
[----:B------:R-:W5:Y:S02]  /*9c30*/  SYNCS.PHASECHK.TRANS64.TRYWAIT P1, [UR35+0x384d8], R0 ;  /* 0x0384d800ff0075a7 */ /* 0x000f640008020163 */
[----:B-----5:R-:W-:Y:S05]  /*9c40*/  @!P1 BRA `(.L_x_150) ;  /* 0x0000005000f09947 */ /* 0x020fea0003800000 */
.L_x_281:
        /* <DEDUP_REMOVED lines=16> */
.L_x_153:
[----:B---34-:R-:W1:Y:S02]  /*9d50*/  LDC R2, c[0x0][0x828] ;  /* 0x00020a00ff027b82 */ /* 0x018e640000000800 */
[----:B-1----:R1:W-:Y:S02]  /*9d60*/  SYNCS.ARRIVE.TRANS64.RED.A0TR RZ, [UR35+0x384b8], R2 ;  /* 0x0384b802ffff79a7 */ /* 0x0023e40008300423 */
.L_x_152:
[----:B------:R-:W-:Y:S05]  /*9d70*/  BSYNC B0 ;  /* 0x0000000000007941 */ /* 0x000fea0003800000 */
.L_x_151:
[----:B------:R-:W-:Y:S05]  /*9d80*/  @!P2 BRA `(.L_x_154) ;  /* 0x000000000004a947 */ /* 0x000fea0003800000 */
[----:B------:R-:W-:Y:S01]  /*9d90*/  BPT.TRAP 0x1 ;  /* 0x000000040000795c */ /* 0x000fe20000300000 */
.L_x_154:
[----:B------:R-:W-:-:S04]  /*9da0*/  UIADD3 UR29, UR35, 0x384b8, URZ ;  /* 0x000384b8231d7890 */ /* 0x000fc8000fffe03f */
[----:B------:R-:W-:-:S09]  /*9db0*/  UPRMT UR43, UR42, 0x654, UR29 ;  /* 0x000006542a2b7896 */ /* 0x000fd2000800001d */
[----:B------:R-:W-:Y:S01]  /*9dc0*/  SYNCS.ARRIVE.TRANS64.RED.A1T0 RZ, [UR43], RZ ;  /* 0x000000ffffff79a7 */ /* 0x000fe2000810042b */
[----:B------:R-:W-:Y:S05]  /*9dd0*/  @!P2 BRA `(.L_x_155) ;  /* 0x000000000004a947 */ /* 0x000fea0003800000 */
[----:B------:R-:W-:Y:S01]  /*9de0*/  BPT.TRAP 0x1 ;  /* 0x000000040000795c */ /* 0x000fe20000300000 */
.L_x_155:
[----:B-1-34-:R-:W-:-:S04]  /*9df0*/  SHF.L.U32 R2, RZ, 0x1f, RZ ;  /* 0x0000001fff027819 */ /* 0x01afc800000006ff */
[----:B------:R-:W1:Y:S02]  /*9e00*/  SYNCS.PHASECHK.TRANS64.TRYWAIT P1, [UR35+0x384c0], R2 ;  /* 0x0384c002ff0075a7 */ /* 0x000e640008020163 */
[----:B-1----:R-:W-:Y:S05]  /*9e10*/  @!P1 BRA `(.L_x_156) ;  /* 0x0000005000949947 */ /* 0x002fea0003800000 */
.L_x_282:
        /* <DEDUP_REMOVED lines=13> */
[----:B---3--:R-:W-:Y:S05]  /*9ef0*/  @!P2 BRA `(.L_x_159) ;  /* 0x000000000004a947 */ /* 0x008fea0003800000 */
[----:B------:R-:W-:Y:S01]  /*9f00*/  BPT.TRAP 0x1 ;  /* 0x000000040000795c */ /* 0x000fe20000300000 */
.L_x_159:
[----:B-1----:R-:W1:Y:S02]  /*9f10*/  LDC R3, c[0x0][0x828] ;  /* 0x00020a00ff037b82 */ /* 0x002e640000000800 */
[----:B-1----:R3:W-:Y:S02]  /*9f20*/  SYNCS.ARRIVE.TRANS64.RED.A0TR RZ, [UR35+0x384a0], R3 ;  /* 0x0384a003ffff79a7 */ /* 0x0027e40008300423 */
.L_x_158:
[----:B------:R-:W-:Y:S05]  /*9f30*/  BSYNC B0 ;  /* 0x0000000000007941 */ /* 0x000fea0003800000 */
.L_x_157:
[----:B------:R-:W-:Y:S05]  /*9f40*/  @!P2 BRA `(.L_x_160) ;  /* 0x000000000004a947 */ /* 0x000fea0003800000 */
[----:B------:R-:W-:Y:S01]  /*9f50*/  BPT.TRAP 0x1 ;  /* 0x000000040000795c */ /* 0x000fe20000300000 */
.L_x_160:
[----:B------:R-:W-:Y:S01]  /*9f60*/  SYNCS.ARRIVE.TRANS64.RED.A1T0 RZ, [UR8], RZ ;  /* 0x000000ffffff79a7 */ /* 0x000fe20008100408 */
[----:B------:R-:W-:Y:S05]  /*9f70*/  @!P2 BRA `(.L_x_161) ;  /* 0x000000000004a947 */ /* 0x000fea0003800000 */
[----:B------:R-:W-:Y:S01]  /*9f80*/  BPT.TRAP 0x1 ;  /* 0x000000040000795c */ /* 0x000fe20000300000 */
.L_x_161:
[----:B------:R-:W4:Y:S02]  /*9f90*/  SYNCS.PHASECHK.TRANS64.TRYWAIT P1, [UR35+0x384c8], R2 ;  /* 0x0384c802ff0075a7 */ /* 0x000f240008020163 */
[----:B----4-:R-:W-:Y:S05]  /*9fa0*/  @!P1 BRA `(.L_x_162) ;  /* 0x0000005000489947 */ /* 0x010fea0003800000 */
.L_x_283:
        /* <DEDUP_REMOVED lines=15> */
.L_x_165:
[----:B-1-3--:R-:W1:Y:S02]  /*a0a0*/  LDC R3, c[0x0][0x828] ;  /* 0x00020a00ff037b82 */ /* 0x00ae640000000800 */
[----:B-1----:R4:W-:Y:S02]  /*a0b0*/  SYNCS.ARRIVE.TRANS64.RED.A0TR RZ, [UR35+0x384a8], R3 ;  /* 0x0384a803ffff79a7 */ /* 0x0029e40008300423 */
.L_x_164:
[----:B------:R-:W-:Y:S05]  /*a0c0*/  BSYNC B0 ;  /* 0x0000000000007941 */ /* 0x000fea0003800000 */
.L_x_163:
[----:B------:R-:W-:Y:S05]  /*a0d0*/  @!P2 BRA `(.L_x_166) ;  /* 0x000000000004a947 */ /* 0x000fea0003800000 */
[----:B------:R-:W-:Y:S01]  /*a0e0*/  BPT.TRAP 0x1 ;  /* 0x000000040000795c */ /* 0x000fe20000300000 */
.L_x_166:
[----:B------:R-:W-:Y:S01]  /*a0f0*/  SYNCS.ARRIVE.TRANS64.RED.A1T0 RZ, [UR9], RZ ;  /* 0x000000ffffff79a7 */ /* 0x000fe20008100409 */
[----:B------:R-:W-:Y:S05]  /*a100*/  @!P2 BRA `(.L_x_167) ;  /* 0x000000000004a947 */ /* 0x000fea0003800000 */
[----:B------:R-:W-:Y:S01]  /*a110*/  BPT.TRAP 0x1 ;  /* 0x000000040000795c */ /* 0x000fe20000300000 */
.L_x_167:
[----:B------:R-:W5:Y:S02]  /*a120*/  SYNCS.PHASECHK.TRANS64.TRYWAIT P1, [UR35+0x384d0], R2 ;  /* 0x0384d002ff0075a7 */ /* 0x000f640008020163 */
[----:B-----5:R-:W-:Y:S05]  /*a130*/  @!P1 BRA `(.L_x_168) ;  /* 0x0000004c00fc9947 */ /* 0x020fea0003800000 */
.L_x_284:
        /* <DEDUP_REMOVED lines=15> */
.L_x_171:
[----:B---34-:R-:W1:Y:S02]  /*a230*/  LDC R3, c[0x0][0x828] ;  /* 0x00020a00ff037b82 */ /* 0x018e640000000800 */
[----:B-1----:R1:W-:Y:S02]  /*a240*/  SYNCS.ARRIVE.TRANS64.RED.A0TR RZ, [UR35+0x384b0], R3 ;  /* 0x0384b003ffff79a7 */ /* 0x0023e40008300423 */
.L_x_170:
[----:B------:R-:W-:Y:S05]  /*a250*/  BSYNC B0 ;  /* 0x0000000000007941 */ /* 0x000fea0003800000 */
.L_x_169:
[----:B------:R-:W-:Y:S05]  /*a260*/  @!P2 BRA `(.L_x_172) ;  /* 0x000000000004a947 */ /* 0x000fea0003800000 */
[----:B------:R-:W-:Y:S01]  /*a270*/  BPT.TRAP 0x1 ;  /* 0x000000040000795c */ /* 0x000fe20000300000 */
.L_x_172:
[----:B------:R-:W-:Y:S01]  /*a280*/  SYNCS.ARRIVE.TRANS64.RED.A1T0 RZ, [UR39], RZ ;  /* 0x000000ffffff79a7 */ /* 0x000fe20008100427 */
[----:B------:R-:W-:Y:S05]  /*a290*/  @!P2 BRA `(.L_x_173) ;  /* 0x000000000004a947 */ /* 0x000fea0003800000 */
[----:B------:R-:W-:Y:S01]  /*a2a0*/  BPT.TRAP 0x1 ;  /* 0x000000040000795c */ /* 0x000fe20000300000 */
.L_x_173:
[----:B------:R-:W5:Y:S02]  /*a2b0*/  SYNCS.PHASECHK.TRANS64.TRYWAIT P1, [UR35+0x384d8], R2 ;  /* 0x0384d802ff0075a7 */ /* 0x000f640008020163 */
[----:B-----5:R-:W-:Y:S05]  /*a2c0*/  @!P1 BRA `(.L_x_174) ;  /* 0x0000004c00b09947 */ /* 0x020fea0003800000 */
.L_x_285:
        /* <DEDUP_REMOVED lines=15> */
.L_x_177:
[----:B------:R-:W1:Y:S02]  /*a3c0*/  LDC R2, c[0x0][0x828] ;  /* 0x00020a00ff027b82 */ /* 0x000e640000000800 */
[----:B-1----:R1:W-:Y:S02]  /*a3d0*/  SYNCS.ARRIVE.TRANS64.RED.A0TR RZ, [UR35+0x384b8], R2 ;  /* 0x0384b802ffff79a7 */ /* 0x0023e40008300423 */
.L_x_176:
[----:B------:R-:W-:Y:S05]  /*a3e0*/  BSYNC B0 ;  /* 0x0000000000007941 */ /* 0x000fea0003800000 */
.L_x_175:
[----:B------:R-:W-:Y:S05]  /*a3f0*/  @!P2 BRA `(.L_x_178) ;  /* 0x000000000004a947 */ /* 0x000fea0003800000 */
[----:B------:R-:W-:Y:S01]  /*a400*/  BPT.TRAP 0x1 ;  /* 0x000000040000795c */ /* 0x000fe20000300000 */
.L_x_178:
[----:B--2---:R-:W-:Y:S01]  /*a410*/  ISETP.NE.AND P0, PT, R7, RZ, PT ;  /* 0x000000ff0700720c */ /* 0x004fe20003f05270 */
[----:B------:R-:W-:Y:S01]  /*a420*/  SYNCS.ARRIVE.TRANS64.RED.A1T0 RZ, [UR43], RZ ;  /* 0x000000ffffff79a7 */ /* 0x000fe2000810042b */
[CC--:B------:R-:W-:Y:S02]  /*a430*/  ISETP.NE.AND P3, PT, R18.reuse, R6.reuse, PT ;  /* 0x000000061200720c */ /* 0x0c0fe40003f65270 */
[----:B------:R-:W-:-:S13]  /*a440*/  ISETP.EQ.OR P0, PT, R18, R6, !P0 ;  /* 0x000000061200720c */ /* 0x000fda0004702670 */
[----:B------:R-:W-:Y:S05]  /*a450*/  @P0 BRA `(.L_x_179) ;  /* 0x0000000400040947 */ /* 0x000fea0003800000 */
[----:B------:R-:W-:Y:S01]  /*a460*/  ELECT P0, URZ, PT ;  /* 0x00000000003f782f */ /* 0x000fe20003800000 */
[----:B------:R-:W-:-:S12]  /*a470*/  BSSY B0, `(.L_x_180) ;  /* 0x0000032000007945 */ /* 0x000fd80003800000 */
[----:B------:R-:W-:Y:S05]  /*a480*/  @!P0 BRA `(.L_x_181) ;  /* 0x0000000000c08947 */ /* 0x000fea0003800000 */
[----:B-1-34-:R-:W1:Y:S08]  /*a490*/  LDC.64 R2, c[0x0][0x290] ;  /* 0x0000a400ff027b82 */ /* 0x01ae700000000a00 */
[----:B------:R-:W2:Y:S08]  /*a4a0*/  LDC.64 R14, c[0x0][0x808] ;  /* 0x00020200ff0e7b82 */ /* 0x000eb00000000a00 */
[----:B------:R-:W3:Y:S01]  /*a4b0*/  LDC.64 R16, c[0x0][0x810] ;  /* 0x00020400ff107b82 */ /* 0x000ee20000000a00 */
[----:B-1----:R-:W-:-:S05]  /*a4c0*/  IMAD.WIDE R2, R6, 0xc, R2 ;  /* 0x0000000c06027825 */ /* 0x002fca00078e0202 */
[----:B------:R1:W5:Y:S04]  /*a4d0*/  LDG.E R10, desc[UR58][R2.64] ;  /* 0x0000003a020a7981 */ /* 0x000368000c1e1900 */
[----:B------:R1:W5:Y:S01]  /*a4e0*/  LDG.E R13, desc[UR58][R2.64+0x4] ;  /* 0x0000043a020d7981 */ /* 0x000362000c1e1900 */
[----:B--2---:R-:W-:Y:S02]  /*a4f0*/  ISETP.NE.U32.AND P0, PT, R14, RZ, PT ;  /* 0x000000ff0e00720c */ /* 0x004fe40003f05070 */
[----:B------:R-:W-:Y:S02]  /*a500*/  SHF.R.S32.HI R8, RZ, 0x1f, R6 ;  /* 0x0000001fff087819 */ /* 0x000fe40000011406 */
[----:B------:R-:W-:Y:S02]  /*a510*/  ISETP.NE.AND.EX P0, PT, R15, RZ, PT, P0 ;  /* 0x000000ff0f00720c */ /* 0x000fe40003f05300 */
[----:B---3--:R-:W-:-:S04]  /*a520*/  ISETP.NE.U32.AND P1, PT, R16, RZ, PT ;  /* 0x000000ff1000720c */ /* 0x008fc80003f25070 */
[----:B------:R-:W-:-:S07]  /*a530*/  ISETP.NE.AND.EX P1, PT, R17, RZ, PT, P1 ;  /* 0x000000ff1100720c */ /* 0x000fce0003f25310 */
[----:B-1----:R-:W-:Y:S06]  /*a540*/  @!P0 BRA `(.L_x_182) ;  /* 0x0000000000108947 */ /* 0x002fec0003800000 */
[----:B------:R-:W-:-:S04]  /*a550*/  LEA R2, P0, R6, R14, 0x3 ;  /* 0x0000000e06027211 */ /* 0x000fc800078018ff */
[----:B------:R-:W-:-:S06]  /*a560*/  LEA.HI.X R3, R6, R15, R8, 0x3, P0 ;  /* 0x0000000f06037211 */ /* 0x000fcc00000f1c08 */
[----:B------:R-:W2:Y:S04]  /*a570*/  LDG.E.64 R2, desc[UR58][R2.64] ;  /* 0x0000003a02027981 */ /* 0x000ea8000c1e1b00 */
[----:B--2---:R1:W-:Y:S02]  /*a580*/  STS.64 [UR34], R2 ;  /* 0x00000002ff007988 */ /* 0x0043e40008000a22 */
.L_x_182:
[----:B------:R-:W-:Y:S05]  /*a590*/  @!P1 BRA `(.L_x_181) ;  /* 0x00000000007c9947 */ /* 0x000fea0003800000 */
[----:B-1----:R-:W-:-:S04]  /*a5a0*/  LEA R2, P0, R6, R16, 0x3 ;  /* 0x0000001006027211 */ /* 0x002fc800078018ff */
[----:B------:R-:W-:Y:S02]  /*a5b0*/  LEA.HI.X R3, R6, R17, R8, 0x3, P0 ;  /* 0x0000001106037211 */ /* 0x000fe400000f1c08 */
[----:B------:R-:W1:Y:S04]  /*a5c0*/  LDS R8, [UR34+0x1c] ;  /* 0x00001c22ff087984 */ /* 0x000e680008000800 */
[----:B------:R-:W2:Y:S01]  /*a5d0*/  LDG.E.64 R2, desc[UR58][R2.64] ;  /* 0x0000003a02027981 */ /* 0x000ea2000c1e1b00 */
        /* <DEDUP_REMOVED lines=10> */
[----:B------:R-:W-:Y:S02]  /*a680*/  SHF.R.U64 R3, R3, 0x4, R14 ;  /* 0x0000000403037819 */ /* 0x000fe4000000120e */
[----:B-1----:R-:W-:-:S03]  /*a690*/  LOP3.LUT R8, R8, 0xf, R9, 0xb8, !PT ;  /* 0x0000000f08087812 */ /* 0x002fc600078eb809 */
[----:B------:R-:W-:Y:S04]  /*a6a0*/  STS [UR34+0xc], R3 ;  /* 0x00000c03ff007988 */ /* 0x000fe80008000822 */
[----:B------:R1:W-:Y:S04]  /*a6b0*/  STS [UR34+0x1c], R8 ;  /* 0x00001c08ff007988 */ /* 0x0003e80008000822 */
[----:B------:R-:W2:Y:S01]  /*a6c0*/  LDS R11, [UR34+0x1c] ;  /* 0x00001c22ff0b7984 */ /* 0x000ea20008000800 */
[----:B-1---5:R-:W-:Y:S01]  /*a6d0*/  VIADD R8, R10, 0xffffffff ;  /* 0xffffffff0a087836 */ /* 0x022fe20000000000 */
[----:B--2---:R-:W-:-:S05]  /*a6e0*/  LOP3.LUT R11, R11, 0xf0, RZ, 0xb8, !PT ;  /* 0x000000f00b0b7812 */ /* 0x004fca00078eb8ff */
[----:B------:R1:W-:Y:S04]  /*a6f0*/  STS [UR34+0x1c], R11 ;  /* 0x00001c0bff007988 */ /* 0x0003e80008000822 */
[----:B------:R-:W2:Y:S01]  /*a700*/  LDS R9, [UR34+0x1c] ;  /* 0x00001c22ff097984 */ /* 0x000ea20008000800 */
[----:B-1----:R-:W-:Y:S02]  /*a710*/  CS2R R10, SRZ ;  /* 0x00000000000a7805 */ /* 0x002fe4000001ff00 */
[----:B--2---:R-:W-:Y:S01]  /*a720*/  LOP3.LUT R17, R9, 0xf00, RZ, 0xb8, !PT ;  /* 0x00000f0009117812 */ /* 0x004fe200078eb8ff */
[----:B------:R-:W-:-:S04]  /*a730*/  VIADD R9, R13, 0xffffffff ;  /* 0xffffffff0d097836 */ /* 0x000fc80000000000 */
[----:B------:R-:W-:Y:S04]  /*a740*/  STS.64 [UR34+0x18], R16 ;  /* 0x00001810ff007988 */ /* 0x000fe80008000a22 */
[----:B------:R-:W1:Y:S04]  /*a750*/  LDS R15, [UR34+0x1c] ;  /* 0x00001c22ff0f7984 */ /* 0x000e680008000800 */
[----:B------:R2:W-:Y:S01]  /*a760*/  STS.128 [UR34+0x20], R8 ;  /* 0x00002008ff007988 */ /* 0x0005e20008000c22 */
[----:B-1----:R-:W-:-:S05]  /*a770*/  LOP3.LUT R2, R15, 0xf000, RZ, 0xb8, !PT ;  /* 0x0000f0000f027812 */ /* 0x002fca00078eb8ff */
[----:B------:R2:W-:Y:S02]  /*a780*/  STS [UR34+0x1c], R2 ;  /* 0x00001c02ff007988 */ /* 0x0005e40008000822 */
.L_x_181:
[----:B------:R-:W-:Y:S05]  /*a790*/  BSYNC B0 ;  /* 0x0000000000007941 */ /* 0x000fea0003800000 */
.L_x_180:
[----:B-12---:R-:W1:Y:S01]  /*a7a0*/  S2R R2, SR_LANEID ;  /* 0x0000000000027919 */ /* 0x006e620000000000 */
[----:B------:R-:W-:Y:S01]  /*a7b0*/  NOP ;  /* 0x0000000000007918 */ /* 0x000fe20000000000 */
[----:B------:R-:W-:Y:S01]  /*a7c0*/  ELECT P0, URZ, PT ;  /* 0x00000000003f782f */ /* 0x000fe20003800000 */
[----:B------:R-:W-:Y:S01]  /*a7d0*/  BSSY B0, `(.L_x_183) ;  /* 0x0000008000007945 */ /* 0x000fe20003800000 */
[----:B-1----:R-:W-:-:S05]  /*a7e0*/  IMAD.SHL.U32 R8, R2, 0x4, RZ ;  /* 0x0000000402087824 */ /* 0x002fca00078e00ff */
[----:B------:R1:W2:Y:S01]  /*a7f0*/  LDS R9, [R8+UR34] ;  /* 0x0000002208097984 */ /* 0x0002a20008000800 */
[----:B------:R-:W-:-:S05]  /*a800*/  IADD3 R2, P1, R8, UR44, RZ ;  /* 0x0000002c08027c10 */ /* 0x000fca000ff3e0ff */
[----:B---34-:R-:W-:Y:S01]  /*a810*/  IMAD.X R3, RZ, RZ, UR45, P1 ;  /* 0x0000002dff037e24 */ /* 0x018fe200088e06ff */
[----:B------:R-:W-:Y:S07]  /*a820*/  @!P0 BRA `(.L_x_184) ;  /* 0x0000000000088947 */ /* 0x000fee0003800000 */
[----:B------:R0:W-:Y:S01]  /*a830*/  UTMACMDFLUSH ;  /* 0x00000000000079b7 */ /* 0x0001e20000000000 */
[----:B------:R-:W-:-:S04]  /*a840*/  DEPBAR.LE SB0, 0x0 ;  /* 0x000080000000791a */ /* 0x000fc80000000000 */
.L_x_184:
[----:B------:R-:W-:Y:S05]  /*a850*/  BSYNC B0 ;  /* 0x0000000000007941 */ /* 0x000fea0003800000 */
.L_x_183:
[----:B--2---:R2:W5:Y:S02]  /*a860*/  ATOMG.E.EXCH.STRONG.GPU PT, RZ, [R2], R9 ;  /* 0x0000000902ff73a8 */ /* 0x00456400041ee100 */
.L_x_179:
[----:B------:R-:W-:Y:S01]  /*a870*/  UIADD3 UR38, UR38, 0x1, URZ ;  /* 0x0000000126267890 */ /* 0x000fe2000fffe03f */
[----:B------:R-:W-:Y:S01]  /*a880*/  ISETP.NE.AND P0, PT, R7, RZ, PT ;  /* 0x000000ff0700720c */ /* 0x000fe20003f05270 */
[----:B------:R-:W-:Y:S01]  /*a890*/  IMAD.MOV.U32 R16, RZ, RZ, R4 ;  /* 0x000000ffff107224 */ /* 0x000fe200078e0004 */
[----:B-12---:R-:W-:Y:S01]  /*a8a0*/  SEL R2, RZ, 0x1, !P3 ;  /* 0x00000001ff027807 */ /* 0x006fe20005800000 */
[----:B------:R-:W-:Y:S01]  /*a8b0*/  UISETP.NE.AND UP0, UPT, UR38, 0x8, UPT ;  /* 0x000000082600788c */ /* 0x000fe2000bf05270 */
[----:B------:R-:W-:Y:S02]  /*a8c0*/  IMAD.MOV.U32 R17, RZ, RZ, R5 ;  /* 0x000000ffff117224 */ /* 0x000fe400078e0005 */
[----:B------:R-:W-:Y:S01]  /*a8d0*/  IMAD.MOV.U32 R18, RZ, RZ, R6 ;  /* 0x000000ffff127224 */ /* 0x000fe200078e0006 */
[----:B------:R-:W-:Y:S02]  /*a8e0*/  USEL UR8, URZ, 0x1, UP0 ;  /* 0x000000013f087887 */ /* 0x000fe40008000000 */
[----:B------:R-:W-:-:S04]  /*a8f0*/  USEL UR38, UR38, URZ, UP0 ;  /* 0x0000003f26267287 */ /* 0x000fc80008000000 */
[----:B------:R-:W-:Y:S01]  /*a900*/  LOP3.LUT R12, R12, UR8, RZ, 0x3c, !PT ;  /* 0x000000080c0c7c12 */ /* 0x000fe2000f8e3cff */
[----:B------:R-:W-:Y:S07]  /*a910*/  @P0 BRA `(.L_x_185) ;  /* 0xffffffe8009c0947 */ /* 0x000fee000383ffff */
[----:B-----5:R-:W-:Y:S01]  /*a920*/  ELECT P0, URZ, PT ;  /* 0x00000000003f782f */ /* 0x020fe20003800000 */
[----:B------:R-:W-:-:S12]  /*a930*/  BSSY B0, `(.L_x_186) ;  /* 0x0000017000007945 */ /* 0x000fd80003800000 */
[----:B------:R-:W-:Y:S05]  /*a940*/  @!P0 BRA `(.L_x_187) ;  /* 0x0000000000548947 */ /* 0x000fea0003800000 */
[----:B------:R-:W-:Y:S05]  /*a950*/  @!P2 BRA `(.L_x_188) ;  /* 0x000000000004a947 */ /* 0x000fea0003800000 */
[----:B------:R-:W-:Y:S01]  /*a960*/  BPT.TRAP 0x1 ;  /* 0x000000040000795c */ /* 0x000fe20000300000 */
.L_x_188:
[----:B------:R-:W1:Y:S02]  /*a970*/  SYNCS.PHASECHK.TRANS64.TRYWAIT P0, [UR35+0x384c0], R0 ;  /* 0x0384c000ff0075a7 */ /* 0x000e640008000163 */
[----:B-1----:R-:W-:Y:S05]  /*a980*/  @!P0 BRA `(.L_x_189) ;  /* 0x0000004800188947 */ /* 0x002fea0003800000 */
.L_x_286:
[----:B------:R-:W-:Y:S05]  /*a990*/  @!P2 BRA `(.L_x_190) ;  /* 0x000000000004a947 */ /* 0x000fea0003800000 */
[----:B------:R-:W-:Y:S01]  /*a9a0*/  BPT.TRAP 0x1 ;  /* 0x000000040000795c */ /* 0x000fe20000300000 */
.L_x_190:
[----:B------:R-:W2:Y:S02]  /*a9b0*/  SYNCS.PHASECHK.TRANS64.TRYWAIT P0, [UR35+0x384c8], R0 ;  /* 0x0384c800ff0075a7 */ /* 0x000ea40008000163 */
[----:B--2---:R-:W-:Y:S05]  /*a9c0*/  @!P0 BRA `(.L_x_191) ;  /* 0x0000004800208947 */ /* 0x004fea0003800000 */
.L_x_287:
[----:B------:R-:W-:Y:S05]  /*a9d0*/  @!P2 BRA `(.L_x_192) ;  /* 0x000000000004a947 */ /* 0x000fea0003800000 */
[----:B------:R-:W-:Y:S01]  /*a9e0*/  BPT.TRAP 0x1 ;  /* 0x000000040000795c */ /* 0x000fe20000300000 */
.L_x_192:
[----:B------:R-:W2:Y:S02]  /*a9f0*/  SYNCS.PHASECHK.TRANS64.TRYWAIT P0, [UR35+0x384d0], R0 ;  /* 0x0384d000ff0075a7 */ /* 0x000ea40008000163 */
[----:B--2---:R-:W-:Y:S05]  /*aa00*/  @!P0 BRA `(.L_x_193) ;  /* 0x0000004800288947 */ /* 0x004fea0003800000 */
.L_x_288:
[----:B------:R-:W-:Y:S05]  /*aa10*/  @!P2 BRA `(.L_x_194) ;  /* 0x000000000004a947 */ /* 0x000fea0003800000 */
[----:B------:R-:W-:Y:S01]  /*aa20*/  BPT.TRAP 0x1 ;  /* 0x000000040000795c */ /* 0x000fe20000300000 */
.L_x_194:
[----:B-1----:R-:W-:-:S05]  /*aa30*/  IMAD.MOV.U32 R0, RZ, RZ, 0x1 ;  /* 0x00000001ff007424 */ /* 0x002fca00078e00ff */
[----:B------:R-:W-:-:S07]  /*aa40*/  SHF.L.U32 R0, R0, 0x1f, RZ ;  /* 0x0000001f00007819 */ /* 0x000fce00000006ff */
.L_x_195:
[----:B-1-34-:R-:W-:-:S04]  /*aa50*/  IMAD.U32 R3, RZ, RZ, UR35 ;  /* 0x00000023ff037e24 */ /* 0x01afc8000f8e00ff */
[----:B------:R1:W2:Y:S03]  /*aa60*/  SYNCS.PHASECHK.TRANS64.TRYWAIT P0, [R3+URZ+0x384d8], R0 ;  /* 0x0384d800030075a7 */ /* 0x0002a6000800017f */
[----:B--2---:R-:W-:Y:S05]  /*aa70*/  @!P0 NANOSLEEP.SYNCS 0x989680 ;  /* 0x009896800000895d */ /* 0x004fea0003900000 */
[----:B------:R-:W2:Y:S02]  /*aa80*/  @!P0 SYNCS.PHASECHK.TRANS64 P0, [R3+URZ+0x384d8], R0 ;  /* 0x0384d800030085a7 */ /* 0x000ea4000800007f */
[----:B--2---:R-:W-:Y:S05]  /*aa90*/  @!P0 BRA `(.L_x_195) ;  /* 0xfffffffc00ec8947 */ /* 0x004fea000383ffff */
.L_x_187:
[----:B------:R-:W-:Y:S05]  /*aaa0*/  BSYNC B0 ;  /* 0x0000000000007941 */ /* 0x000fea0003800000 */
.L_x_186:
[----:B------:R-:W-:Y:S05]  /*aab0*/  EXIT ;  /* 0x000000000000794d */ /* 0x000fea0003800000 */
.L_x_116:
[----:B------:R-:W1:Y:S01]  /*aac0*/  S2UR UR4, SR_CTAID.Y ;  /* 0x00000000000479c3 */ /* 0x000e620000002600 */
[----:B------:R-:W3:Y:S01]  /*aad0*/  S2R R37, SR_LANEID ;  /* 0x0000000000257919 */ /* 0x000ee20000000000 */
[----:B------:R-:W-:Y:S01]  /*aae0*/  ELECT P0, URZ, PT ;  /* 0x00000000003f782f */ /* 0x000fe20003800000 */
[----:B------:R-:W-:Y:S01]  /*aaf0*/  BSSY B0, `(.L_x_196) ;  /* 0x0000037000007945 */ /* 0x000fe20003800000 */
[----:B------:R-:W-:Y:S01]  /*ab00*/  ULDC.64 UR16, c[0x0][0x508] ;  /* 0x0001420000107ab9 */ /* 0x000fe20000000a00 */
[----:B-1----:R-:W-:-:S04]  /*ab10*/  UIMAD UR4, UR4, UR41, UR40 ;  /* 0x00000029040472a4 */ /* 0x002fc8000f8e0228 */
[----:B------:R-:W-:-:S06]  /*ab20*/  UIMAD.WIDE UR16, UR4, 0x80, UR16 ;  /* 0x00000080041078a5 */ /* 0x000fcc000f8e0210 */
[----:B------:R-:W-:Y:S06]  /*ab30*/  @!P0 BRA `(.L_x_197) ;  /* 0x0000000000c88947 */ /* 0x000fec0003800000 */
[----:B------:R-:W1:Y:S01]  /*ab40*/  LDC.64 R8, c[0x0][0x300] ;  /* 0x0000c000ff087b82 */ /* 0x000e620000000a00 */
[----:B------:R-:W-:Y:S02]  /*ab50*/  UMOV UR4, 0x400 ;  /* 0x0000040000047882 */ /* 0x000fe40000000000 */
[----:B--2---:R-:W-:-:S05]  /*ab60*/  ULEA UR4, UR42, UR4, 0x18 ;  /* 0x000000042a047291 */ /* 0x004fca000f8ec03f */
[----:B------:R-:W1:Y:S08]  /*ab70*/  LDC.64 R10, c[0x0][0x308] ;  /* 0x0000c200ff0a7b82 */ /* 0x000e700000000a00 */
[----:B------:R-:W2:Y:S08]  /*ab80*/  LDC.64 R4, c[0x0][0x330] ;  /* 0x0000cc00ff047b82 */ /* 0x000eb00000000a00 */
[----:B------:R-:W2:Y:S01]  /*ab90*/  LDC.64 R6, c[0x0][0x338] ;  /* 0x0000ce00ff067b82 */ /* 0x000ea20000000a00 */
[----:B-1----:R1:W-:Y:S07]  /*aba0*/  STS.128 [UR4+0x38580], R8 ;  /* 0x03858008ff007988 */ /* 0x0023ee0008000c04 */
[----:B------:R-:W4:Y:S08]  /*abb0*/  LDC.64 R32, c[0x0][0x310] ;  /* 0x0000c400ff207b82 */ /* 0x000f300000000a00 */
[----:B------:R-:W4:Y:S01]  /*abc0*/  LDC.64 R34, c[0x0][0x318] ;  /* 0x0000c600ff227b82 */ /* 0x000f220000000a00 */
[----:B--2---:R2:W-:Y:S07]  /*abd0*/  STS.128 [UR4+0x385b0], R4 ;  /* 0x0385b004ff007988 */ /* 0x0045ee0008000c04 */
[----:B------:R-:W5:Y:S08]  /*abe0*/  LDC.64 R28, c[0x0][0x320] ;  /* 0x0000c800ff1c7b82 */ /* 0x000f700000000a00 */
[----:B------:R-:W5:Y:S08]  /*abf0*/  LDC.64 R30, c[0x0][0x328] ;  /* 0x0000ca00ff1e7b82 */ /* 0x000f700000000a00 */
[----:B------:R-:W3:Y:S01]  /*ac00*/  LDC.64 R24, c[0x0][0x340] ;  /* 0x0000d000ff187b82 */ /* 0x000ee20000000a00 */
[----:B----4-:R4:W-:Y:S07]  /*ac10*/  STS.128 [UR4+0x38590], R32 ;  /* 0x03859020ff007988 */ /* 0x0109ee0008000c04 */
[----:B------:R-:W3:Y:S08]  /*ac20*/  LDC.64 R26, c[0x0][0x348] ;  /* 0x0000d200ff1a7b82 */ /* 0x000ef00000000a00 */
[----:B------:R-:W2:Y:S01]  /*ac30*/  LDC.64 R20, c[0x0][0x350] ;  /* 0x0000d400ff147b82 */ /* 0x000ea20000000a00 */
[----:B-----5:R5:W-:Y:S07]  /*ac40*/  STS.128 [UR4+0x385a0], R28 ;  /* 0x0385a01cff007988 */ /* 0x020bee0008000c04 */
[----:B------:R-:W2:Y:S08]  /*ac50*/  LDC.64 R22, c[0x0][0x358] ;  /* 0x0000d600ff167b82 */ /* 0x000eb00000000a00 */
[----:B------:R-:W4:Y:S01]  /*ac60*/  LDC.64 R12, c[0x0][0x360] ;  /* 0x0000d800ff0c7b82 */ /* 0x000f220000000a00 */
[----:B---3--:R3:W-:Y:S07]  /*ac70*/  STS.128 [UR4+0x385c0], R24 ;  /* 0x0385c018ff007988 */ /* 0x0087ee0008000c04 */
[----:B------:R-:W4:Y:S08]  /*ac80*/  LDC.64 R14, c[0x0][0x368] ;  /* 0x0000da00ff0e7b82 */ /* 0x000f300000000a00 */
[----:B-1----:R-:W1:Y:S01]  /*ac90*/  LDC.64 R8, c[0x0][0x370] ;  /* 0x0000dc00ff087b82 */ /* 0x002e620000000a00 */
[----:B--2---:R2:W-:Y:S07]  /*aca0*/  STS.128 [UR4+0x385d0], R20 ;  /* 0x0385d014ff007988 */ /* 0x0045ee0008000c04 */
[----:B------:R-:W1:Y:S08]  /*acb0*/  LDC.64 R10, c[0x0][0x378] ;  /* 0x0000de00ff0a7b82 */ /* 0x000e700000000a00 */
[----:B------:R-:W5:Y:S01]  /*acc0*/  LDC.64 R4, c[0x0][0x410] ;  /* 0x00010400ff047b82 */ /* 0x000f620000000a00 */
[----:B----4-:R4:W-:Y:S07]  /*acd0*/  STS.128 [UR4+0x385e0], R12 ;  /* 0x0385e00cff007988 */ /* 0x0109ee0008000c04 */
[----:B------:R-:W5:Y:S01]  /*ace0*/  LDC.64 R6, c[0x0][0x418] ;  /* 0x00010600ff067b82 */ /* 0x000f620000000a00 */
[----:B-1----:R1:W-:Y:S07]  /*acf0*/  STS.128 [UR4+0x385f0], R8 ;  /* 0x0385f008ff007988 */ /* 0x0023ee0008000c04 */
[----:B------:R-:W2:Y:S08]  /*ad00*/  LDC.64 R32, c[0x0][0x400] ;  /* 0x00010000ff207b82 */ /* 0x000eb00000000a00 */
[----:B------:R-:W2:Y:S01]  /*ad10*/  LDC.64 R34, c[0x0][0x408] ;  /* 0x00010200ff227b82 */ /* 0x000ea20000000a00 */
[----:B-----5:R5:W-:Y:S07]  /*ad20*/  STS.128 [UR4+0x38610], R4 ;  /* 0x03861004ff007988 */ /* 0x020bee0008000c04 */
[----:B------:R-:W4:Y:S08]  /*ad30*/  LDC.64 R28, c[0x0][0x420] ;  /* 0x00010800ff1c7b82 */ /* 0x000f300000000a00 */
[----:B------:R-:W4:Y:S08]  /*ad40*/  LDC.64 R30, c[0x0][0x428] ;  /* 0x00010a00ff1e7b82 */ /* 0x000f300000000a00 */
[----:B---3--:R-:W3:Y:S01]  /*ad50*/  LDC.64 R24, c[0x0][0x430] ;  /* 0x00010c00ff187b82 */ /* 0x008ee20000000a00 */
[----:B--2---:R2:W-:Y:S07]  /*ad60*/  STS.128 [UR4+0x38600], R32 ;  /* 0x03860020ff007988 */ /* 0x0045ee0008000c04 */
[----:B------:R-:W3:Y:S08]  /*ad70*/  LDC.64 R26, c[0x0][0x438] ;  /* 0x00010e00ff1a7b82 */ /* 0x000ef00000000a00 */
[----:B------:R-:W5:Y:S01]  /*ad80*/  LDC.64 R20, c[0x0][0x440] ;  /* 0x00011000ff147b82 */ /* 0x000f620000000a00 */
[----:B----4-:R2:W-:Y:S07]  /*ad90*/  STS.128 [UR4+0x38620], R28 ;  /* 0x0386201cff007988 */ /* 0x0105ee0008000c04 */
[----:B------:R-:W5:Y:S08]  /*ada0*/  LDC.64 R22, c[0x0][0x448] ;  /* 0x00011200ff167b82 */ /* 0x000f700000000a00 */
[----:B------:R-:W4:Y:S01]  /*adb0*/  LDC.64 R12, c[0x0][0x450] ;  /* 0x00011400ff0c7b82 */ /* 0x000f220000000a00 */
[----:B---3--:R2:W-:Y:S07]  /*adc0*/  STS.128 [UR4+0x38630], R24 ;  /* 0x03863018ff007988 */ /* 0x0085ee0008000c04 */
[----:B------:R-:W4:Y:S08]  /*add0*/  LDC.64 R14, c[0x0][0x458] ;  /* 0x00011600ff0e7b82 */ /* 0x000f300000000a00 */
[----:B-1----:R-:W1:Y:S01]  /*ade0*/  LDC.64 R8, c[0x0][0x460] ;  /* 0x00011800ff087b82 */ /* 0x002e620000000a00 */
[----:B-----5:R2:W-:Y:S07]  /*adf0*/  STS.128 [UR4+0x38640], R20 ;  /* 0x03864014ff007988 */ /* 0x0205ee0008000c04 */
[----:B------:R-:W1:Y:S08]  /*ae00*/  LDC.64 R10, c[0x0][0x468] ;  /* 0x00011a00ff0a7b82 */ /* 0x000e700000000a00 */
[----:B------:R-:W3:Y:S01]  /*ae10*/  LDC.64 R4, c[0x0][0x470] ;  /* 0x00011c00ff047b82 */ /* 0x000ee20000000a00 */
[----:B----4-:R2:W-:Y:S07]  /*ae20*/  STS.128 [UR4+0x38650], R12 ;  /* 0x0386500cff007988 */ /* 0x0105ee0008000c04 */
[----:B------:R-:W3:Y:S01]  /*ae30*/  LDC.64 R6, c[0x0][0x478] ;  /* 0x00011e00ff067b82 */ /* 0x000ee20000000a00 */
[----:B-1----:R2:W-:Y:S04]  /*ae40*/  STS.128 [UR4+0x38660], R8 ;  /* 0x03866008ff007988 */ /* 0x0025e80008000c04 */
[----:B---3--:R2:W-:Y:S02]  /*ae50*/  STS.128 [UR4+0x38670], R4 ;  /* 0x03867004ff007988 */ /* 0x0085e40008000c04 */
.L_x_197:
[----:B--2---:R-:W-:Y:S05]  /*ae60*/  BSYNC B0 ;  /* 0x0000000000007941 */ /* 0x004fea0003800000 */
.L_x_196:
[----:B------:R-:W-:Y:S01]  /*ae70*/  ELECT P0, URZ, PT ;  /* 0x00000000003f782f */ /* 0x000fe20003800000 */
[----:B------:R-:W-:Y:S01]  /*ae80*/  NOP ;  /* 0x0000000000007918 */ /* 0x000fe20000000000 */
[----:B------:R-:W-:Y:S11]  /*ae90*/  BSSY B0, `(.L_x_198) ;  /* 0x0000052000007945 */ /* 0x000ff60003800000 */
[----:B------:R-:W-:Y:S05]  /*aea0*/  @!P0 BRA `(.L_x_199) ;  /* 0x0000000400408947 */ /* 0x000fea0003800000 */
[C---:B------:R-:W-:Y:S01]  /*aeb0*/  IMAD.SHL.U32 R20, R18.reuse, 0x8, RZ ;  /* 0x0000000812147824 */ /* 0x040fe200078e00ff */
[----:B------:R-:W-:Y:S01]  /*aec0*/  ULDC.64 UR4, c[0x0][0x518] ;  /* 0x0001460000047ab9 */ /* 0x000fe20000000a00 */
[----:B------:R-:W-:Y:S01]  /*aed0*/  ULDC.64 UR6, c[0x0][0x528] ;  /* 0x00014a0000067ab9 */ /* 0x000fe20000000a00 */
[----:B------:R-:W-:Y:S02]  /*aee0*/  SHF.L.U64.HI R3, R18, 0x3, R3 ;  /* 0x0000000312037819 */ /* 0x000fe40000010203 */
[C---:B------:R-:W-:Y:S02]  /*aef0*/  IADD3 R6, P0, R20.reuse, UR4, RZ ;  /* 0x0000000414067c10 */ /* 0x040fe4000ff1e0ff */
[----:B------:R-:W-:Y:S02]  /*af00*/  IADD3 R4, P1, R20, UR6, RZ ;  /* 0x0000000614047c10 */ /* 0x000fe4000ff3e0ff */
[C---:B------:R-:W-:Y:S01]  /*af10*/  IADD3.X R7, R3.reuse, UR5, RZ, P0, !PT ;  /* 0x0000000503077c10 */ /* 0x040fe200087fe4ff */
[----:B------:R-:W-:Y:S01]  /*af20*/  ULDC.64 UR4, c[0x0][0x510] ;  /* 0x0001440000047ab9 */ /* 0x000fe20000000a00 */
[----:B------:R-:W-:Y:S01]  /*af30*/  IADD3.X R5, R3, UR7, RZ, P1, !PT ;  /* 0x0000000703057c10 */ /* 0x000fe20008ffe4ff */
[----:B------:R-:W-:-:S03]  /*af40*/  ULDC.64 UR6, c[0x0][0x520] ;  /* 0x0001480000067ab9 */ /* 0x000fc60000000a00 */
[----:B------:R-:W2:Y:S04]  /*af50*/  LDG.E.64 R6, desc[UR58][R6.64] ;  /* 0x0000003a06067981 */ /* 0x000ea8000c1e1b00 */
[----:B------:R-:W4:Y:S01]  /*af60*/  LDG.E.64 R4, desc[UR58][R4.64] ;  /* 0x0000003a04047981 */ /* 0x000f22000c1e1b00 */
[C---:B------:R-:W-:Y:S02]  /*af70*/  IADD3 R22, P0, R20.reuse, UR4, RZ ;  /* 0x0000000414167c10 */ /* 0x040fe4000ff1e0ff */
[----:B------:R-:W-:Y:S02]  /*af80*/  IADD3 R20, P1, R20, UR6, RZ ;  /* 0x0000000614147c10 */ /* 0x000fe4000ff3e0ff */
[C---:B------:R-:W-:Y:S02]  /*af90*/  IADD3.X R23, R3.reuse, UR5, RZ, P0, !PT ;  /* 0x0000000503177c10 */ /* 0x040fe400087fe4ff */
[----:B------:R-:W-:-:S04]  /*afa0*/  IADD3.X R21, R3, UR7, RZ, P1, !PT ;  /* 0x0000000703157c10 */ /* 0x000fc80008ffe4ff */
[----:B------:R-:W5:Y:S04]  /*afb0*/  LDG.E.64 R22, desc[UR58][R22.64] ;  /* 0x0000003a16167981 */ /* 0x000f68000c1e1b00 */
[----:B------:R-:W3:Y:S01]  /*afc0*/  LDG.E.64 R20, desc[UR58][R20.64] ;  /* 0x0000003a14147981 */ /* 0x000ee2000c1e1b00 */
[----:B------:R-:W-:Y:S01]  /*afd0*/  UMOV UR4, 0x400 ;  /* 0x0000040000047882 */ /* 0x000fe20000000000 */
[----:B------:R-:W-:Y:S01]  /*afe0*/  VIADD R13, R0, 0xffffffff ;  /* 0xffffffff000d7836 */ /* 0x000fe20000000000 */
[----:B------:R-:W-:Y:S01]  /*aff0*/  ULEA UR4, UR42, UR4, 0x18 ;  /* 0x000000042a047291 */ /* 0x000fe2000f8ec03f */
[----:B------:R-:W-:-:S03]  /*b000*/  CS2R R14, SRZ ;  /* 0x00000000000e7805 */ /* 0x000fc6000001ff00 */
[----:B------:R-:W-:Y:S02]  /*b010*/  UIADD3 UR5, UR4, 0x38580, URZ ;  /* 0x0003858004057890 */ /* 0x000fe4000fffe03f */
[----:B------:R-:W-:-:S03]  /*b020*/  UIADD3 UR6, UR4, 0x38600, URZ ;  /* 0x0003860004067890 */ /* 0x000fc6000fffe03f */
[----:B------:R-:W1:Y:S01]  /*b030*/  LDS R8, [UR4+0x3859c] ;  /* 0x03859c04ff087984 */ /* 0x000e620008000800 */
[----:B------:R-:W-:Y:S02]  /*b040*/  IMAD.U32 R24, RZ, RZ, UR5 ;  /* 0x00000005ff187e24 */ /* 0x000fe4000f8e00ff */
[----:B------:R-:W-:Y:S01]  /*b050*/  MOV R26, UR6 ;  /* 0x00000006001a7c02 */ /* 0x000fe20008000f00 */
[----:B------:R-:W5:Y:S02]  /*b060*/  LDS R9, [UR4+0x3861c] ;  /* 0x03861c04ff097984 */ /* 0x000f640008000800 */
[----:B------:R-:W-:Y:S02]  /*b070*/  SHF.R.U64 R24, R24, 0x4, RZ ;  /* 0x0000000418187819 */ /* 0x000fe400000012ff */
[----:B------:R-:W-:Y:S01]  /*b080*/  SHF.R.U64 R26, R26, 0x4, RZ ;  /* 0x000000041a1a7819 */ /* 0x000fe200000012ff */
[----:B------:R-:W-:Y:S04]  /*b090*/  STS [UR4+0x385b0], RZ ;  /* 0x0385b0ffff007988 */ /* 0x000fe80008000804 */
[----:B------:R-:W-:Y:S04]  /*b0a0*/  STS [UR4+0x38590], R24 ;  /* 0x03859018ff007988 */ /* 0x000fe80008000804 */
[----:B------:R-:W-:Y:S04]  /*b0b0*/  STS [UR4+0x38594], R24 ;  /* 0x03859418ff007988 */ /* 0x000fe80008000804 */
[----:B------:R-:W-:Y:S04]  /*b0c0*/  STS [UR4+0x38610], R26 ;  /* 0x0386101aff007988 */ /* 0x000fe80008000804 */
[----:B------:R-:W-:Y:S04]  /*b0d0*/  STS [UR4+0x38614], R26 ;  /* 0x0386141aff007988 */ /* 0x000fe80008000804 */
[----:B------:R-:W-:Y:S01]  /*b0e0*/  STS [UR4+0x38630], RZ ;  /* 0x038630ffff007988 */ /* 0x000fe20008000804 */
[----:B--2---:R-:W-:-:S02]  /*b0f0*/  SHF.L.U64.HI R7, R6, 0x1, R7 ;  /* 0x0000000106077819 */ /* 0x004fc40000010207 */
[C---:B----4-:R-:W-:Y:S01]  /*b100*/  SHF.L.U64.HI R3, R4.reuse, 0x1, R5 ;  /* 0x0000000104037819 */ /* 0x050fe20000010205 */
[----:B------:R-:W-:Y:S01]  /*b110*/  IMAD.SHL.U32 R0, R4, 0x2, RZ ;  /* 0x0000000204007824 */ /* 0x000fe200078e00ff */
[----:B------:R-:W-:Y:S02]  /*b120*/  LOP3.LUT R5, R7, 0x1fffffff, RZ, 0xc0, !PT ;  /* 0x1fffffff07057812 */ /* 0x000fe400078ec0ff */
[----:B------:R-:W-:Y:S02]  /*b130*/  LOP3.LUT R3, R3, 0x1fffffff, RZ, 0xc0, !PT ;  /* 0x1fffffff03037812 */ /* 0x000fe400078ec0ff */
[----:B------:R-:W-:Y:S02]  /*b140*/  SHF.R.U32.HI R7, RZ, 0x4, R5 ;  /* 0x00000004ff077819 */ /* 0x000fe40000011605 */
[----:B------:R-:W-:Y:S02]  /*b150*/  SHF.R.U32.HI R10, RZ, 0x4, R3 ;  /* 0x00000004ff0a7819 */ /* 0x000fe40000011603 */
[----:B-1----:R-:W-:Y:S01]  /*b160*/  LOP3.LUT R8, R8, 0xf, R7, 0xb8, !PT ;  /* 0x0000000f08087812 */ /* 0x002fe200078eb807 */
[----:B-----5:R-:W-:Y:S01]  /*b170*/  STS.64 [UR4+0x38580], R22 ;  /* 0x03858016ff007988 */ /* 0x020fe20008000a04 */
[----:B------:R-:W-:-:S02]  /*b180*/  LOP3.LUT R9, R9, 0xf, R10, 0xb8, !PT ;  /* 0x0000000f09097812 */ /* 0x000fc400078eb80a */
[----:B------:R-:W-:Y:S01]  /*b190*/  LOP3.LUT R0, R0, 0xfffffffe, RZ, 0xc0, !PT ;  /* 0xfffffffe00007812 */ /* 0x000fe200078ec0ff */
[----:B------:R1:W-:Y:S03]  /*b1a0*/  STS [UR4+0x3859c], R8 ;  /* 0x03859c08ff007988 */ /* 0x0003e60008000804 */
[----:B------:R-:W-:Y:S01]  /*b1b0*/  SHF.R.U64 R3, R0, 0x4, R3 ;  /* 0x0000000400037819 */ /* 0x000fe20000001203 */
[----:B------:R2:W-:Y:S04]  /*b1c0*/  STS [UR4+0x3861c], R9 ;  /* 0x03861c09ff007988 */ /* 0x0005e80008000804 */
[----:B------:R-:W4:Y:S01]  /*b1d0*/  LDS R7, [UR4+0x3859c] ;  /* 0x03859c04ff077984 */ /* 0x000f220008000800 */
[----:B-1----:R-:W-:-:S03]  /*b1e0*/  VIADD R8, R36, 0xffffffff ;  /* 0xffffffff24087836 */ /* 0x002fc60000000000 */
[----:B------:R-:W1:Y:S01]  /*b1f0*/  LDS R10, [UR4+0x3861c] ;  /* 0x03861c04ff0a7984 */ /* 0x000e620008000800 */
[----:B--2---:R-:W-:Y:S02]  /*b200*/  VIADD R9, R2, 0xffffffff ;  /* 0xffffffff02097836 */ /* 0x004fe40000000000 */
[----:B------:R-:W-:Y:S01]  /*b210*/  IMAD.SHL.U32 R2, R6, 0x2, RZ ;  /* 0x0000000206027824 */ /* 0x000fe200078e00ff */
[----:B---3--:R-:W-:Y:S01]  /*b220*/  STS.64 [UR4+0x38600], R20 ;  /* 0x03860014ff007988 */ /* 0x008fe20008000a04 */
[----:B------:R-:W-:-:S03]  /*b230*/  IMAD.MOV.U32 R12, RZ, RZ, R8 ;  /* 0x000000ffff0c7224 */ /* 0x000fc600078e0008 */
[----:B------:R-:W-:Y:S01]  /*b240*/  LOP3.LUT R2, R2, 0xfffffffe, RZ, 0xc0, !PT ;  /* 0xfffffffe02027812 */ /* 0x000fe200078ec0ff */
[----:B------:R-:W-:Y:S03]  /*b250*/  STS [UR4+0x3860c], R3 ;  /* 0x03860c03ff007988 */ /* 0x000fe60008000804 */
[----:B------:R-:W-:Y:S01]  /*b260*/  SHF.R.U64 R5, R2, 0x4, R5 ;  /* 0x0000000402057819 */ /* 0x000fe20000001205 */
[----:B------:R-:W-:Y:S04]  /*b270*/  STS.128 [UR4+0x38620], R12 ;  /* 0x0386200cff007988 */ /* 0x000fe80008000c04 */
[----:B------:R-:W-:Y:S01]  /*b280*/  STS [UR4+0x3858c], R5 ;  /* 0x03858c05ff007988 */ /* 0x000fe20008000804 */
[----:B----4-:R-:W-:-:S02]  /*b290*/  LOP3.LUT R7, R7, 0xf0, RZ, 0xb8, !PT ;  /* 0x000000f007077812 */ /* 0x010fc400078eb8ff */
[----:B-1----:R-:W-:-:S03]  /*b2a0*/  LOP3.LUT R10, R10, 0xf0, RZ, 0xb8, !PT ;  /* 0x000000f00a0a7812 */ /* 0x002fc600078eb8ff */
[----:B------:R-:W-:Y:S04]  /*b2b0*/  STS [UR4+0x3859c], R7 ;  /* 0x03859c07ff007988 */ /* 0x000fe80008000804 */
[----:B------:R1:W-:Y:S04]  /*b2c0*/  STS [UR4+0x3861c], R10 ;  /* 0x03861c0aff007988 */ /* 0x0003e80008000804 */
[----:B------:R-:W2:Y:S04]  /*b2d0*/  LDS R25, [UR4+0x3859c] ;  /* 0x03859c04ff197984 */ /* 0x000ea80008000800 */
[----:B------:R-:W3:Y:S01]  /*b2e0*/  LDS R27, [UR4+0x3861c] ;  /* 0x03861c04ff1b7984 */ /* 0x000ee20008000800 */
[----:B-1----:R-:W-:-:S05]  /*b2f0*/  CS2R R10, SRZ ;  /* 0x00000000000a7805 */ /* 0x002fca000001ff00 */
[----:B------:R-:W-:Y:S01]  /*b300*/  STS.128 [UR4+0x385a0], R8 ;  /* 0x0385a008ff007988 */ /* 0x000fe20008000c04 */
[----:B--2---:R-:W-:Y:S02]  /*b310*/  LOP3.LUT R25, R25, 0xf00, RZ, 0xb8, !PT ;  /* 0x00000f0019197812 */ /* 0x004fe400078eb8ff */
[----:B---3--:R-:W-:-:S03]  /*b320*/  LOP3.LUT R27, R27, 0xf00, RZ, 0xb8, !PT ;  /* 0x00000f001b1b7812 */ /* 0x008fc600078eb8ff */
[----:B------:R-:W-:Y:S04]  /*b330*/  STS.64 [UR4+0x38598], R24 ;  /* 0x03859818ff007988 */ /* 0x000fe80008000a04 */
[----:B------:R-:W-:Y:S04]  /*b340*/  STS.64 [UR4+0x38618], R26 ;  /* 0x0386181aff007988 */ /* 0x000fe80008000a04 */
[----:B------:R-:W1:Y:S04]  /*b350*/  LDS R7, [UR4+0x3859c] ;  /* 0x03859c04ff077984 */ /* 0x000e680008000800 */
[----:B------:R-:W2:Y:S01]  /*b360*/  LDS R28, [UR4+0x3861c] ;  /* 0x03861c04ff1c7984 */ /* 0x000ea20008000800 */
[----:B-1----:R-:W-:-:S02]  /*b370*/  LOP3.LUT R0, R7, 0xf000, RZ, 0xb8, !PT ;  /* 0x0000f00007007812 */ /* 0x002fc400078eb8ff */
[----:B--2---:R-:W-:-:S03]  /*b380*/  LOP3.LUT R2, R28, 0xf000, RZ, 0xb8, !PT ;  /* 0x0000f0001c027812 */ /* 0x004fc600078eb8ff */
[----:B------:R1:W-:Y:S04]  /*b390*/  STS [UR4+0x3859c], R0 ;  /* 0x03859c00ff007988 */ /* 0x0003e80008000804 */
[----:B------:R1:W-:Y:S02]  /*b3a0*/  STS [UR4+0x3861c], R2 ;  /* 0x03861c02ff007988 */ /* 0x0003e40008000804 */
.L_x_199:
[----:B------:R-:W-:Y:S05]  /*b3b0*/  BSYNC B0 ;  /* 0x0000000000007941 */ /* 0x000fea0003800000 */
.L_x_198:
[----:B------:R-:W-:Y:S01]  /*b3c0*/  ELECT P0, URZ, PT ;  /* 0x00000000003f782f */ /* 0x000fe20003800000 */
[----:B------:R-:W-:Y:S01]  /*b3d0*/  NOP ;  /* 0x0000000000007918 */ /* 0x000fe20000000000 */
[----:B------:R-:W-:Y:S11]  /*b3e0*/  BSSY B0, `(.L_x_200) ;  /* 0x0000004000007945 */ /* 0x000ff60003800000 */
[----:B------:R-:W-:Y:S05]  /*b3f0*/  @!P0 BRA `(.L_x_201) ;  /* 0x0000000000088947 */ /* 0x000fea0003800000 */
[----:B------:R0:W-:Y:S01]  /*b400*/  UTMACMDFLUSH ;  /* 0x00000000000079b7 */ /* 0x0001e20000000000 */
[----:B------:R-:W-:-:S04]  /*b410*/  DEPBAR.LE SB0, 0x0 ;  /* 0x000080000000791a */ /* 0x000fc80000000000 */
.L_x_201:
[----:B------:R-:W-:Y:S05]  /*b420*/  BSYNC B0 ;  /* 0x0000000000007941 */ /* 0x000fea0003800000 */
.L_x_200:
[----:B------:R-:W-:Y:S01]  /*b430*/  UMOV UR22, 0x400 ;  /* 0x0000040000167882 */ /* 0x000fe20000000000 */
[----:B---3--:R-:W-:Y:S01]  /*b440*/  IMAD.SHL.U32 R37, R37, 0x4, RZ ;  /* 0x0000000425257824 */ /* 0x008fe200078e00ff */
[----:B------:R-:W-:Y:S01]  /*b450*/  ULEA UR22, UR42, UR22, 0x18 ;  /* 0x000000162a167291 */ /* 0x000fe2000f8ec03f */
[----:B------:R-:W-:-:S03]  /*b460*/  ULDC UR18, c[0x0][0x884] ;  /* 0x0002210000127ab9 */ /* 0x000fc60000000800 */
[----:B------:R-:W-:Y:S01]  /*b470*/  UIADD3 UR28, UR22, 0x38580, URZ ;  /* 0x00038580161c7890 */ /* 0x000fe2000fffe03f */
[----:B------:R-:W-:Y:S01]  /*b480*/  IADD3 R4, P0, R37, UR16, RZ ;  /* 0x0000001025047c10 */ /* 0x000fe2000ff1e0ff */
[----:B------:R-:W-:Y:S01]  /*b490*/  UIMAD.WIDE UR18, UR18, 0x80, UR16 ;  /* 0x00000080121278a5 */ /* 0x000fe2000f8e0210 */
[----:B------:R-:W-:-:S03]  /*b4a0*/  IMAD.MOV.U32 R6, RZ, RZ, 0x1 ;  /* 0x00000001ff067424 */ /* 0x000fc600078e00ff */
[----:B------:R-:W-:Y:S02]  /*b4b0*/  IMAD.X R5, RZ, RZ, UR17, P0 ;  /* 0x00000011ff057e24 */ /* 0x000fe400080e06ff */
[----:B-1----:R-:W-:Y:S01]  /*b4c0*/  IADD3 R2, P1, R37, UR18, RZ ;  /* 0x0000001225027c10 */ /* 0x002fe2000ff3e0ff */
[----:B------:R-:W1:Y:S04]  /*b4d0*/  LDS R7, [R37+UR28] ;  /* 0x0000001c25077984 */ /* 0x000e680008000800 */
[----:B------:R-:W2:Y:S01]  /*b4e0*/  LDS R9, [R37+UR28+0x80] ;  /* 0x0000801c25097984 */ /* 0x000ea20008000800 */
[----:B------:R-:W-:Y:S01]  /*b4f0*/  IMAD.X R3, RZ, RZ, UR19, P1 ;  /* 0x00000013ff037e24 */ /* 0x000fe200088e06ff */
[----:B------:R-:W-:Y:S01]  /*b500*/  MOV R8, 0x1 ;  /* 0x0000000100087802 */ /* 0x000fe20000000f00 */
[----:B------:R-:W-:Y:S01]  /*b510*/  BSSY B0, `(.L_x_202) ;  /* 0x00000f9000007945 */ /* 0x000fe20003800000 */
[----:B------:R-:W-:Y:S01]  /*b520*/  USHF.L.U32 UR4, UR42, 0x7, URZ ;  /* 0x000000072a047899 */ /* 0x000fe2000800063f */
[----:B------:R-:W-:-:S02]  /*b530*/  IMAD.MOV.U32 R0, RZ, RZ, RZ ;  /* 0x000000ffff007224 */ /* 0x000fc400078e00ff */
[----:B------:R-:W-:Y:S02]  /*b540*/  IMAD.MOV.U32 R20, RZ, RZ, 0x1 ;  /* 0x00000001ff147424 */ /* 0x000fe400078e00ff */
[----:B------:R-:W-:Y:S02]  /*b550*/  IMAD.MOV.U32 R21, RZ, RZ, RZ ;  /* 0x000000ffff157224 */ /* 0x000fe400078e00ff */
[----:B------:R-:W-:Y:S01]  /*b560*/  IMAD.MOV.U32 R22, RZ, RZ, RZ ;  /* 0x000000ffff167224 */ /* 0x000fe200078e00ff */
[----:B------:R-:W-:Y:S02]  /*b570*/  USHF.L.U32 UR29, UR42, 0xd, URZ ;  /* 0x0000000d2a1d7899 */ /* 0x000fe4000800063f */
[----:B------:R-:W-:Y:S02]  /*b580*/  ULOP3.LUT UR30, UR54, 0x1, URZ, 0xfc, !UPT ;  /* 0x00000001361e7892 */ /* 0x000fe4000f8efc3f */
[----:B------:R-:W-:Y:S02]  /*b590*/  ULOP3.LUT UR31, UR53, 0x2, URZ, 0xfc, !UPT ;  /* 0x00000002351f7892 */ /* 0x000fe4000f8efc3f */
[----:B------:R-:W-:-:S02]  /*b5a0*/  ULOP3.LUT UR23, UR4, 0x80, URZ, 0xc0, !UPT ;  /* 0x0000008004177892 */ /* 0x000fc4000f8ec03f */
[----:B------:R-:W-:Y:S01]  /*b5b0*/  UIADD3 UR32, UR22, 0x38600, URZ ;  /* 0x0003860016207890 */ /* 0x000fe2000fffe03f */
[----:B-1----:R-:W5:Y:S04]  /*b5c0*/  ATOMG.E.EXCH.STRONG.GPU PT, RZ, [R4], R7 ;  /* 0x0000000704ff73a8 */ /* 0x002f6800041ee100 */
[----:B--2---:R1:W5:Y:S02]  /*b5d0*/  ATOMG.E.EXCH.STRONG.GPU PT, RZ, [R2], R9 ;  /* 0x0000000902ff73a8 */ /* 0x00436400041ee100 */
[----:B-1----:R-:W-:Y:S02]  /*b5e0*/  PRMT R2, R6, 0x7610, R2 ;  /* 0x0000761006027816 */ /* 0x002fe40000000002 */
[----:B------:R-:W-:-:S07]  /*b5f0*/  PRMT R3, R8, 0x7610, R3 ;  /* 0x0000761008037816 */ /* 0x000fce0000000003 */
.L_x_221:
[----:B------:R-:W-:Y:S01]  /*b600*/  LOP3.LUT P0, RZ, R3, 0xff, RZ, 0xc0, !PT ;  /* 0x000000ff03ff7812 */ /* 0x000fe2000780c0ff */
[----:B-----5:R-:W-:Y:S01]  /*b610*/  VIADD R4, R36, 0x7f ;  /* 0x0000007f24047836 */ /* 0x020fe20000000000 */
[----:B------:R-:W-:Y:S05]  /*b620*/  YIELD ;  /* 0x0000000000007946 */ /* 0x000fea0003800000 */
[----:B------:R-:W-:Y:S01]  /*b630*/  SHF.R.S32.HI R5, RZ, 0x1f, R4 ;  /* 0x0000001fff057819 */ /* 0x000fe20000011404 */
[----:B------:R-:W-:Y:S03]  /*b640*/  BSSY B1, `(.L_x_203) ;  /* 0x0000008000017945 */ /* 0x000fe60003800000 */
[----:B------:R-:W-:-:S02]  /*b650*/  LEA.HI R5, R5, R4, RZ, 0x7 ;  /* 0x0000000405057211 */ /* 0x000fc400078f38ff */
[----:B------:R-:W-:Y:S05]  /*b660*/  @!P0 BRA `(.L_x_204) ;  /* 0x0000000000148947 */ /* 0x000fea0003800000 */
[----:B------:R-:W-:-:S04]  /*b670*/  DEPBAR {5,4,3,2,1,0} ;  /* 0x0000003f0000791a */ /* 0x000fc80000000000 */
[----:B------:R1:W-:Y:S01]  /*b680*/  UTMACCTL.IV [UR16] ;  /* 0x00000000100079b9 */ /* 0x0003e20008000000 */
[----:B------:R-:W-:-:S04]  /*b690*/  DEPBAR {5,4,3,2,1,0} ;  /* 0x0000003f0000791a */ /* 0x000fc80000000000 */
[----:B------:R1:W-:Y:S02]  /*b6a0*/  UTMACCTL.IV [UR18] ;  /* 0x00000000120079b9 */ /* 0x0003e40008000000 */
[----:B-1----:R-:W-:Y:S01]  /*b6b0*/  NOP ;  /* 0x0000000000007918 */ /* 0x002fe20000000000 */
.L_x_204:
[----:B------:R-:W-:Y:S05]  /*b6c0*/  BSYNC B1 ;  /* 0x0000000000017941 */ /* 0x000fea0003800000 */
.L_x_203:
[----:B------:R-:W-:Y:S01]  /*b6d0*/  UMOV UR4, 0xffffffff ;  /* 0xffffffff00047882 */ /* 0x000fe20000000000 */
[----:B------:R-:W-:Y:S02]  /*b6e0*/  SHF.R.S32.HI R7, RZ, 0x7, R5 ;  /* 0x00000007ff077819 */ /* 0x000fe40000011405 */
[----:B------:R-:W-:Y:S05]  /*b6f0*/  BRA.DIV UR4, `(.L_x_205) ;  /* 0x0000003e04047947 */ /* 0x000fea000b800000 */
[----:B-----5:R-:W-:-:S13]  /*b700*/  ELECT P6, URZ, PT ;  /* 0x00000000003f782f */ /* 0x020fda00038c0000 */
.L_x_291:
[----:B------:R-:W-:Y:S01]  /*b710*/  ISETP.LT.OR P6, PT, R36, 0x1, !P6 ;  /* 0x000000012400780c */ /* 0x000fe200077c1670 */
[----:B------:R-:W-:-:S12]  /*b720*/  BSSY B1, `(.L_x_206) ;  /* 0x000003a000017945 */ /* 0x000fd80003800000 */
[----:B------:R-:W-:Y:S05]  /*b730*/  @P6 BRA `(.L_x_207) ;  /* 0x0000000000e06947 */ /* 0x000fea0003800000 */
[----:B------:R-:W-:Y:S01]  /*b740*/  IMAD.SHL.U32 R16, R16, 0x80, RZ ;  /* 0x0000008010107824 */ /* 0x000fe200078e00ff */
[----:B------:R-:W-:Y:S01]  /*b750*/  LEA R17, R17, UR23, 0x8 ;  /* 0x0000001711117c11 */ /* 0x000fe2000f8e40ff */
[----:B------:R-:W-:Y:S02]  /*b760*/  VIADD R9, R7, 0x1 ;  /* 0x0000000107097836 */ /* 0x000fe40000000000 */
[----:B------:R-:W-:Y:S02]  /*b770*/  IMAD.MOV.U32 R10, RZ, RZ, RZ ;  /* 0x000000ffff0a7224 */ /* 0x000fe400078e00ff */
[----:B------:R-:W-:Y:S02]  /*b780*/  IMAD.MOV.U32 R3, RZ, RZ, R20 ;  /* 0x000000ffff037224 */ /* 0x000fe400078e0014 */
[----:B------:R-:W-:-:S07]  /*b790*/  IMAD.MOV.U32 R4, RZ, RZ, R0 ;  /* 0x000000ffff047224 */ /* 0x000fce00078e0000 */
.L_x_210:
[----:B-1----:R-:W-:Y:S01]  /*b7a0*/  LEA R8, R4, UR22, 0x3 ;  /* 0x0000001604087c11 */ /* 0x002fe2000f8e18ff */
[----:B------:R-:W-:Y:S05]  /*b7b0*/  YIELD ;  /* 0x0000000000007946 */ /* 0x000fea0003800000 */
[----:B------:R-:W-:Y:S02]  /*b7c0*/  SHF.L.U32 R5, R3, 0x1f, RZ ;  /* 0x0000001f03057819 */ /* 0x000fe400000006ff */
[----:B------:R-:W-:Y:S02]  /*b7d0*/  LOP3.LUT P1, RZ, R19, 0x7f, RZ, 0xc0, !PT ;  /* 0x0000007f13ff7812 */ /* 0x000fe4000782c0ff */
[----:B------:R-:W1:Y:S11]  /*b7e0*/  SYNCS.PHASECHK.TRANS64.TRYWAIT P0, [R8+URZ+0x38490], R5 ;  /* 0x03849005080075a7 */ /* 0x000e76000800017f */
[----:B------:R-:W2:Y:S01]  /*b7f0*/  @!P1 LDC R6, c[0x0][0x500] ;  /* 0x00014000ff069b82 */ /* 0x000ea20000000800 */
[----:B-1----:R-:W-:Y:S05]  /*b800*/  @!P0 BRA `(.L_x_208) ;  /* 0x0000003800e08947 */ /* 0x002fea0003800000 */
.L_x_292:
[----:B------:R-:W-:Y:S01]  /*b810*/  UPRMT UR4, UR31, 0x9910, URZ ;  /* 0x000099101f047896 */ /* 0x000fe2000800003f */
[----:B--2---:R2:W-:Y:S03]  /*b820*/  @!P1 SYNCS.ARRIVE.TRANS64 RZ, [R8+URZ+0x38480], R6 ;  /* 0x0384800608ff99a7 */ /* 0x0045e6000800003f */
[----:B------:R-:W-:-:S06]  /*b830*/  UISETP.NE.AND UP0, UPT, UR4, 0x2, UPT ;  /* 0x000000020400788c */ /* 0x000fcc000bf05270 */
[----:B------:R-:W-:-:S13]  /*b840*/  PLOP3.LUT P0, PT, PT, PT, UP0, 0x80, 0x0 ;  /* 0x000000000000781c */ /* 0x000fda0003f0f008 */
[----:B--2---:R-:W-:Y:S05]  /*b850*/  @P0 BRA `(.L_x_209) ;  /* 0x0000000000040947 */ /* 0x004fea0003800000 */
[----:B------:R-:W-:Y:S01]  /*b860*/  BPT.TRAP 0x1 ;  /* 0x000000040000795c */ /* 0x000fe20000300000 */
.L_x_209:
[----:B------:R-:W-:Y:S01]  /*b870*/  R2UR UR4, R4 ;  /* 0x00000000040472ca */ /* 0x000fe200000e0000 */
[----:B------:R-:W-:Y:S01]  /*b880*/  VIADD R9, R9, 0xffffffff ;  /* 0xffffffff09097836 */ /* 0x000fe20000000000 */
[----:B------:R-:W-:Y:S01]  /*b890*/  R2UR UR5, R8 ;  /* 0x00000000080572ca */ /* 0x000fe200000e0000 */
[----:B------:R-:W-:Y:S01]  /*b8a0*/  VIADD R4, R4, 0x1 ;  /* 0x0000000104047836 */ /* 0x000fe20000000000 */
[----:B------:R-:W-:Y:S01]  /*b8b0*/  R2UR UR6, R10 ;  /* 0x000000000a0672ca */ /* 0x000fe200000e0000 */
[----:B------:R-:W-:Y:S01]  /*b8c0*/  UMOV UR20, 0x0 ;  /* 0x0000000000147882 */ /* 0x000fe20000000000 */
[----:B------:R-:W-:Y:S01]  /*b8d0*/  R2UR UR7, R16 ;  /* 0x00000000100772ca */ /* 0x000fe200000e0000 */
[----:B------:R-:W-:Y:S01]  /*b8e0*/  UMOV UR21, 0x10000000 ;  /* 0x1000000000157882 */ /* 0x000fe20000000000 */
[----:B------:R-:W-:Y:S01]  /*b8f0*/  R2UR UR27, R17 ;  /* 0x00000000111b72ca */ /* 0x000fe200000e0000 */
[----:B------:R-:W-:Y:S01]  /*b900*/  UMOV UR33, 0x30000 ;  /* 0x0003000000217882 */ /* 0x000fe20000000000 */
[----:B------:R-:W-:-:S02]  /*b910*/  ISETP.GT.AND P1, PT, R9, 0x1, PT ;  /* 0x000000010900780c */ /* 0x000fc40003f24270 */
[----:B------:R-:W-:Y:S01]  /*b920*/  ISETP.NE.AND P0, PT, R4, 0x2, PT ;  /* 0x000000020400780c */ /* 0x000fe20003f05270 */
[----:B------:R-:W-:Y:S01]  /*b930*/  USHF.L.U32 UR4, UR4, 0xf, URZ ;  /* 0x0000000f04047899 */ /* 0x000fe2000800063f */
[----:B------:R-:W-:Y:S01]  /*b940*/  IADD3 R10, R10, 0x80, RZ ;  /* 0x000000800a0a7810 */ /* 0x000fe20007ffe0ff */
[----:B------:R-:W-:Y:S01]  /*b950*/  UIADD3 UR5, UR5, 0x38480, URZ ;  /* 0x0003848005057890 */ /* 0x000fe2000fffe03f */
[----:B------:R-:W-:Y:S01]  /*b960*/  SEL R6, RZ, 0x1, P0 ;  /* 0x00000001ff067807 */ /* 0x000fe20000000000 */
[----:B------:R-:W-:Y:S01]  /*b970*/  ULOP3.LUT UR8, UR4, 0x2000, UR29, 0xf8, !UPT ;  /* 0x0000200004087892 */ /* 0x000fe2000f8ef81d */
[----:B------:R-:W-:Y:S01]  /*b980*/  SEL R4, R4, RZ, P0 ;  /* 0x000000ff04047207 */ /* 0x000fe20000000000 */
[----:B------:R-:W-:Y:S01]  /*b990*/  UIADD3 UR4, UR22, UR4, URZ ;  /* 0x0000000416047290 */ /* 0x000fe2000fffe03f */
[----:B------:R-:W-:Y:S01]  /*b9a0*/  LOP3.LUT R3, R3, R6, RZ, 0x3c, !PT ;  /* 0x0000000603037212 */ /* 0x000fe200078e3cff */
[----:B------:R-:W-:Y:S02]  /*b9b0*/  ULEA UR12, UR8, UR22, 0x1 ;  /* 0x00000016080c7291 */ /* 0x000fe4000f8e083f */
[----:B------:R-:W-:-:S02]  /*b9c0*/  UIADD3 UR10, UR6, 0x40, URZ ;  /* 0x00000040060a7890 */ /* 0x000fc4000fffe03f */
[----:B------:R-:W-:Y:S02]  /*b9d0*/  UIADD3 UR8, UR4, 0x4000, URZ ;  /* 0x0000400004087890 */ /* 0x000fe4000fffe03f */
[----:B------:R-:W-:Y:S01]  /*b9e0*/  UIADD3 UR24, UR12, 0x10000, URZ ;  /* 0x000100000c187890 */ /* 0x000fe2000fffe03f */
[----:B------:R2:W-:Y:S01]  /*b9f0*/  UTMALDG.2D [UR4], [UR16], desc[UR20] ;  /* 0x00001404100075b4 */ /* 0x0005e20008009000 */
[----:B------:R-:W-:Y:S01]  /*ba00*/  UIADD3 UR12, UR12, 0x18000, URZ ;  /* 0x000180000c0c7890 */ /* 0x000fe2000fffe03f */
[----:B------:R-:W-:Y:S01]  /*ba10*/  UMOV UR11, UR7 ;  /* 0x00000007000b7c82 */ /* 0x000fe20008000000 */
[----:B------:R-:W-:Y:S01]  /*ba20*/  UMOV UR9, UR5 ;  /* 0x0000000500097c82 */ /* 0x000fe20008000000 */
[----:B------:R-:W-:Y:S01]  /*ba30*/  UMOV UR26, UR6 ;  /* 0x00000006001a7c82 */ /* 0x000fe20008000000 */
[----:B------:R-:W-:Y:S01]  /*ba40*/  UMOV UR25, UR5 ;  /* 0x0000000500197c82 */ /* 0x000fe20008000000 */
[----:B------:R-:W-:Y:S01]  /*ba50*/  UMOV UR15, UR27 ;  /* 0x0000001b000f7c82 */ /* 0x000fe20008000000 */
[----:B------:R-:W-:Y:S01]  /*ba60*/  UMOV UR13, UR5 ;  /* 0x00000005000d7c82 */ /* 0x000fe20008000000 */
[----:B------:R2:W-:Y:S01]  /*ba70*/  UTMALDG.2D [UR8], [UR16], desc[UR20] ;  /* 0x00001408100075b4 */ /* 0x0005e20008009000 */
[----:B------:R-:W-:Y:S01]  /*ba80*/  UMOV UR14, UR10 ;  /* 0x0000000a000e7c82 */ /* 0x000fe20008000000 */
[----:B------:R2:W-:Y:S01]  /*ba90*/  UTMALDG.2D.MULTICAST [UR24], [UR18], UR33, desc[UR20] ;  /* 0x00001418120073b4 */ /* 0x0005e20008009821 */
[----:B------:R2:W-:Y:S02]  /*baa0*/  UTMALDG.2D.MULTICAST [UR12], [UR18], UR33, desc[UR20] ;  /* 0x0000140c120073b4 */ /* 0x0005e40008009821 */
[----:B--2---:R-:W-:Y:S05]  /*bab0*/  @P1 BRA `(.L_x_210) ;  /* 0xfffffffc00381947 */ /* 0x004fea000383ffff */
.L_x_207:
[----:B------:R-:W-:Y:S05]  /*bac0*/  BSYNC B1 ;  /* 0x0000000000017941 */ /* 0x000fea0003800000 */
.L_x_206:
[----:B------:R-:W-:Y:S01]  /*bad0*/  IMAD.IADD R0, R7, 0x1, R0 ;  /* 0x0000000107007824 */ /* 0x000fe200078e0200 */
[----:B------:R-:W-:-:S04]  /*bae0*/  LOP3.LUT P0, RZ, R2, 0xff, RZ, 0xc0, !PT ;  /* 0x000000ff02ff7812 */ /* 0x000fc8000780c0ff */
[----:B------:R-:W-:-:S04]  /*baf0*/  SHF.R.U32.HI R2, RZ, 0x1, R0 ;  /* 0x00000001ff027819 */ /* 0x000fc80000011600 */
[----:B------:R-:W-:-:S04]  /*bb00*/  LOP3.LUT R2, R2, 0x1, RZ, 0xc0, !PT ;  /* 0x0000000102027812 */ /* 0x000fc800078ec0ff */
[----:B------:R-:W-:Y:S01]  /*bb10*/  ISETP.NE.U32.AND P1, PT, R2, 0x1, PT ;  /* 0x000000010200780c */ /* 0x000fe20003f25070 */
[----:B------:R-:W-:Y:S01]  /*bb20*/  IMAD.U32 R2, RZ, RZ, UR30 ;  /* 0x0000001eff027e24 */ /* 0x000fe2000f8e00ff */
[----:B------:R-:W-:Y:S01]  /*bb30*/  @P0 SYNCS.ARRIVE.TRANS64.A1T0 RZ, [UR22+0x384e8], RZ ;  /* 0x0384e8ffffff09a7 */ /* 0x000fe20008100016 */
[----:B------:R-:W-:Y:S02]  /*bb40*/  ISETP.GT.U32.AND P0, PT, R0, 0x1, PT ;  /* 0x000000010000780c */ /* 0x000fe40003f04070 */
[C---:B------:R-:W-:Y:S02]  /*bb50*/  ISETP.GT.U32.AND P1, PT, R7.reuse, 0x1, !P1 ;  /* 0x000000010700780c */ /* 0x040fe40004f24070 */
[----:B------:R-:W-:Y:S02]  /*bb60*/  ISETP.NE.AND P2, PT, R2, 0x3, PT ;  /* 0x000000030200780c */ /* 0x000fe40003f45270 */
[----:B------:R-:W-:Y:S02]  /*bb70*/  ISETP.LT.U32.AND P0, PT, R7, 0x2, P0 ;  /* 0x000000020700780c */ /* 0x000fe40000701070 */
[----:B------:R-:W-:-:S02]  /*bb80*/  SEL R2, RZ, 0x1, !P1 ;  /* 0x00000001ff027807 */ /* 0x000fc40004800000 */
[----:B------:R-:W-:Y:S02]  /*bb90*/  SEL R3, RZ, 0x1, !P0 ;  /* 0x00000001ff037807 */ /* 0x000fe40004000000 */
[----:B------:R-:W-:Y:S02]  /*bba0*/  LOP3.LUT R0, R0, 0x1, RZ, 0xc0, !PT ;  /* 0x0000000100007812 */ /* 0x000fe400078ec0ff */
[----:B------:R-:W-:-:S03]  /*bbb0*/  LOP3.LUT R20, R2, R20, R3, 0x96, !PT ;  /* 0x0000001402147212 */ /* 0x000fc600078e9603 */
[----:B------:R-:W-:Y:S05]  /*bbc0*/  @!P2 BRA `(.L_x_211) ;  /* 0x000000000004a947 */ /* 0x000fea0003800000 */
[----:B------:R-:W-:Y:S01]  /*bbd0*/  BPT.TRAP 0x1 ;  /* 0x000000040000795c */ /* 0x000fe20000300000 */
.L_x_211:
[C---:B------:R-:W-:Y:S01]  /*bbe0*/  LEA R3, R21.reuse, UR22, 0x3 ;  /* 0x0000001615037c11 */ /* 0x040fe2000f8e18ff */
[----:B------:R-:W-:Y:S01]  /*bbf0*/  BSSY B1, `(.L_x_212) ;  /* 0x0000005000017945 */ /* 0x000fe20003800000 */
[----:B------:R-:W-:Y:S02]  /*bc00*/  SHF.L.U32 R2, R22, 0x1f, RZ ;  /* 0x0000001f16027819 */ /* 0x000fe400000006ff */
[----:B------:R-:W-:Y:S02]  /*bc10*/  LEA R4, R21, UR22, 0x4 ;  /* 0x0000001615047c11 */ /* 0x000fe4000f8e20ff */
[----:B------:R-:W2:Y:S02]  /*bc20*/  SYNCS.PHASECHK.TRANS64.TRYWAIT P0, [R3+URZ+0x38400], R2 ;  /* 0x03840002030075a7 */ /* 0x000ea4000800017f */
[----:B--2---:R-:W-:Y:S05]  /*bc30*/  @!P0 BRA `(.L_x_213) ;  /* 0x0000003400e88947 */ /* 0x004fea0003800000 */
.L_x_293:
[----:B------:R-:W-:Y:S05]  /*bc40*/  BSYNC B1 ;  /* 0x0000000000017941 */ /* 0x000fea0003800000 */
.L_x_212:
[----:B-1----:R-:W1:Y:S01]  /*bc50*/  LDS.128 R4, [R4+0x384f0] ;  /* 0x0384f00004047984 */ /* 0x002e620000000c00 */
[----:B------:R-:W-:Y:S01]  /*bc60*/  @!PT LDS RZ, [RZ] ;  /* 0x00000000fffff984 */ /* 0x000fe20000000800 */
[----:B------:R-:W-:Y:S01]  /*bc70*/  @!PT LDS RZ, [RZ] ;  /* 0x00000000fffff984 */ /* 0x000fe20000000800 */
[----:B------:R-:W-:Y:S01]  /*bc80*/  @!PT LDS RZ, [RZ] ;  /* 0x00000000fffff984 */ /* 0x000fe20000000800 */
[----:B------:R-:W-:Y:S01]  /*bc90*/  @!PT LDS RZ, [RZ] ;  /* 0x00000000fffff984 */ /* 0x000fe20000000800 */
[----:B------:R3:W-:Y:S06]  /*bca0*/  MEMBAR.ALL.CTA ;  /* 0x0000000000007992 */ /* 0x0007ec0000008000 */
[----:B---3--:R-:W3:Y:S01]  /*bcb0*/  FENCE.VIEW.ASYNC.S ;  /* 0x00000000000073c6 */ /* 0x008ee20000000000 */
[----:B-1----:R-:W-:Y:S02]  /*bcc0*/  IMAD.MOV.U32 R17, RZ, RZ, R5 ;  /* 0x000000ffff117224 */ /* 0x002fe400078e0005 */
[----:B------:R-:W-:Y:S01]  /*bcd0*/  IMAD.MOV.U32 R16, RZ, RZ, R4 ;  /* 0x000000ffff107224 */ /* 0x000fe200078e0004 */
[----:B---3--:R-:W-:Y:S06]  /*bce0*/  @!P2 BRA `(.L_x_214) ;  /* 0x000000000004a947 */ /* 0x008fec0003800000 */
[----:B------:R-:W-:Y:S01]  /*bcf0*/  BPT.TRAP 0x1 ;  /* 0x000000040000795c */ /* 0x000fe20000300000 */
.L_x_214:
[----:B------:R-:W1:Y:S01]  /*bd00*/  S2R R5, SR_CgaCtaId ;  /* 0x0000000000057919 */ /* 0x000e620000008800 */
[----:B------:R-:W-:Y:S01]  /*bd10*/  ISETP.NE.AND P0, PT, R7, RZ, PT ;  /* 0x000000ff0700720c */ /* 0x000fe20003f05270 */
[----:B--2---:R-:W-:Y:S01]  /*bd20*/  VIADD R2, R3, 0x38440 ;  /* 0x0003844003027836 */ /* 0x004fe20000000000 */
[CC--:B------:R-:W-:Y:S02]  /*bd30*/  ISETP.NE.AND P1, PT, R6.reuse, R18.reuse, PT ;  /* 0x000000120600720c */ /* 0x0c0fe40003f25270 */
[----:B------:R-:W-:Y:S02]  /*bd40*/  ISETP.EQ.OR P0, PT, R6, R18, !P0 ;  /* 0x000000120600720c */ /* 0x000fe40004702670 */
[----:B-1----:R-:W-:-:S04]  /*bd50*/  PRMT R2, R5, 0x654, R2 ;  /* 0x0000065405027816 */ /* 0x002fc80000000002 */
[----:B------:R1:W-:Y:S07]  /*bd60*/  SYNCS.ARRIVE.TRANS64.RED.A1T0 RZ, [R2+URZ], RZ ;  /* 0x000000ff02ff79a7 */ /* 0x0003ee000810043f */
[----:B------:R-:W-:Y:S05]  /*bd70*/  @P0 BRA `(.L_x_215) ;  /* 0x0000000400a40947 */ /* 0x000fea0003800000 */
[----:B-1----:R-:W1:Y:S02]  /*bd80*/  LDC.64 R2, c[0x0][0x290] ;  /* 0x0000a400ff027b82 */ /* 0x002e640000000a00 */
[----:B-1----:R-:W-:-:S05]  /*bd90*/  IMAD.WIDE R2, R6, 0xc, R2 ;  /* 0x0000000c06027825 */ /* 0x002fca00078e0202 */
[----:B------:R1:W5:Y:S01]  /*bda0*/  LDG.E R36, desc[UR58][R2.64+0x8] ;  /* 0x0000083a02247981 */ /* 0x000362000c1e1900 */
[----:B------:R-:W-:-:S03]  /*bdb0*/  UMOV UR4, 0xffffffff ;  /* 0xffffffff00047882 */ /* 0x000fc60000000000 */
[----:B------:R-:W-:Y:S05]  /*bdc0*/  BRA.DIV UR4, `(.L_x_216) ;  /* 0x0000003604987947 */ /* 0x000fea000b800000 */
[----:B------:R-:W-:-:S13]  /*bdd0*/  ELECT P6, URZ, PT ;  /* 0x00000000003f782f */ /* 0x000fda00038c0000 */
.L_x_296:
[----:B------:R-:W-:Y:S04]  /*bde0*/  BSSY B1, `(.L_x_217) ;  /* 0x000004f000017945 */ /* 0x000fe80003800000 */
[----:B------:R-:W-:Y:S05]  /*bdf0*/  @!P6 BRA `(.L_x_218) ;  /* 0x000000040034e947 */ /* 0x000fea0003800000 */
[C---:B------:R-:W-:Y:S01]  /*be00*/  IMAD.SHL.U32 R4, R6.reuse, 0x8, RZ ;  /* 0x0000000806047824 */ /* 0x040fe200078e00ff */
[----:B------:R-:W-:Y:S01]  /*be10*/  SHF.R.S32.HI R5, RZ, 0x1f, R6 ;  /* 0x0000001fff057819 */ /* 0x000fe20000011406 */
[----:B------:R-:W-:Y:S01]  /*be20*/  ULDC.64 UR4, c[0x0][0x510] ;  /* 0x0001440000047ab9 */ /* 0x000fe20000000a00 */
[----:B------:R-:W-:Y:S01]  /*be30*/  ULDC.64 UR6, c[0x0][0x520] ;  /* 0x0001480000067ab9 */ /* 0x000fe20000000a00 */
[----:B------:R-:W2:Y:S01]  /*be40*/  LDG.E R15, desc[UR58][R2.64] ;  /* 0x0000003a020f7981 */ /* 0x000ea2000c1e1900 */
[----:B------:R-:W-:Y:S02]  /*be50*/  SHF.L.U64.HI R5, R6, 0x3, R5 ;  /* 0x0000000306057819 */ /* 0x000fe40000010205 */
[C---:B------:R-:W-:Y:S02]  /*be60*/  IADD3 R12, P0, R4.reuse, UR4, RZ ;  /* 0x00000004040c7c10 */ /* 0x040fe4000ff1e0ff */
[----:B------:R-:W-:Y:S02]  /*be70*/  IADD3 R10, P2, R4, UR6, RZ ;  /* 0x00000006040a7c10 */ /* 0x000fe4000ff5e0ff */
[C---:B------:R-:W-:Y:S01]  /*be80*/  IADD3.X R13, R5.reuse, UR5, RZ, P0, !PT ;  /* 0x00000005050d7c10 */ /* 0x040fe200087fe4ff */
[----:B------:R-:W-:Y:S01]  /*be90*/  ULDC.64 UR4, c[0x0][0x518] ;  /* 0x0001460000047ab9 */ /* 0x000fe20000000a00 */
[----:B------:R-:W-:-:S04]  /*bea0*/  IADD3.X R11, R5, UR7, RZ, P2, !PT ;  /* 0x00000007050b7c10 */ /* 0x000fc800097fe4ff */
[----:B------:R-:W3:Y:S04]  /*beb0*/  LDG.E.64 R12, desc[UR58][R12.64] ;  /* 0x0000003a0c0c7981 */ /* 0x000ee8000c1e1b00 */
[----:B------:R-:W4:Y:S01]  /*bec0*/  LDG.E.64 R10, desc[UR58][R10.64] ;  /* 0x0000003a0a0a7981 */ /* 0x000f22000c1e1b00 */
[----:B------:R-:W-:-:S04]  /*bed0*/  IADD3 R8, P0, R4, UR4, RZ ;  /* 0x0000000404087c10 */ /* 0x000fc8000ff1e0ff */
[----:B------:R-:W-:Y:S01]  /*bee0*/  IADD3.X R9, R5, UR5, RZ, P0, !PT ;  /* 0x0000000505097c10 */ /* 0x000fe200087fe4ff */
[----:B------:R-:W-:-:S05]  /*bef0*/  ULDC.64 UR4, c[0x0][0x528] ;  /* 0x00014a0000047ab9 */ /* 0x000fca0000000a00 */
[----:B------:R-:W2:Y:S01]  /*bf00*/  LDG.E.64 R8, desc[UR58][R8.64] ;  /* 0x0000003a08087981 */ /* 0x000ea2000c1e1b00 */
[----:B------:R-:W-:-:S04]  /*bf10*/  IADD3 R4, P0, R4, UR4, RZ ;  /* 0x0000000404047c10 */ /* 0x000fc8000ff1e0ff */
[----:B------:R-:W-:-:S06]  /*bf20*/  IADD3.X R5, R5, UR5, RZ, P0, !PT ;  /* 0x0000000505057c10 */ /* 0x000fcc00087fe4ff */
[----:B------:R-:W2:Y:S04]  /*bf30*/  LDG.E.64 R4, desc[UR58][R4.64] ;  /* 0x0000003a04047981 */ /* 0x000ea8000c1e1b00 */
[----:B---3--:R-:W-:Y:S04]  /*bf40*/  STS.64 [UR28], R12 ;  /* 0x0000000cff007988 */ /* 0x008fe80008000a1c */
[----:B----4-:R-:W-:Y:S04]  /*bf50*/  STS.64 [UR32], R10 ;  /* 0x0000000aff007988 */ /* 0x010fe80008000a20 */
[----:B------:R-:W3:Y:S01]  /*bf60*/  LDS R14, [UR28+0x1c] ;  /* 0x00001c1cff0e7984 */ /* 0x000ee20008000800 */
[----:B--2---:R-:W-:-:S04]  /*bf70*/  SHF.L.U64.HI R24, R8, 0x1, R9 ;  /* 0x0000000108187819 */ /* 0x004fc80000010209 */
[----:B------:R-:W-:-:S04]  /*bf80*/  LOP3.LUT R24, R24, 0x1fffffff, RZ, 0xc0, !PT ;  /* 0x1fffffff18187812 */ /* 0x000fc800078ec0ff */
[----:B------:R-:W-:-:S04]  /*bf90*/  SHF.R.U32.HI R9, RZ, 0x4, R24 ;  /* 0x00000004ff097819 */ /* 0x000fc80000011618 */
[----:B---3--:R-:W-:Y:S02]  /*bfa0*/  LOP3.LUT R9, R14, 0xf, R9, 0xb8, !PT ;  /* 0x0000000f0e097812 */ /* 0x008fe400078eb809 */
[----:B------:R1:W2:Y:S04]  /*bfb0*/  LDG.E R14, desc[UR58][R2.64+0x4] ;  /* 0x0000043a020e7981 */ /* 0x0002a8000c1e1900 */
[----:B------:R-:W-:Y:S04]  /*bfc0*/  STS [UR28+0x1c], R9 ;  /* 0x00001c09ff007988 */ /* 0x000fe8000800081c */
[----:B------:R-:W3:Y:S02]  /*bfd0*/  LDS R18, [UR28+0x1c] ;  /* 0x00001c1cff127984 */ /* 0x000ee40008000800 */
[----:B---3--:R-:W-:-:S05]  /*bfe0*/  LOP3.LUT R18, R18, 0xf0, RZ, 0xb8, !PT ;  /* 0x000000f012127812 */ /* 0x008fca00078eb8ff */
[----:B------:R-:W-:Y:S04]  /*bff0*/  STS [UR28+0x1c], R18 ;  /* 0x00001c12ff007988 */ /* 0x000fe8000800081c */
[----:B------:R-:W3:Y:S01]  /*c000*/  LDS R13, [UR28+0x1c] ;  /* 0x00001c1cff0d7984 */ /* 0x000ee20008000800 */
[----:B------:R-:W-:-:S05]  /*c010*/  IMAD.U32 R12, RZ, RZ, UR28 ;  /* 0x0000001cff0c7e24 */ /* 0x000fca000f8e00ff */
[----:B------:R-:W-:Y:S02]  /*c020*/  SHF.R.U64 R12, R12, 0x4, RZ ;  /* 0x000000040c0c7819 */ /* 0x000fe400000012ff */
[----:B---3--:R-:W-:-:S05]  /*c030*/  LOP3.LUT R13, R13, 0xf00, RZ, 0xb8, !PT ;  /* 0x00000f000d0d7812 */ /* 0x008fca00078eb8ff */
[----:B------:R-:W-:Y:S04]  /*c040*/  STS.64 [UR28+0x18], R12 ;  /* 0x0000180cff007988 */ /* 0x000fe80008000a1c */
[----:B------:R-:W1:Y:S01]  /*c050*/  LDS R25, [UR28+0x1c] ;  /* 0x00001c1cff197984 */ /* 0x000e620008000800 */
[----:B------:R-:W-:Y:S01]  /*c060*/  IMAD.SHL.U32 R23, R8, 0x2, RZ ;  /* 0x0000000208177824 */ /* 0x000fe200078e00ff */
[----:B------:R-:W-:-:S04]  /*c070*/  CS2R R10, SRZ ;  /* 0x00000000000a7805 */ /* 0x000fc8000001ff00 */
[----:B------:R-:W-:Y:S01]  /*c080*/  LOP3.LUT R23, R23, 0xfffffffe, RZ, 0xc0, !PT ;  /* 0xfffffffe17177812 */ /* 0x000fe200078ec0ff */
[----:B-----5:R-:W-:Y:S02]  /*c090*/  VIADD R8, R36, 0xffffffff ;  /* 0xffffffff24087836 */ /* 0x020fe40000000000 */
[----:B------:R-:W-:Y:S01]  /*c0a0*/  VIADD R9, R15, 0xffffffff ;  /* 0xffffffff0f097836 */ /* 0x000fe20000000000 */
[----:B------:R-:W-:Y:S01]  /*c0b0*/  SHF.R.U64 R23, R23, 0x4, R24 ;  /* 0x0000000417177819 */ /* 0x000fe20000001218 */
[----:B------:R-:W-:Y:S04]  /*c0c0*/  STS [UR28+0x10], R12 ;  /* 0x0000100cff007988 */ /* 0x000fe8000800081c */
[----:B------:R-:W-:Y:S04]  /*c0d0*/  STS [UR28+0x14], R12 ;  /* 0x0000140cff007988 */ /* 0x000fe8000800081c */
[----:B------:R-:W-:Y:S04]  /*c0e0*/  STS.128 [UR28+0x20], R8 ;  /* 0x00002008ff007988 */ /* 0x000fe80008000c1c */
[----:B------:R-:W-:Y:S04]  /*c0f0*/  STS [UR28+0xc], R23 ;  /* 0x00000c17ff007988 */ /* 0x000fe8000800081c */
[----:B------:R-:W-:Y:S01]  /*c100*/  STS [UR28+0x30], RZ ;  /* 0x000030ffff007988 */ /* 0x000fe2000800081c */
[----:B-1----:R-:W-:-:S05]  /*c110*/  LOP3.LUT R2, R25, 0xf000, RZ, 0xb8, !PT ;  /* 0x0000f00019027812 */ /* 0x002fca00078eb8ff */
[----:B------:R-:W-:Y:S04]  /*c120*/  STS [UR28+0x1c], R2 ;  /* 0x00001c02ff007988 */ /* 0x000fe8000800081c */
[----:B------:R-:W1:Y:S01]  /*c130*/  LDS R3, [UR32+0x1c] ;  /* 0x00001c20ff037984 */ /* 0x000e620008000800 */
[----:B------:R-:W-:-:S04]  /*c140*/  SHF.L.U64.HI R24, R4, 0x1, R5 ;  /* 0x0000000104187819 */ /* 0x000fc80000010205 */
[----:B------:R-:W-:-:S04]  /*c150*/  LOP3.LUT R24, R24, 0x1fffffff, RZ, 0xc0, !PT ;  /* 0x1fffffff18187812 */ /* 0x000fc800078ec0ff */
[----:B------:R-:W-:-:S04]  /*c160*/  SHF.R.U32.HI R18, RZ, 0x4, R24 ;  /* 0x00000004ff127819 */ /* 0x000fc80000011618 */
[----:B-1----:R-:W-:-:S05]  /*c170*/  LOP3.LUT R5, R3, 0xf, R18, 0xb8, !PT ;  /* 0x0000000f03057812 */ /* 0x002fca00078eb812 */
[----:B------:R-:W-:Y:S04]  /*c180*/  STS [UR32+0x1c], R5 ;  /* 0x00001c05ff007988 */ /* 0x000fe80008000820 */
[----:B------:R-:W1:Y:S02]  /*c190*/  LDS R3, [UR32+0x1c] ;  /* 0x00001c20ff037984 */ /* 0x000e640008000800 */
[----:B-1----:R-:W-:-:S05]  /*c1a0*/  LOP3.LUT R9, R3, 0xf0, RZ, 0xb8, !PT ;  /* 0x000000f003097812 */ /* 0x002fca00078eb8ff */
[----:B------:R-:W-:Y:S04]  /*c1b0*/  STS [UR32+0x1c], R9 ;  /* 0x00001c09ff007988 */ /* 0x000fe80008000820 */
[----:B------:R-:W1:Y:S01]  /*c1c0*/  LDS R3, [UR32+0x1c] ;  /* 0x00001c20ff037984 */ /* 0x000e620008000800 */
[----:B------:R-:W-:-:S05]  /*c1d0*/  IMAD.U32 R2, RZ, RZ, UR32 ;  /* 0x00000020ff027e24 */ /* 0x000fca000f8e00ff */
[----:B------:R-:W-:Y:S02]  /*c1e0*/  SHF.R.U64 R2, R2, 0x4, RZ ;  /* 0x0000000402027819 */ /* 0x000fe400000012ff */
[----:B-1----:R-:W-:-:S05]  /*c1f0*/  LOP3.LUT R3, R3, 0xf00, RZ, 0xb8, !PT ;  /* 0x00000f0003037812 */ /* 0x002fca00078eb8ff */
[----:B------:R-:W-:Y:S04]  /*c200*/  STS.64 [UR32+0x18], R2 ;  /* 0x00001802ff007988 */ /* 0x000fe80008000a20 */
[----:B------:R-:W1:Y:S01]  /*c210*/  LDS R12, [UR32+0x1c] ;  /* 0x00001c20ff0c7984 */ /* 0x000e620008000800 */
[----:B------:R-:W-:-:S04]  /*c220*/  SHF.L.U32 R4, R4, 0x1, RZ ;  /* 0x0000000104047819 */ /* 0x000fc800000006ff */
[----:B------:R-:W-:Y:S01]  /*c230*/  LOP3.LUT R5, R4, 0xfffffffe, RZ, 0xc0, !PT ;  /* 0xfffffffe04057812 */ /* 0x000fe200078ec0ff */
[----:B--2---:R-:W-:-:S03]  /*c240*/  VIADD R9, R14, 0xffffffff ;  /* 0xffffffff0e097836 */ /* 0x004fc60000000000 */
[----:B------:R-:W-:Y:S01]  /*c250*/  SHF.R.U64 R5, R5, 0x4, R24 ;  /* 0x0000000405057819 */ /* 0x000fe20000001218 */
[----:B------:R2:W-:Y:S04]  /*c260*/  STS [UR32+0x10], R2 ;  /* 0x00001002ff007988 */ /* 0x0005e80008000820 */
[----:B------:R2:W-:Y:S04]  /*c270*/  STS.128 [UR32+0x20], R8 ;  /* 0x00002008ff007988 */ /* 0x0005e80008000c20 */
[----:B------:R2:W-:Y:S04]  /*c280*/  STS [UR32+0xc], R5 ;  /* 0x00000c05ff007988 */ /* 0x0005e80008000820 */
[----:B------:R2:W-:Y:S04]  /*c290*/  STS [UR32+0x14], R2 ;  /* 0x00001402ff007988 */ /* 0x0005e80008000820 */
[----:B------:R-:W-:Y:S01]  /*c2a0*/  STS [UR32+0x30], RZ ;  /* 0x000030ffff007988 */ /* 0x000fe20008000820 */
[----:B-1----:R-:W-:-:S05]  /*c2b0*/  LOP3.LUT R4, R12, 0xf000, RZ, 0xb8, !PT ;  /* 0x0000f0000c047812 */ /* 0x002fca00078eb8ff */
[----:B------:R2:W-:Y:S02]  /*c2c0*/  STS [UR32+0x1c], R4 ;  /* 0x00001c04ff007988 */ /* 0x0005e40008000820 */
.L_x_218:
[----:B------:R-:W-:Y:S05]  /*c2d0*/  BSYNC B1 ;  /* 0x0000000000017941 */ /* 0x000fea0003800000 */
.L_x_217:
[----:B------:R-:W-:-:S03]  /*c2e0*/  UMOV UR4, 0xffffffff ;  /* 0xffffffff00047882 */ /* 0x000fc60000000000 */
[----:B------:R-:W-:Y:S05]  /*c2f0*/  BRA.DIV UR4, `(.L_x_219) ;  /* 0x00000032046c7947 */ /* 0x000fea000b800000 */
[----:B------:R-:W-:Y:S01]  /*c300*/  ELECT P6, URZ, PT ;  /* 0x00000000003f782f */ /* 0x000fe200038c0000 */
[----:B------:R-:W-:-:S12]  /*c310*/  NOP ;  /* 0x0000000000007918 */ /* 0x000fd80000000000 */
.L_x_300:
[----:B-12---:R-:W1:Y:S02]  /*c320*/  S2R R2, SR_LANEID ;  /* 0x0000000000027919 */ /* 0x006e640000000000 */
[----:B-1----:R-:W-:-:S05]  /*c330*/  IMAD.SHL.U32 R8, R2, 0x4, RZ ;  /* 0x0000000402087824 */ /* 0x002fca00078e00ff */
[----:B------:R1:W2:Y:S01]  /*c340*/  LDS R9, [R8+UR28] ;  /* 0x0000001c08097984 */ /* 0x0002a20008000800 */
[C---:B------:R-:W-:Y:S02]  /*c350*/  IADD3 R4, P0, R8.reuse, UR16, RZ ;  /* 0x0000001008047c10 */ /* 0x040fe4000ff1e0ff */
[----:B------:R-:W-:Y:S01]  /*c360*/  IADD3 R2, P2, R8, UR18, RZ ;  /* 0x0000001208027c10 */ /* 0x000fe2000ff5e0ff */
[----:B------:R1:W3:Y:S01]  /*c370*/  LDS R11, [R8+UR28+0x80] ;  /* 0x0000801c080b7984 */ /* 0x0002e20008000800 */
[----:B------:R-:W-:Y:S11]  /*c380*/  @!P6 BRA `(.L_x_220) ;  /* 0x000000000008e947 */ /* 0x000ff60003800000 */
[----:B------:R0:W-:Y:S01]  /*c390*/  UTMACMDFLUSH ;  /* 0x00000000000079b7 */ /* 0x0001e20000000000 */
[----:B------:R-:W-:-:S04]  /*c3a0*/  DEPBAR.LE SB0, 0x0 ;  /* 0x000080000000791a */ /* 0x000fc80000000000 */
.L_x_220:
[----:B------:R-:W-:Y:S01]  /*c3b0*/  IMAD.X R5, RZ, RZ, UR17, P0 ;  /* 0x00000011ff057e24 */ /* 0x000fe200080e06ff */
[----:B------:R-:W-:Y:S05]  /*c3c0*/  WARPSYNC.ALL ;  /* 0x0000000000007948 */ /* 0x000fea0003800000 */
[----:B------:R-:W-:Y:S01]  /*c3d0*/  IMAD.X R3, RZ, RZ, UR19, P2 ;  /* 0x00000013ff037e24 */ /* 0x000fe200090e06ff */
[----:B--2---:R2:W5:Y:S04]  /*c3e0*/  ATOMG.E.EXCH.STRONG.GPU PT, RZ, [R4], R9 ;  /* 0x0000000904ff73a8 */ /* 0x00456800041ee100 */
[----:B---3--:R2:W5:Y:S01]  /*c3f0*/  ATOMG.E.EXCH.STRONG.GPU PT, RZ, [R2], R11 ;  /* 0x0000000b02ff73a8 */ /* 0x00856200041ee100 */
[----:B------:R-:W-:-:S07]  /*c400*/  IMAD.MOV.U32 R18, RZ, RZ, R6 ;  /* 0x000000ffff127224 */ /* 0x000fce00078e0006 */
.L_x_215:
[----:B------:R-:W-:Y:S01]  /*c410*/  ISETP.NE.AND P2, PT, R7, RZ, PT ;  /* 0x000000ff0700720c */ /* 0x000fe20003f45270 */
[----:B------:R-:W-:Y:S01]  /*c420*/  VIADD R21, R21, 0x1 ;  /* 0x0000000115157836 */ /* 0x000fe20000000000 */
[----:B--2---:R-:W-:Y:S02]  /*c430*/  SEL R3, RZ, 0x1, !P1 ;  /* 0x00000001ff037807 */ /* 0x004fe40004800000 */
[----:B-1----:R-:W-:Y:S02]  /*c440*/  PRMT R2, RZ, 0x7610, R2 ;  /* 0x00007610ff027816 */ /* 0x002fe40000000002 */
[----:B------:R-:W-:-:S04]  /*c450*/  ISETP.NE.AND P0, PT, R21, 0x8, PT ;  /* 0x000000081500780c */ /* 0x000fc80003f05270 */
[----:B------:R-:W-:Y:S02]  /*c460*/  SEL R5, RZ, 0x1, P0 ;  /* 0x00000001ff057807 */ /* 0x000fe40000000000 */
[----:B------:R-:W-:Y:S02]  /*c470*/  SEL R21, R21, RZ, P0 ;  /* 0x000000ff15157207 */ /* 0x000fe40000000000 */
[----:B------:R-:W-:Y:S01]  /*c480*/  LOP3.LUT R22, R22, R5, RZ, 0x3c, !PT ;  /* 0x0000000516167212 */ /* 0x000fe200078e3cff */
[----:B------:R-:W-:Y:S06]  /*c490*/  @P2 BRA `(.L_x_221) ;  /* 0xfffffff000582947 */ /* 0x000fec000383ffff */
[----:B------:R-:W-:Y:S05]  /*c4a0*/  BSYNC B0 ;  /* 0x0000000000007941 */ /* 0x000fea0003800000 */
.L_x_202:
[----:B------:R-:W-:-:S03]  /*c4b0*/  UMOV UR4, 0xffffffff ;  /* 0xffffffff00047882 */ /* 0x000fc60000000000 */
[----:B------:R-:W-:Y:S05]  /*c4c0*/  BRA.DIV UR4, `(.L_x_222) ;  /* 0x0000003204287947 */ /* 0x000fea000b800000 */
[----:B-----5:R-:W-:-:S13]  /*c4d0*/  ELECT P6, URZ, PT ;  /* 0x00000000003f782f */ /* 0x020fda00038c0000 */
.L_x_303:
[----:B------:R-:W-:Y:S04]  /*c4e0*/  BSSY B0, `(.L_x_223) ;  /* 0x0000018000007945 */ /* 0x000fe80003800000 */
[----:B------:R-:W-:Y:S05]  /*c4f0*/  @!P6 BRA `(.L_x_224) ;  /* 0x000000000058e947 */ /* 0x000fea0003800000 */
[----:B------:R-:W-:-:S04]  /*c500*/  ULOP3.LUT UR4, UR53, 0x2, URZ, 0xfc, !UPT ;  /* 0x0000000235047892 */ /* 0x000fc8000f8efc3f */
[----:B------:R-:W-:-:S06]  /*c510*/  UISETP.NE.AND UP0, UPT, UR4, 0x3, UPT ;  /* 0x000000030400788c */ /* 0x000fcc000bf05270 */
[----:B------:R-:W-:-:S13]  /*c520*/  PLOP3.LUT P0, PT, PT, PT, UP0, 0x80, 0x0 ;  /* 0x000000000000781c */ /* 0x000fda0003f0f008 */
[----:B------:R-:W-:Y:S05]  /*c530*/  @!P0 BRA `(.L_x_225) ;  /* 0x0000000000048947 */ /* 0x000fea0003800000 */
[----:B------:R-:W-:Y:S01]  /*c540*/  BPT.TRAP 0x1 ;  /* 0x000000040000795c */ /* 0x000fe20000300000 */
.L_x_225:
[----:B------:R-:W-:Y:S01]  /*c550*/  IMAD.U32 R3, RZ, RZ, UR22 ;  /* 0x00000016ff037e24 */ /* 0x000fe2000f8e00ff */
[----:B------:R-:W-:-:S03]  /*c560*/  SHF.L.U32 R2, R20, 0x1f, RZ ;  /* 0x0000001f14027819 */ /* 0x000fc600000006ff */
[----:B------:R-:W-:-:S04]  /*c570*/  VIADD R3, R3, 0x38490 ;  /* 0x0003849003037836 */ /* 0x000fc80000000000 */
[C---:B------:R-:W-:Y:S02]  /*c580*/  IMAD R7, R0.reuse, 0x8, R3 ;  /* 0x0000000800077824 */ /* 0x040fe400078e0203 */
[----:B------:R-:W-:Y:S02]  /*c590*/  VIADD R0, R0, 0x1 ;  /* 0x0000000100007836 */ /* 0x000fe40000000000 */
[----:B------:R-:W1:Y:S03]  /*c5a0*/  SYNCS.PHASECHK.TRANS64.TRYWAIT P0, [R7+URZ], R2 ;  /* 0x00000002070075a7 */ /* 0x000e66000800017f */
[----:B------:R-:W-:-:S04]  /*c5b0*/  ISETP.NE.AND P1, PT, R0, 0x2, PT ;  /* 0x000000020000780c */ /* 0x000fc80003f25270 */
[----:B------:R-:W-:Y:S02]  /*c5c0*/  SEL R5, RZ, 0x1, P1 ;  /* 0x00000001ff057807 */ /* 0x000fe40000800000 */
[----:B------:R-:W-:Y:S02]  /*c5d0*/  SEL R0, R0, RZ, P1 ;  /* 0x000000ff00007207 */ /* 0x000fe40000800000 */
[----:B------:R-:W-:Y:S01]  /*c5e0*/  LOP3.LUT R5, R20, R5, RZ, 0x3c, !PT ;  /* 0x0000000514057212 */ /* 0x000fe200078e3cff */
[----:B-1----:R-:W-:Y:S06]  /*c5f0*/  @!P0 BRA `(.L_x_226) ;  /* 0x0000002c00fc8947 */ /* 0x002fec0003800000 */
.L_x_304:
[----:B------:R-:W-:Y:S01]  /*c600*/  IMAD R3, R0, 0x8, R3 ;  /* 0x0000000800037824 */ /* 0x000fe200078e0203 */
[----:B------:R-:W-:-:S07]  /*c610*/  SHF.L.U32 R0, R5, 0x1f, RZ ;  /* 0x0000001f05007819 */ /* 0x000fce00000006ff */
.L_x_227:
[----:B--2---:R2:W3:Y:S02]  /*c620*/  SYNCS.PHASECHK.TRANS64.TRYWAIT P0, [R3+URZ], R0 ;  /* 0x00000000030075a7 */ /* 0x0044e4000800017f */
[----:B---3--:R-:W-:Y:S05]  /*c630*/  @!P0 NANOSLEEP.SYNCS 0x989680 ;  /* 0x009896800000895d */ /* 0x008fea0003900000 */
[----:B------:R-:W3:Y:S02]  /*c640*/  @!P0 SYNCS.PHASECHK.TRANS64 P0, [R3+URZ], R0 ;  /* 0x00000000030085a7 */ /* 0x000ee4000800007f */
[----:B---3--:R-:W-:Y:S05]  /*c650*/  @!P0 BRA `(.L_x_227) ;  /* 0xfffffffc00f08947 */ /* 0x008fea000383ffff */
.L_x_224:
[----:B------:R-:W-:Y:S05]  /*c660*/  BSYNC B0 ;  /* 0x0000000000007941 */ /* 0x000fea0003800000 */
.L_x_223:
[----:B------:R-:W-:Y:S05]  /*c670*/  EXIT ;  /* 0x000000000000794d */ /* 0x000fea0003800000 */
.L_x_115:
[----:B------:R-:W-:Y:S01]  /*c680*/  PLOP3.LUT P1, PT, PT, PT, UP3, 0x80, 0x0 ;  /* 0x000000000000781c */ /* 0x000fe20003f2f038 */
[----:B------:R-:W-:Y:S01]  /*c690*/  ULDC UR19, c[0x0][0x14] ;  /* 0x0000050000137ab9 */ /* 0x000fe20000000800 */
[----:B------:R-:W-:Y:S01]  /*c6a0*/  ULDC UR20, c[0x0][0x10] ;  /* 0x0000040000147ab9 */ /* 0x000fe20000000800 */
[----:B------:R-:W-:Y:S01]  /*c6b0*/  ULDC.64 UR12, c[0x0][0x8c8] ;  /* 0x00023200000c7ab9 */ /* 0x000fe20000000a00 */
[----:B------:R-:W-:Y:S01]  /*c6c0*/  P2R R0, PR, RZ, 0x2 ;  /* 0x00000002ff007803 */ /* 0x000fe20000000000 */
[----:B------:R-:W-:Y:S01]  /*c6d0*/  UIMAD.WIDE.U32 UR20, UR41, UR20, URZ ;  /* 0x00000014291472a5 */ /* 0x000fe2000f8e003f */
[----:B------:R-:W-:Y:S01]  /*c6e0*/  IMAD.MOV.U32 R16, RZ, RZ, RZ ;  /* 0x000000ffff107224 */ /* 0x000fe200078e00ff */
[----:B------:R-:W-:Y:S01]  /*c6f0*/  ULDC.64 UR14, c[0x0][0x8e0] ;  /* 0x00023800000e7ab9 */ /* 0x000fe20000000a00 */
[----:B------:R-:W-:Y:S01]  /*c700*/  ULDC UR24, c[0x0][0x904] ;  /* 0x0002410000187ab9 */ /* 0x000fe20000000800 */
[----:B------:R-:W-:Y:S01]  /*c710*/  UMOV UR22, 0xffffffff ;  /* 0xffffffff00167882 */ /* 0x000fe20000000000 */
[----:B------:R-:W-:-:S02]  /*c720*/  UIADD3 UR11, UP1, UR12, -0x1, URZ ;  /* 0xffffffff0c0b7890 */ /* 0x000fc4000ff3e03f */
[----:B------:R-:W-:Y:S01]  /*c730*/  UIADD3 UR12, UP2, UR14, -0x1, URZ ;  /* 0xffffffff0e0c7890 */ /* 0x000fe2000ff5e03f */
[----:B------:R-:W1:Y:S01]  /*c740*/  @P1 S2R R0, SR_CTAID.Y ;  /* 0x0000000000001919 */ /* 0x000e620000002600 */
[----:B------:R-:W-:Y:S02]  /*c750*/  USHF.L.U32 UR25, UR22, UR24, URZ ;  /* 0x0000001816197299 */ /* 0x000fe4000800063f */
[----:B------:R-:W-:Y:S02]  /*c760*/  UIMAD.WIDE.U32 UR22, UR20, UR19, URZ ;  /* 0x00000013141672a5 */ /* 0x000fe4000f8e003f */
[----:B------:R-:W-:Y:S01]  /*c770*/  UIMAD UR21, UR21, UR19, URZ ;  /* 0x00000013151572a4 */ /* 0x000fe2000f8e023f */
[----:B------:R-:W-:Y:S01]  /*c780*/  ULDC UR18, c[0x0][0x8a8] ;  /* 0x00022a0000127ab9 */ /* 0x000fe20000000800 */
[----:B------:R-:W-:Y:S01]  /*c790*/  UMOV UR26, 0x1 ;  /* 0x00000001001a7882 */ /* 0x000fe20000000000 */
[----:B------:R-:W-:Y:S02]  /*c7a0*/  UIADD3.X UR14, UR15, -0x1, URZ, UP2, !UPT ;  /* 0xffffffff0f0e7890 */ /* 0x000fe400097fe43f */
[----:B------:R-:W-:-:S02]  /*c7b0*/  UIADD3.X UR13, UR13, -0x1, URZ, UP1, !UPT ;  /* 0xffffffff0d0d7890 */ /* 0x000fc40008ffe43f */
[----:B------:R-:W-:Y:S02]  /*c7c0*/  ULOP3.LUT UR15, UR54, 0x2, URZ, 0xfc, !UPT ;  /* 0x00000002360f7892 */ /* 0x000fe4000f8efc3f */
[----:B------:R-:W-:Y:S02]  /*c7d0*/  UIADD3 UR16, UR8, -0x1, URZ ;  /* 0xffffffff08107890 */ /* 0x000fe4000fffe03f */
[----:B------:R-:W-:Y:S02]  /*c7e0*/  UIADD3 UR17, UR7, -0x1, URZ ;  /* 0xffffffff07117890 */ /* 0x000fe4000fffe03f */
[----:B------:R-:W-:Y:S02]  /*c7f0*/  UIADD3 UR18, UR18, -0x1, URZ ;  /* 0xffffffff12127890 */ /* 0x000fe4000fffe03f */
[----:B------:R-:W-:Y:S02]  /*c800*/  USHF.L.U32 UR19, UR26, UR24, URZ ;  /* 0x000000181a137299 */ /* 0x000fe4000800063f */
[----:B------:R-:W-:-:S02]  /*c810*/  ULOP3.LUT UR20, URZ, UR25, URZ, 0x33, !UPT ;  /* 0x000000193f147292 */ /* 0x000fc4000f8e333f */
[----:B------:R-:W-:Y:S01]  /*c820*/  UIADD3 UR21, UR23, UR21, URZ ;  /* 0x0000001517157290 */ /* 0x000fe2000fffe03f */
[----:B-1----:R-:W-:Y:S02]  /*c830*/  @P1 R2UR UR40, R0 ;  /* 0x00000000002812ca */ /* 0x002fe400000e0000 */
[----:B------:R-:W-:-:S13]  /*c840*/  MOV R0, 0x1 ;  /* 0x0000000100007802 */ /* 0x000fda0000000f00 */
.L_x_248:
[----:B------:R-:W1:Y:S01]  /*c850*/  LDC.64 R2, c[0x0][0x8f8] ;  /* 0x00023e00ff027b82 */ /* 0x000e620000000a00 */
[----:B------:R-:W-:Y:S01]  /*c860*/  UIADD3 UR10, UP1, UR10, UR22, URZ ;  /* 0x000000160a0a7290 */ /* 0x000fe2000ff3e03f */
[----:B------:R-:W-:Y:S01]  /*c870*/  ISETP.NE.AND P2, PT, R21, RZ, PT ;  /* 0x000000ff1500720c */ /* 0x000fe20003f45270 */
[----:B------:R-:W-:Y:S01]  /*c880*/  UMOV UR24, 0xffffffff ;  /* 0xffffffff00187882 */ /* 0x000fe20000000000 */
[----:B------:R-:W-:Y:S01]  /*c890*/  UMOV UR25, 0xffffffff ;  /* 0xffffffff00197882 */ /* 0x000fe20000000000 */
[----:B------:R-:W-:Y:S01]  /*c8a0*/  UIADD3.X UR9, UR9, UR21, URZ, UP1, !UPT ;  /* 0x0000001509097290 */ /* 0x000fe20008ffe43f */
[----:B------:R-:W-:Y:S01]  /*c8b0*/  IMAD.MOV.U32 R15, RZ, RZ, RZ ;  /* 0x000000ffff0f7224 */ /* 0x000fe200078e00ff */
[----:B------:R-:W-:Y:S01]  /*c8c0*/  UMOV UR26, 0xffffffff ;  /* 0xffffffff001a7882 */ /* 0x000fe20000000000 */
[----:B-1----:R-:W-:-:S03]  /*c8d0*/  ISETP.LE.U32.AND P1, PT, R2, UR10, PT ;  /* 0x0000000a02007c0c */ /* 0x002fc6000bf23070 */
[----:B------:R-:W-:-:S05]  /*c8e0*/  IMAD.U32 R2, RZ, RZ, UR9 ;  /* 0x00000009ff027e24 */ /* 0x000fca000f8e00ff */
[----:B------:R-:W-:-:S13]  /*c8f0*/  ISETP.GE.U32.AND.EX P1, PT, R2, R3, PT, P1 ;  /* 0x000000030200720c */ /* 0x000fda0003f26110 */
[----:B---345:R-:W-:Y:S05]  /*c900*/  @P2 BRA P1, `(.L_x_228) ;  /* 0x0000001800402947 */ /* 0x038fea0000800000 */
[----:B------:R-:W-:-:S04]  /*c910*/  IADD3 R2, P2, R6, UR5, RZ ;  /* 0x0000000506027c10 */ /* 0x000fc8000ff5e0ff */
[----:B------:R-:W-:Y:S02]  /*c920*/  ISETP.GT.U32.AND P1, PT, R2, UR10, PT ;  /* 0x0000000a02007c0c */ /* 0x000fe4000bf24070 */
[----:B------:R-:W-:-:S04]  /*c930*/  IADD3.X R2, R7, UR4, RZ, P2, !PT ;  /* 0x0000000407027c10 */ /* 0x000fc800097fe4ff */
[----:B------:R-:W-:-:S13]  /*c940*/  ISETP.GT.U32.AND.EX P1, PT, R2, UR9, PT, P1 ;  /* 0x0000000902007c0c */ /* 0x000fda000bf24110 */
[----:B------:R-:W-:Y:S05]  /*c950*/  @P1 BRA `(.L_x_229) ;  /* 0x0000001400201947 */ /* 0x000fea0003800000 */
[----:B------:R-:W-:Y:S01]  /*c960*/  VIADD R12, R9, UR6 ;  /* 0x00000006090c7c36 */ /* 0x000fe20008000000 */
[----:B------:R-:W-:Y:S01]  /*c970*/  ULDC UR24, c[0x0][0x910] ;  /* 0x0002440000187ab9 */ /* 0x000fe20000000800 */
[----:B------:R-:W-:Y:S02]  /*c980*/  IMAD.MOV.U32 R23, RZ, RZ, R8 ;  /* 0x000000ffff177224 */ /* 0x000fe400078e0008 */
[----:B------:R-:W-:Y:S02]  /*c990*/  VIADD R13, R12, 0x20 ;  /* 0x000000200c0d7836 */ /* 0x000fe40000000000 */
[----:B------:R-:W-:-:S03]  /*c9a0*/  IMAD.MOV.U32 R14, RZ, RZ, R10 ;  /* 0x000000ffff0e7224 */ /* 0x000fc600078e000a */
[----:B------:R-:W-:-:S13]  /*c9b0*/  ISETP.GE.AND P1, PT, R13, UR24, PT ;  /* 0x000000180d007c0c */ /* 0x000fda000bf26270 */
[----:B------:R-:W1:Y:S01]  /*c9c0*/  @!P1 LDC.64 R2, c[0x0][0x918] ;  /* 0x00024600ff029b82 */ /* 0x000e620000000a00 */
[----:B------:R-:W-:Y:S01]  /*c9d0*/  @!P1 VIADD R7, R12, 0x20 ;  /* 0x000000200c079836 */ /* 0x000fe20000000000 */
[----:B------:R-:W-:Y:S01]  /*c9e0*/  BSSY B0, `(.L_x_230) ;  /* 0x0000064000007945 */ /* 0x000fe20003800000 */
[----:B------:R-:W-:Y:S02]  /*c9f0*/  IMAD.MOV.U32 R6, RZ, RZ, 0x7fffffff ;  /* 0x7fffffffff067424 */ /* 0x000fe400078e00ff */
[----:B-1----:R-:W-:-:S05]  /*ca00*/  @!P1 IMAD.WIDE R2, R7, 0xc, R2 ;  /* 0x0000000c07029825 */ /* 0x002fca00078e0202 */
[----:B------:R1:W5:Y:S04]  /*ca10*/  @!P1 LDG.E R8, desc[UR58][R2.64] ;  /* 0x0000003a02089981 */ /* 0x000368000c1e1900 */
[----:B------:R1:W5:Y:S01]  /*ca20*/  @!P1 LDG.E R10, desc[UR58][R2.64+0x4] ;  /* 0x0000043a020a9981 */ /* 0x000362000c1e1900 */
[----:B------:R-:W-:Y:S01]  /*ca30*/  ISETP.GE.AND P1, PT, R12, UR24, PT ;  /* 0x000000180c007c0c */ /* 0x000fe2000bf26270 */
[----:B------:R-:W-:-:S12]  /*ca40*/  IMAD.MOV.U32 R7, RZ, RZ, RZ ;  /* 0x000000ffff077224 */ /* 0x000fd800078e00ff */
[----:B-1----:R-:W-:Y:S05]  /*ca50*/  @P1 BRA `(.L_x_231) ;  /* 0x0000000400701947 */ /* 0x002fea0003800000 */
[----:B------:R-:W-:Y:S01]  /*ca60*/  IABS R7, R20 ;  /* 0x0000001400077213 */ /* 0x000fe20000000000 */
[----:B------:R-:W-:Y:S01]  /*ca70*/  ULDC UR25, c[0x0][0x8f0] ;  /* 0x00023c0000197ab9 */ /* 0x000fe20000000800 */
[----:B------:R-:W-:Y:S02]  /*ca80*/  IABS R6, R11 ;  /* 0x0000000b00067213 */ /* 0x000fe40000000000 */
[----:B------:R-:W1:Y:S01]  /*ca90*/  I2F.RP R3, R7 ;  /* 0x0000000700037306 */ /* 0x000e620000209400 */
[----:B------:R-:W-:Y:S02]  /*caa0*/  PLOP3.LUT P3, PT, PT, PT, UP0, 0x80, 0x0 ;  /* 0x000000000000781c */ /* 0x000fe40003f6f008 */
[C---:B------:R-:W-:Y:S02]  /*cab0*/  IADD3 R22, P2, R14.reuse, UR12, RZ ;  /* 0x0000000c0e167c10 */ /* 0x040fe4000ff5e0ff */
[C---:B------:R-:W-:Y:S02]  /*cac0*/  IADD3 R19, P1, R23.reuse, UR11, RZ ;  /* 0x0000000b17137c10 */ /* 0x040fe4000ff3e0ff */
[----:B------:R-:W-:Y:S01]  /*cad0*/  LEA.HI.X.SX32 R25, R14, UR14, 0x1, P2 ;  /* 0x0000000e0e197c11 */ /* 0x000fe200090f0eff */
[----:B------:R-:W3:Y:S01]  /*cae0*/  I2F.RP R2, R6 ;  /* 0x0000000600027306 */ /* 0x000ee20000209400 */
[----:B------:R-:W-:-:S07]  /*caf0*/  LEA.HI.X.SX32 R24, R23, UR13, 0x1, P1 ;  /* 0x0000000d17187c11 */ /* 0x000fce00088f0eff */
[----:B-1----:R-:W1:Y:S08]  /*cb00*/  MUFU.RCP R3, R3 ;  /* 0x0000000300037308 */ /* 0x002e700000001000 */
[----:B---3--:R-:W3:Y:S01]  /*cb10*/  MUFU.RCP R2, R2 ;  /* 0x0000000200027308 */ /* 0x008ee20000001000 */
[----:B-1----:R-:W-:-:S07]  /*cb20*/  VIADD R17, R3, 0xffffffe ;  /* 0x0ffffffe03117836 */ /* 0x002fce0000000000 */
[----:B------:R-:W1:Y:S01]  /*cb30*/  F2I.FTZ.U32.TRUNC.NTZ R17, R17 ;  /* 0x0000001100117305 */ /* 0x000e62000021f000 */
[----:B---3--:R-:W-:-:S07]  /*cb40*/  IADD3 R15, R2, 0xffffffe, RZ ;  /* 0x0ffffffe020f7810 */ /* 0x008fce0007ffe0ff */
[----:B------:R-:W3:Y:S01]  /*cb50*/  F2I.FTZ.U32.TRUNC.NTZ R15, R15 ;  /* 0x0000000f000f7305 */ /* 0x000ee2000021f000 */
[----:B-1----:R-:W-:Y:S02]  /*cb60*/  IMAD.MOV R18, RZ, RZ, -R17 ;  /* 0x000000ffff127224 */ /* 0x002fe400078e0a11 */
[----:B---3--:R-:W-:Y:S01]  /*cb70*/  IMAD.MOV R14, RZ, RZ, -R15 ;  /* 0x000000ffff0e7224 */ /* 0x008fe200078e0a0f */
[----:B------:R-:W-:Y:S06]  /*cb80*/  @!P3 BRA `(.L_x_232) ;  /* 0x000000000034b947 */ /* 0x000fec0003800000 */
[----:B------:R-:W-:Y:S01]  /*cb90*/  ULDC UR6, c[0x0][0x8dc] ;  /* 0x0002370000067ab9 */ /* 0x000fe20000000800 */
[----:B------:R-:W-:Y:S01]  /*cba0*/  ULDC.64 UR26, c[0x0][0x8d0] ;  /* 0x00023400001a7ab9 */ /* 0x000fe20000000a00 */
[----:B------:R-:W-:-:S05]  /*cbb0*/  IADD3 R3, P1, R19, UR6, RZ ;  /* 0x0000000613037c10 */ /* 0x000fca000ff3e0ff */
[----:B------:R-:W-:-:S04]  /*cbc0*/  IMAD.X R19, RZ, RZ, R24, P1 ;  /* 0x000000ffff137224 */ /* 0x000fc800008e0618 */
[----:B------:R-:W-:-:S04]  /*cbd0*/  IMAD.WIDE.U32 R4, R19, UR26, RZ ;  /* 0x0000001a13047c25 */ /* 0x000fc8000f8e00ff */
[----:B------:R-:W-:-:S04]  /*cbe0*/  IMAD.WIDE.U32 R4, P1, R3, UR27, R4 ;  /* 0x0000001b03047c25 */ /* 0x000fc8000f820004 */
[----:B------:R-:W-:-:S04]  /*cbf0*/  IMAD.WIDE.U32 R2, R3, UR26, RZ ;  /* 0x0000001a03027c25 */ /* 0x000fc8000f8e00ff */
[----:B------:R-:W-:Y:S01]  /*cc00*/  IMAD.MOV.U32 R2, RZ, RZ, R5 ;  /* 0x000000ffff027224 */ /* 0x000fe200078e0005 */
[----:B------:R-:W-:Y:S01]  /*cc10*/  IADD3 RZ, P2, R3, R4, RZ ;  /* 0x0000000403ff7210 */ /* 0x000fe20007f5e0ff */
[----:B------:R-:W-:-:S04]  /*cc20*/  IMAD.X R3, RZ, RZ, RZ, P1 ;  /* 0x000000ffff037224 */ /* 0x000fc800008e06ff */
[----:B------:R-:W-:-:S04]  /*cc30*/  IMAD.WIDE.U32.X R2, R19, UR27, R2, P2 ;  /* 0x0000001b13027c25 */ /* 0x000fc800090e0402 */
[----:B------:R-:W-:Y:S02]  /*cc40*/  IMAD.MOV.U32 R19, RZ, RZ, R2 ;  /* 0x000000ffff137224 */ /* 0x000fe400078e0002 */
[----:B------:R-:W-:-:S07]  /*cc50*/  IMAD.MOV.U32 R24, RZ, RZ, R3 ;  /* 0x000000ffff187224 */ /* 0x000fce00078e0003 */
.L_x_232:
[----:B------:R-:W-:Y:S05]  /*cc60*/  @!P0 BRA `(.L_x_233) ;  /* 0x0000000000348947 */ /* 0x000fea0003800000 */
        /* <DEDUP_REMOVED lines=11> */
[----:B------:R-:W-:Y:S01]  /*cd20*/  IMAD.MOV.U32 R22, RZ, RZ, R2 ;  /* 0x000000ffff167224 */ /* 0x000fe200078e0002 */
[----:B------:R-:W-:-:S07]  /*cd30*/  MOV R25, R3 ;  /* 0x0000000300197202 */ /* 0x000fce0000000f00 */
.L_x_233:
[----:B------:R-:W-:Y:S01]  /*cd40*/  IMAD R18, R18, R7, RZ ;  /* 0x0000000712127224 */ /* 0x000fe200078e02ff */
[----:B------:R-:W-:Y:S01]  /*cd50*/  ULDC UR6, c[0x0][0x8d8] ;  /* 0x0002360000067ab9 */ /* 0x000fe20000000800 */
[----:B------:R-:W-:Y:S01]  /*cd60*/  IMAD.MOV.U32 R2, RZ, RZ, RZ ;  /* 0x000000ffff027224 */ /* 0x000fe200078e00ff */
[----:B------:R-:W-:Y:S01]  /*cd70*/  SHF.R.U64 R22, R22, UR25, R25 ;  /* 0x0000001916167c19 */ /* 0x000fe20008001219 */
[----:B------:R-:W-:Y:S01]  /*cd80*/  IMAD.MOV.U32 R3, RZ, RZ, R17 ;  /* 0x000000ffff037224 */ /* 0x000fe200078e0011 */
[----:B------:R-:W-:Y:S01]  /*cd90*/  SHF.R.U64 R19, R19, UR6, R24 ;  /* 0x0000000613137c19 */ /* 0x000fe20008001218 */
[----:B------:R-:W-:Y:S01]  /*cda0*/  IMAD R4, R14, R6, RZ ;  /* 0x000000060e047224 */ /* 0x000fe200078e02ff */
[----:B------:R-:W-:Y:S01]  /*cdb0*/  PLOP3.LUT P5, PT, PT, PT, UP3, 0x80, 0x0 ;  /* 0x000000000000781c */ /* 0x000fe20003faf038 */
[----:B------:R-:W-:Y:S01]  /*cdc0*/  IMAD.HI.U32 R23, R17, R18, R2 ;  /* 0x0000001211177227 */ /* 0x000fe200078e0002 */
[----:B------:R-:W-:-:S03]  /*cdd0*/  IABS R17, R20 ;  /* 0x0000001400117213 */ /* 0x000fc60000000000 */
[----:B------:R-:W-:Y:S02]  /*cde0*/  IMAD.MOV.U32 R3, RZ, RZ, R15 ;  /* 0x000000ffff037224 */ /* 0x000fe400078e000f */
[----:B------:R-:W-:Y:S02]  /*cdf0*/  VIADD R14, R19, UR16 ;  /* 0x00000010130e7c36 */ /* 0x000fe40008000000 */
[----:B------:R-:W-:Y:S01]  /*ce00*/  IMAD.HI.U32 R2, R15, R4, R2 ;  /* 0x000000040f027227 */ /* 0x000fe200078e0002 */
[----:B------:R-:W-:Y:S02]  /*ce10*/  IABS R3, R11 ;  /* 0x0000000b00037213 */ /* 0x000fe40000000000 */
[----:B------:R-:W-:Y:S01]  /*ce20*/  IABS R5, R14 ;  /* 0x0000000e00057213 */ /* 0x000fe20000000000 */
[----:B------:R-:W-:Y:S02]  /*ce30*/  VIADD R15, R22, UR17 ;  /* 0x00000011160f7c36 */ /* 0x000fe40008000000 */
[----:B------:R-:W-:-:S02]  /*ce40*/  IMAD.MOV R18, RZ, RZ, -R17 ;  /* 0x000000ffff127224 */ /* 0x000fc400078e0a11 */
[----:B------:R-:W-:Y:S01]  /*ce50*/  IMAD.MOV R17, RZ, RZ, -R3 ;  /* 0x000000ffff117224 */ /* 0x000fe200078e0a03 */
[----:B------:R-:W-:Y:S01]  /*ce60*/  IABS R4, R15 ;  /* 0x0000000f00047213 */ /* 0x000fe20000000000 */
[----:B------:R-:W-:-:S04]  /*ce70*/  IMAD.HI.U32 R2, R2, R5, RZ ;  /* 0x0000000502027227 */ /* 0x000fc800078e00ff */
[----:B------:R-:W-:-:S04]  /*ce80*/  IMAD.HI.U32 R3, R23, R4, RZ ;  /* 0x0000000417037227 */ /* 0x000fc800078e00ff */
[----:B------:R-:W-:Y:S02]  /*ce90*/  IMAD R4, R3, R18, R4 ;  /* 0x0000001203047224 */ /* 0x000fe400078e0204 */
[----:B------:R-:W-:-:S03]  /*cea0*/  IMAD R3, R2, R17, R5 ;  /* 0x0000001102037224 */ /* 0x000fc600078e0205 */
[----:B------:R-:W-:Y:S02]  /*ceb0*/  ISETP.GT.U32.AND P2, PT, R7, R4, PT ;  /* 0x000000040700720c */ /* 0x000fe40003f44070 */
[----:B------:R-:W-:-:S11]  /*cec0*/  ISETP.GT.U32.AND P1, PT, R6, R3, PT ;  /* 0x000000030600720c */ /* 0x000fd60003f24070 */
[----:B------:R-:W-:Y:S01]  /*ced0*/  @!P2 IMAD.IADD R4, R4, 0x1, -R7 ;  /* 0x000000010404a824 */ /* 0x000fe200078e0a07 */
[----:B------:R-:W-:Y:S01]  /*cee0*/  ISETP.GE.AND P2, PT, R15, RZ, PT ;  /* 0x000000ff0f00720c */ /* 0x000fe20003f46270 */
[----:B------:R-:W-:Y:S01]  /*cef0*/  @!P1 IMAD.IADD R3, R3, 0x1, -R6 ;  /* 0x0000000103039824 */ /* 0x000fe200078e0a06 */
[----:B------:R-:W-:Y:S02]  /*cf00*/  ISETP.GE.AND P1, PT, R14, RZ, PT ;  /* 0x000000ff0e00720c */ /* 0x000fe40003f26270 */
[----:B------:R-:W-:Y:S02]  /*cf10*/  ISETP.GT.U32.AND P4, PT, R7, R4, PT ;  /* 0x000000040700720c */ /* 0x000fe40003f84070 */
[----:B------:R-:W-:-:S11]  /*cf20*/  ISETP.GT.U32.AND P3, PT, R6, R3, PT ;  /* 0x000000030600720c */ /* 0x000fd60003f64070 */
[----:B------:R-:W-:Y:S01]  /*cf30*/  @!P4 IMAD.IADD R4, R4, 0x1, -R7 ;  /* 0x000000010404c824 */ /* 0x000fe200078e0a07 */
[----:B------:R-:W-:Y:S01]  /*cf40*/  ISETP.NE.AND P4, PT, RZ, UR7, PT ;  /* 0x00000007ff007c0c */ /* 0x000fe2000bf85270 */
[----:B------:R-:W-:Y:S01]  /*cf50*/  @!P3 IMAD.IADD R3, R3, 0x1, -R6 ;  /* 0x000000010303b824 */ /* 0x000fe200078e0a06 */
[----:B------:R-:W-:Y:S02]  /*cf60*/  ISETP.NE.AND P3, PT, RZ, UR8, PT ;  /* 0x00000008ff007c0c */ /* 0x000fe4000bf65270 */
[----:B------:R-:W-:Y:S01]  /*cf70*/  @!P2 IADD3 R4, -R4, RZ, RZ ;  /* 0x000000ff0404a210 */ /* 0x000fe20007ffe1ff */
[----:B------:R-:W-:-:S08]  /*cf80*/  @!P1 IMAD.MOV R3, RZ, RZ, -R3 ;  /* 0x000000ffff039224 */ /* 0x000fd000078e0a03 */
[----:B------:R-:W-:Y:S02]  /*cf90*/  @!P4 LOP3.LUT R4, RZ, UR7, RZ, 0x33, !PT ;  /* 0x00000007ff04cc12 */ /* 0x000fe4000f8e33ff */
[----:B------:R-:W-:-:S03]  /*cfa0*/  @!P3 LOP3.LUT R3, RZ, UR8, RZ, 0x33, !PT ;  /* 0x00000008ff03bc12 */ /* 0x000fc6000f8e33ff */
[----:B------:R-:W-:Y:S02]  /*cfb0*/  IMAD.IADD R4, R15, 0x1, -R4 ;  /* 0x000000010f047824 */ /* 0x000fe400078e0a04 */
[----:B------:R-:W-:-:S04]  /*cfc0*/  IMAD.IADD R3, R14, 0x1, -R3 ;  /* 0x000000010e037824 */ /* 0x000fc800078e0a03 */
[----:B------:R-:W-:Y:S01]  /*cfd0*/  IMAD R6, R3, R4, RZ ;  /* 0x0000000403067224 */ /* 0x000fe200078e02ff */
[----:B------:R-:W-:-:S04]  /*cfe0*/  SEL R2, R4, R3, !P5 ;  /* 0x0000000304027207 */ /* 0x000fc80006800000 */
[--C-:B------:R-:W-:Y:S01]  /*cff0*/  SHF.R.S32.HI R5, RZ, 0x1f, R2.reuse ;  /* 0x0000001fff057819 */ /* 0x100fe20000011402 */
[----:B------:R-:W-:Y:S01]  /*d000*/  IMAD.MOV.U32 R4, RZ, RZ, R2 ;  /* 0x000000ffff047224 */ /* 0x000fe200078e0002 */
[----:B------:R-:W-:-:S07]  /*d010*/  SHF.R.S32.HI R7, RZ, 0x1f, R6 ;  /* 0x0000001fff077819 */ /* 0x000fce0000011406 */
.L_x_231:
[----:B--2---:R-:W-:Y:S05]  /*d020*/  BSYNC B0 ;  /* 0x0000000000007941 */ /* 0x004fea0003800000 */
.L_x_230:
[----:B------:R-:W1:Y:S01]  /*d030*/  SHFL.UP PT, R3, R6, 0x1, RZ ;  /* 0x0420000006037989 */ /* 0x000e6200000e00ff */
[----:B------:R-:W-:-:S03]  /*d040*/  ISETP.NE.AND P1, PT, R9, RZ, PT ;  /* 0x000000ff0900720c */ /* 0x000fc60003f25270 */
[----:B------:R-:W2:Y:S01]  /*d050*/  SHFL.UP PT, R2, R7, 0x1, RZ ;  /* 0x0420000007027989 */ /* 0x000ea200000e00ff */
[----:B-1----:R-:W-:Y:S02]  /*d060*/  SEL R3, R3, RZ, P1 ;  /* 0x000000ff03037207 */ /* 0x002fe40000800000 */
[----:B--2---:R-:W-:Y:S02]  /*d070*/  SEL R2, R2, RZ, P1 ;  /* 0x000000ff02027207 */ /* 0x004fe40000800000 */
[----:B------:R-:W-:-:S05]  /*d080*/  IADD3 R18, P2, R3, R6, RZ ;  /* 0x0000000603127210 */ /* 0x000fca0007f5e0ff */
[----:B------:R-:W-:Y:S01]  /*d090*/  IMAD.X R15, R2, 0x1, R7, P2 ;  /* 0x00000001020f7824 */ /* 0x000fe200010e0607 */
[----:B------:R-:W1:Y:S01]  /*d0a0*/  SHFL.UP PT, R3, R18, 0x2, RZ ;  /* 0x0440000012037989 */ /* 0x000e6200000e00ff */
[----:B------:R-:W-:-:S03]  /*d0b0*/  ISETP.GE.U32.AND P2, PT, R9, 0x2, PT ;  /* 0x000000020900780c */ /* 0x000fc60003f46070 */
[----:B------:R-:W2:Y:S01]  /*d0c0*/  SHFL.UP PT, R2, R15, 0x2, RZ ;  /* 0x044000000f027989 */ /* 0x000ea200000e00ff */
[----:B-1----:R-:W-:-:S04]  /*d0d0*/  SEL R3, R3, RZ, P2 ;  /* 0x000000ff03037207 */ /* 0x002fc80001000000 */
[----:B------:R-:W-:Y:S02]  /*d0e0*/  IADD3 R14, P3, R3, R18, RZ ;  /* 0x00000012030e7210 */ /* 0x000fe40007f7e0ff */
[----:B--2---:R-:W-:-:S03]  /*d0f0*/  SEL R2, R2, RZ, P2 ;  /* 0x000000ff02027207 */ /* 0x004fc60001000000 */
[----:B------:R-:W1:Y:S02]  /*d100*/  SHFL.UP PT, R3, R14, 0x4, RZ ;  /* 0x048000000e037989 */ /* 0x000e6400000e00ff */
[----:B------:R-:W-:Y:S01]  /*d110*/  IMAD.X R17, R2, 0x1, R15, P3 ;  /* 0x0000000102117824 */ /* 0x000fe200018e060f */
[----:B------:R-:W-:-:S04]  /*d120*/  ISETP.GE.U32.AND P3, PT, R9, 0x4, PT ;  /* 0x000000040900780c */ /* 0x000fc80003f66070 */
        /* <DEDUP_REMOVED lines=17> */
[----:B--2---:R-:W-:-:S05]  /*d240*/  SEL R2, R2, RZ, P5 ;  /* 0x000000ff02027207 */ /* 0x004fca0002800000 */
[----:B------:R-:W-:Y:S01]  /*d250*/  IMAD.X R22, R2, 0x1, R17, P6 ;  /* 0x0000000102167824 */ /* 0x000fe200030e0611 */
[----:B------:R-:W-:-:S04]  /*d260*/  IADD3 R2, P6, R15, UR5, RZ ;  /* 0x000000050f027c10 */ /* 0x000fc8000ffde0ff */
[----:B------:R-:W-:Y:S02]  /*d270*/  IADD3.X R3, R22, UR4, RZ, P6, !PT ;  /* 0x0000000416037c10 */ /* 0x000fe4000b7fe4ff */
[----:B------:R-:W-:-:S04]  /*d280*/  ISETP.GT.U32.AND P6, PT, R2, UR10, PT ;  /* 0x0000000a02007c0c */ /* 0x000fc8000bfc4070 */
[----:B------:R-:W-:-:S13]  /*d290*/  ISETP.GT.U32.AND.EX P6, PT, R3, UR9, PT, P6 ;  /* 0x0000000903007c0c */ /* 0x000fda000bfc4160 */
[----:B------:R-:W-:-:S04]  /*d2a0*/  VOTE.ANY R14, PT, P6 ;  /* 0x00000000000e7806 */ /* 0x000fc800030e0100 */
[----:B------:R-:W-:-:S13]  /*d2b0*/  ISETP.NE.AND P6, PT, R14, RZ, PT ;  /* 0x000000ff0e00720c */ /* 0x000fda0003fc5270 */
[----:B------:R-:W-:Y:S05]  /*d2c0*/  @P6 BRA `(.L_x_234) ;  /* 0x0000000800746947 */ /* 0x000fea0003800000 */
[----:B------:R-:W-:Y:S01]  /*d2d0*/  IMAD.MOV.U32 R17, RZ, RZ, R2 ;  /* 0x000000ffff117224 */ /* 0x000fe200078e0002 */
[----:B------:R-:W-:Y:S01]  /*d2e0*/  ULDC UR24, c[0x0][0x910] ;  /* 0x0002440000187ab9 */ /* 0x000fe20000000800 */
[----:B------:R-:W-:Y:S01]  /*d2f0*/  IMAD.MOV.U32 R19, RZ, RZ, R3 ;  /* 0x000000ffff137224 */ /* 0x000fe200078e0003 */
[----:B------:R-:W-:Y:S01]  /*d300*/  ULDC UR25, c[0x0][0x8f4] ;  /* 0x00023d0000197ab9 */ /* 0x000fe20000000800 */
[----:B------:R-:W-:Y:S01]  /*d310*/  ULDC UR6, c[0x0][0x8dc] ;  /* 0x0002370000067ab9 */ /* 0x000fe20000000800 */
[----:B------:R-:W-:Y:S01]  /*d320*/  ULDC UR30, c[0x0][0x8d8] ;  /* 0x00023600001e7ab9 */ /* 0x000fe20000000800 */
[----:B------:R-:W-:Y:S01]  /*d330*/  ULDC UR31, c[0x0][0x8f0] ;  /* 0x00023c00001f7ab9 */ /* 0x000fe20000000800 */
[----:B------:R-:W-:Y:S01]  /*d340*/  ULDC.64 UR26, c[0x0][0x8d0] ;  /* 0x00023400001a7ab9 */ /* 0x000fe20000000a00 */
[----:B------:R-:W-:-:S05]  /*d350*/  ULDC.64 UR28, c[0x0][0x8e8] ;  /* 0x00023a00001c7ab9 */ /* 0x000fca0000000a00 */
.L_x_239:
[----:B------:R-:W-:Y:S01]  /*d360*/  MOV R12, R13 ;  /* 0x0000000d000c7202 */ /* 0x000fe20000000f00 */
[----:B------:R-:W-:Y:S02]  /*d370*/  VIADD R13, R13, 0x20 ;  /* 0x000000200d0d7836 */ /* 0x000fe40000000000 */
[----:B-----5:R-:W-:Y:S02]  /*d380*/  IMAD.MOV.U32 R14, RZ, RZ, R8 ;  /* 0x000000ffff0e7224 */ /* 0x020fe400078e0008 */
[----:B------:R-:W-:Y:S01]  /*d390*/  IMAD.MOV.U32 R15, RZ, RZ, R10 ;  /* 0x000000ffff0f7224 */ /* 0x000fe200078e000a */
[----:B------:R-:W-:-:S13]  /*d3a0*/  ISETP.GE.AND P6, PT, R13, UR24, PT ;  /* 0x000000180d007c0c */ /* 0x000fda000bfc6270 */
[----:B------:R-:W1:Y:S01]  /*d3b0*/  @!P6 LDC.64 R2, c[0x0][0x918] ;  /* 0x00024600ff02eb82 */ /* 0x000e620000000a00 */
[----:B------:R-:W2:Y:S01]  /*d3c0*/  SHFL.IDX PT, R19, R19, 0x1f, 0x1f ;  /* 0x03e01f0013137f89 */ /* 0x000ea200000e0000 */
[----:B------:R-:W-:-:S03]  /*d3d0*/  @!P6 VIADD R7, R12, 0x20 ;  /* 0x000000200c07e836 */ /* 0x000fc60000000000 */
[----:B------:R-:W3:Y:S01]  /*d3e0*/  SHFL.IDX PT, R17, R17, 0x1f, 0x1f ;  /* 0x03e01f0011117f89 */ /* 0x000ee200000e0000 */
[----:B------:R-:W-:Y:S01]  /*d3f0*/  BSSY B0, `(.L_x_235) ;  /* 0x0000063000007945 */ /* 0x000fe20003800000 */
[----:B-1----:R-:W-:-:S05]  /*d400*/  @!P6 IMAD.WIDE R2, R7, 0xc, R2 ;  /* 0x0000000c0702e825 */ /* 0x002fca00078e0202 */
[----:B------:R1:W5:Y:S04]  /*d410*/  @!P6 LDG.E R8, desc[UR58][R2.64] ;  /* 0x0000003a0208e981 */ /* 0x000368000c1e1900 */
[----:B------:R1:W5:Y:S01]  /*d420*/  @!P6 LDG.E R10, desc[UR58][R2.64+0x4] ;  /* 0x0000043a020ae981 */ /* 0x000362000c1e1900 */
[----:B------:R-:W-:Y:S01]  /*d430*/  ISETP.GE.AND P6, PT, R12, UR24, PT ;  /* 0x000000180c007c0c */ /* 0x000fe2000bfc6270 */
[----:B------:R-:W-:Y:S01]  /*d440*/  IMAD.MOV.U32 R6, RZ, RZ, 0x7fffffff ;  /* 0x7fffffffff067424 */ /* 0x000fe200078e00ff */
[----:B--2---:R-:W-:Y:S01]  /*d450*/  R2UR UR4, R19 ;  /* 0x00000000130472ca */ /* 0x004fe200000e0000 */
[----:B------:R-:W-:Y:S01]  /*d460*/  IMAD.MOV.U32 R7, RZ, RZ, RZ ;  /* 0x000000ffff077224 */ /* 0x000fe200078e00ff */
[----:B---3--:R-:W-:-:S09]  /*d470*/  R2UR UR5, R17 ;  /* 0x00000000110572ca */ /* 0x008fd200000e0000 */
[----:B-1----:R-:W-:Y:S06]  /*d480*/  @P6 BRA `(.L_x_236) ;  /* 0x0000000400646947 */ /* 0x002fec0003800000 */
[----:B------:R-:W-:-:S04]  /*d490*/  IADD3 R17, P6, R14, UR11, RZ ;  /* 0x0000000b0e117c10 */ /* 0x000fc8000ffde0ff */
[----:B------:R-:W-:Y:S02]  /*d4a0*/  LEA.HI.X.SX32 R22, R14, UR13, 0x1, P6 ;  /* 0x0000000d0e167c11 */ /* 0x000fe4000b0f0eff */
[----:B------:R-:W-:Y:S02]  /*d4b0*/  IABS R14, R20 ;  /* 0x00000014000e7213 */ /* 0x000fe40000000000 */
[C---:B------:R-:W-:Y:S02]  /*d4c0*/  IADD3 R19, P6, R15.reuse, UR12, RZ ;  /* 0x0000000c0f137c10 */ /* 0x040fe4000ffde0ff */
[----:B------:R-:W1:Y:S02]  /*d4d0*/  I2F.RP R2, R14 ;  /* 0x0000000e00027306 */ /* 0x000e640000209400 */
[----:B------:R-:W-:Y:S02]  /*d4e0*/  LEA.HI.X.SX32 R24, R15, UR14, 0x1, P6 ;  /* 0x0000000e0f187c11 */ /* 0x000fe4000b0f0eff */
[----:B------:R-:W-:-:S04]  /*d4f0*/  PLOP3.LUT P6, PT, PT, PT, UP0, 0x80, 0x0 ;  /* 0x000000000000781c */ /* 0x000fc80003fcf008 */
[----:B-1----:R-:W1:Y:S02]  /*d500*/  MUFU.RCP R2, R2 ;  /* 0x0000000200027308 */ /* 0x002e640000001000 */
[----:B-1----:R-:W-:-:S06]  /*d510*/  VIADD R15, R2, 0xffffffe ;  /* 0x0ffffffe020f7836 */ /* 0x002fcc0000000000 */
[----:B------:R-:W1:Y:S02]  /*d520*/  F2I.FTZ.U32.TRUNC.NTZ R15, R15 ;  /* 0x0000000f000f7305 */ /* 0x000e64000021f000 */
[----:B-1----:R-:W-:Y:S01]  /*d530*/  IMAD.MOV R18, RZ, RZ, -R15 ;  /* 0x000000ffff127224 */ /* 0x002fe200078e0a0f */
[----:B------:R-:W-:Y:S06]  /*d540*/  @!P6 BRA `(.L_x_237) ;  /* 0x00000000002ce947 */ /* 0x000fec0003800000 */
        /* <DEDUP_REMOVED lines=11> */
.L_x_237:
        /* <DEDUP_REMOVED lines=12> */
.L_x_238:
[----:B------:R-:W-:Y:S01]  /*d6c0*/  SHF.R.U64 R4, R19, UR31, R24 ;  /* 0x0000001f13047c19 */ /* 0x000fe20008001218 */
[----:B------:R-:W-:Y:S01]  /*d6d0*/  IMAD R5, R18, R14, RZ ;  /* 0x0000000e12057224 */ /* 0x000fe200078e02ff */
[----:B------:R-:W-:Y:S01]  /*d6e0*/  IABS R2, R20 ;  /* 0x0000001400027213 */ /* 0x000fe20000000000 */
[----:B------:R-:W-:Y:S01]  /*d6f0*/  IMAD.MOV.U32 R3, RZ, RZ, R15 ;  /* 0x000000ffff037224 */ /* 0x000fe200078e000f */
[----:B------:R-:W-:Y:S01]  /*d700*/  SHF.R.U64 R17, R17, UR30, R22 ;  /* 0x0000001e11117c19 */ /* 0x000fe20008001216 */
[----:B------:R-:W-:Y:S01]  /*d710*/  VIADD R4, R4, UR17 ;  /* 0x0000001104047c36 */ /* 0x000fe20008000000 */
[----:B------:R-:W-:Y:S01]  /*d720*/  IABS R19, R11 ;  /* 0x0000000b00137213 */ /* 0x000fe20000000000 */
[----:B------:R-:W-:Y:S02]  /*d730*/  IMAD.MOV R7, RZ, RZ, -R2 ;  /* 0x000000ffff077224 */ /* 0x000fe400078e0a02 */
[----:B------:R-:W-:Y:S01]  /*d740*/  IMAD.MOV.U32 R2, RZ, RZ, RZ ;  /* 0x000000ffff027224 */ /* 0x000fe200078e00ff */
[----:B------:R-:W-:Y:S01]  /*d750*/  IABS R6, R4 ;  /* 0x0000000400067213 */ /* 0x000fe20000000000 */
[----:B------:R-:W-:-:S02]  /*d760*/  VIADD R17, R17, UR16 ;  /* 0x0000001011117c36 */ /* 0x000fc40008000000 */
[----:B------:R-:W-:Y:S01]  /*d770*/  IMAD.HI.U32 R2, R15, R5, R2 ;  /* 0x000000050f027227 */ /* 0x000fe200078e0002 */
[----:B------:R-:W-:Y:S02]  /*d780*/  MOV R3, R7 ;  /* 0x0000000700037202 */ /* 0x000fe40000000f00 */
[----:B------:R-:W-:Y:S01]  /*d790*/  IABS R7, R11 ;  /* 0x0000000b00077213 */ /* 0x000fe20000000000 */
[----:B------:R-:W-:-:S03]  /*d7a0*/  IMAD.MOV.U32 R5, RZ, RZ, R6 ;  /* 0x000000ffff057224 */ /* 0x000fc600078e0006 */
[----:B------:R-:W1:Y:S01]  /*d7b0*/  I2F.RP R6, R7 ;  /* 0x0000000700067306 */ /* 0x000e620000209400 */
[----:B------:R-:W-:-:S04]  /*d7c0*/  IMAD.HI.U32 R2, R2, R5, RZ ;  /* 0x0000000502027227 */ /* 0x000fc800078e00ff */
        /* <DEDUP_REMOVED lines=10> */
[----:B------:R-:W-:-:S04]  /*d870*/  IMAD.HI.U32 R6, R3, R15, R2 ;  /* 0x0000000f03067227 */ /* 0x000fc800078e0002 */
[----:B------:R-:W-:Y:S02]  /*d880*/  IMAD.MOV.U32 R3, RZ, RZ, R18 ;  /* 0x000000ffff037224 */ /* 0x000fe400078e0012 */
        /* <DEDUP_REMOVED lines=11> */
[----:B------:R-:W-:Y:S02]  /*d940*/  @!P6 IADD3 R3, -R3, RZ, RZ ;  /* 0x000000ff0303e210 */ /* 0x000fe40007ffe1ff */
        /* <DEDUP_REMOVED lines=11> */
[----:B------:R-:W-:Y:S02]  /*da00*/  SHF.R.S32.HI R5, RZ, 0x1f, R4 ;  /* 0x0000001fff057819 */ /* 0x000fe40000011404 */
[----:B------:R-:W-:-:S07]  /*da10*/  SHF.R.S32.HI R7, RZ, 0x1f, R6 ;  /* 0x0000001fff077819 */ /* 0x000fce0000011406 */
.L_x_236:
[----:B------:R-:W-:Y:S05]  /*da20*/  BSYNC B0 ;  /* 0x0000000000007941 */ /* 0x000fea0003800000 */
.L_x_235:
        /* <DEDUP_REMOVED lines=30> */
[----:B------:R-:W-:-:S04]  /*dc10*/  IADD3 R17, P6, R2, UR5, RZ ;  /* 0x0000000502117c10 */ /* 0x000fc8000ffde0ff */
[----:B------:R-:W-:Y:S02]  /*dc20*/  IADD3.X R19, R3, UR4, RZ, P6, !PT ;  /* 0x0000000403137c10 */ /* 0x000fe4000b7fe4ff */
[----:B------:R-:W-:-:S04]  /*dc30*/  ISETP.GT.U32.AND P6, PT, R17, UR10, PT ;  /* 0x0000000a11007c0c */ /* 0x000fc8000bfc4070 */
[----:B------:R-:W-:-:S13]  /*dc40*/  ISETP.GT.U32.AND.EX P6, PT, R19, UR9, PT, P6 ;  /* 0x0000000913007c0c */ /* 0x000fda000bfc4160 */
[----:B------:R-:W-:-:S04]  /*dc50*/  VOTE.ANY R14, PT, P6 ;  /* 0x00000000000e7806 */ /* 0x000fc800030e0100 */
[----:B------:R-:W-:-:S13]  /*dc60*/  ISETP.NE.AND P6, PT, R14, RZ, PT ;  /* 0x000000ff0e00720c */ /* 0x000fda0003fc5270 */
[----:B------:R-:W-:Y:S05]  /*dc70*/  @!P6 BRA `(.L_x_239) ;  /* 0xfffffff400b8e947 */ /* 0x000fea000383ffff */
[----:B------:R-:W-:Y:S02]  /*dc80*/  IMAD.MOV.U32 R15, RZ, RZ, R2 ;  /* 0x000000ffff0f7224 */ /* 0x000fe400078e0002 */
[----:B------:R-:W-:-:S07]  /*dc90*/  IMAD.MOV.U32 R22, RZ, RZ, R3 ;  /* 0x000000ffff167224 */ /* 0x000fce00078e0003 */
.L_x_234:
[----:B------:R-:W1:Y:S08]  /*dca0*/  BREV R14, R14 ;  /* 0x0000000e000e7301 */ /* 0x000e700000000000 */
[----:B-1----:R-:W1:Y:S02]  /*dcb0*/  FLO.U32.SH R13, R14 ;  /* 0x0000000e000d7300 */ /* 0x002e6400000e0400 */
[----:B-1----:R-:W1:Y:S02]  /*dcc0*/  SHFL.IDX PT, R12, R12, R13, 0x1f ;  /* 0x00001f0d0c0c7589 */ /* 0x002e6400000e0000 */
[----:B-1----:R-:W-:-:S13]  /*dcd0*/  R2UR UR6, R12 ;  /* 0x000000000c0672ca */ /* 0x002fda00000e0000 */
[----:B------:R-:W-:-:S05]  /*dce0*/  VIADD R17, R9, UR6 ;  /* 0x0000000609117c36 */ /* 0x000fca0008000000 */
[----:B------:R-:W-:-:S13]  /*dcf0*/  ISETP.GE.AND P1, PT, R17, UR24, PT ;  /* 0x0000001811007c0c */ /* 0x000fda000bf26270 */
[----:B------:R-:W1:Y:S02]  /*dd00*/  @!P1 LDC.64 R2, c[0x0][0x918] ;  /* 0x00024600ff029b82 */ /* 0x000e640000000a00 */
[----:B-1----:R-:W-:-:S05]  /*dd10*/  @!P1 IMAD.WIDE R2, R17, 0xc, R2 ;  /* 0x0000000c11029825 */ /* 0x002fca00078e0202 */
[----:B-----5:R1:W5:Y:S04]  /*dd20*/  @!P1 LDG.E R8, desc[UR58][R2.64] ;  /* 0x0000003a02089981 */ /* 0x020368000c1e1900 */
[----:B------:R1:W5:Y:S01]  /*dd30*/  @!P1 LDG.E R10, desc[UR58][R2.64+0x4] ;  /* 0x0000043a020a9981 */ /* 0x000362000c1e1900 */
[----:B------:R-:W-:-:S03]  /*dd40*/  IADD3 R18, P1, P2, R15, UR5, -R6 ;  /* 0x000000050f127c10 */ /* 0x000fc6000fa3e806 */
[----:B------:R-:W-:Y:S01]  /*dd50*/  SHFL.IDX PT, R6, R6, R13, 0x1f ;  /* 0x00001f0d06067589 */ /* 0x000fe200000e0000 */
[----:B------:R-:W-:-:S03]  /*dd60*/  IADD3.X R22, R22, UR4, ~R7, P1, P2 ;  /* 0x0000000416167c10 */ /* 0x000fc60008fe4c07 */
[----:B------:R-:W2:Y:S04]  /*dd70*/  SHFL.IDX PT, R18, R18, R13, 0x1f ;  /* 0x00001f0d12127589 */ /* 0x000ea800000e0000 */
[----:B------:R-:W3:Y:S04]  /*dd80*/  SHFL.IDX PT, R22, R22, R13, 0x1f ;  /* 0x00001f0d16167589 */ /* 0x000ee800000e0000 */
[----:B------:R1:W4:Y:S04]  /*dd90*/  SHFL.IDX PT, R7, R7, R13, 0x1f ;  /* 0x00001f0d07077589 */ /* 0x00032800000e0000 */
[----:B------:R1:W1:Y:S04]  /*dda0*/  SHFL.IDX PT, R5, R5, R13, 0x1f ;  /* 0x00001f0d05057589 */ /* 0x00026800000e0000 */
[----:B------:R1:W1:Y:S01]  /*ddb0*/  SHFL.IDX PT, R4, R4, R13, 0x1f ;  /* 0x00001f0d04047589 */ /* 0x00026200000e0000 */
[----:B--2---:R-:W-:-:S02]  /*ddc0*/  R2UR UR5, R18 ;  /* 0x00000000120572ca */ /* 0x004fc400000e0000 */
[----:B---3--:R-:W-:-:S15]  /*ddd0*/  R2UR UR4, R22 ;  /* 0x00000000160472ca */ /* 0x008fde00000e0000 */
.L_x_229:
[----:B-1----:R-:W1:Y:S01]  /*dde0*/  LDC R2, c[0x0][0x910] ;  /* 0x00024400ff027b82 */ /* 0x002e620000000800 */
[----:B------:R-:W-:Y:S01]  /*ddf0*/  UMOV UR24, 0xffffffff ;  /* 0xffffffff00187882 */ /* 0x000fe20000000000 */
[----:B------:R-:W-:Y:S01]  /*de00*/  UMOV UR25, 0xffffffff ;  /* 0xffffffff00197882 */ /* 0x000fe20000000000 */
[----:B------:R-:W-:Y:S01]  /*de10*/  UMOV UR26, 0xffffffff ;  /* 0xffffffff001a7882 */ /* 0x000fe20000000000 */
[----:B------:R-:W-:Y:S02]  /*de20*/  MOV R15, RZ ;  /* 0x000000ff000f7202 */ /* 0x000fe40000000f00 */
[----:B-1----:R-:W-:-:S13]  /*de30*/  ISETP.LE.AND P1, PT, R2, UR6, PT ;  /* 0x0000000602007c0c */ /* 0x002fda000bf23270 */
[----:B------:R-:W-:Y:S05]  /*de40*/  @P1 BRA `(.L_x_228) ;  /* 0x0000000000f01947 */ /* 0x000fea0003800000 */
[C---:B------:R-:W-:Y:S01]  /*de50*/  R2UR UR24, R4.reuse ;  /* 0x00000000041872ca */ /* 0x040fe200000e0000 */
[----:B------:R-:W-:Y:S01]  /*de60*/  UIADD3 UR30, UP1, -UR5, UR10, URZ ;  /* 0x0000000a051e7290 */ /* 0x000fe2000ff3e13f */
[----:B------:R-:W-:Y:S01]  /*de70*/  R2UR UR25, R5 ;  /* 0x00000000051972ca */ /* 0x000fe200000e0000 */
[----:B------:R-:W-:Y:S01]  /*de80*/  ULDC UR26, c[0x0][0x8c0] ;  /* 0x00023000001a7ab9 */ /* 0x000fe20000000800 */
[----:B------:R-:W-:Y:S01]  /*de90*/  ULDC UR27, c[0x0][0x8b0] ;  /* 0x00022c00001b7ab9 */ /* 0x000fe20000000800 */
[----:B------:R-:W-:Y:S01]  /*dea0*/  ULDC UR28, c[0x0][0x904] ;  /* 0x00024100001c7ab9 */ /* 0x000fe20000000800 */
[----:B------:R-:W-:-:S03]  /*deb0*/  SHF.R.U64 R2, R4, UR27, R5 ;  /* 0x0000001b04027c19 */ /* 0x000fc60008001205 */
[----:B------:R-:W-:Y:S01]  /*dec0*/  UIADD3.X UR24, ~UR4, UR9, URZ, UP1, !UPT ;  /* 0x0000000904187290 */ /* 0x000fe20008ffe53f */
[----:B------:R-:W-:-:S03]  /*ded0*/  R2UR UR32, R2 ;  /* 0x00000000022072ca */ /* 0x000fc600000e0000 */
[----:B------:R-:W-:Y:S02]  /*dee0*/  USHF.R.U32.HI UR31, URZ, UR26, UR24 ;  /* 0x0000001a3f1f7299 */ /* 0x000fe40008011618 */
[----:B------:R-:W-:Y:S02]  /*def0*/  USHF.R.U32.HI UR35, URZ, UR27, UR25 ;  /* 0x0000001b3f237299 */ /* 0x000fe40008011619 */
[----:B------:R-:W-:Y:S02]  /*df00*/  USHF.R.U32.HI UR33, URZ, UR27, UR31 ;  /* 0x0000001b3f217299 */ /* 0x000fe4000801161f */
[----:B------:R-:W-:Y:S02]  /*df10*/  USHF.R.U64 UR30, UR30, UR26, UR24 ;  /* 0x0000001a1e1e7299 */ /* 0x000fe40008001218 */
[----:B------:R-:W-:Y:S02]  /*df20*/  USHF.R.U32.HI UR34, URZ, UR28, UR33 ;  /* 0x0000001c3f227299 */ /* 0x000fe40008011621 */
[----:B------:R-:W-:-:S02]  /*df30*/  USHF.R.U64 UR31, UR30, UR27, UR31 ;  /* 0x0000001b1e1f7299 */ /* 0x000fc4000800121f */
[----:B------:R-:W-:Y:S02]  /*df40*/  ULOP3.LUT UR24, UR34, UR35, URZ, 0xfc, !UPT ;  /* 0x0000002322187292 */ /* 0x000fe4000f8efc3f */
[----:B------:R-:W-:-:S04]  /*df50*/  USHF.R.U64 UR33, UR31, UR28, UR33 ;  /* 0x0000001c1f217299 */ /* 0x000fc80008001221 */
[----:B------:R-:W-:-:S13]  /*df60*/  ISETP.NE.U32.AND P1, PT, RZ, UR24, PT ;  /* 0x00000018ff007c0c */ /* 0x000fda000bf25070 */
[----:B------:R-:W-:Y:S05]  /*df70*/  @!P1 BRA `(.L_x_240) ;  /* 0x0000000000189947 */ /* 0x000fea0003800000 */
[----:B------:R-:W-:-:S07]  /*df80*/  MOV R12, 0xdfa0 ;  /* 0x0000dfa0000c7802 */ /* 0x000fce0000000f00 */
[----:B--2-45:R-:W-:Y:S05]  /*df90*/  CALL.REL.NOINC `(.L_x_241) ;  /* 0x0000001c00447944 */ /* 0x034fea0003c00000 */
[----:B------:R-:W-:-:S04]  /*dfa0*/  UIADD3 UR24, -UR25, URZ, URZ ;  /* 0x0000003f19187290 */ /* 0x000fc8000fffe13f */
[----:B------:R-:W-:-:S03]  /*dfb0*/  UIMAD UR32, UR32, UR24, UR33 ;  /* 0x00000018202072a4 */ /* 0x000fc6000f8e0221 */
[----:B------:R-:W-:Y:S01]  /*dfc0*/  UMOV UR24, UR25 ;  /* 0x0000001900187c82 */ /* 0x000fe20008000000 */
[----:B------:R-:W-:Y:S08]  /*dfd0*/  BRA `(.L_x_242) ;  /* 0x0000000000587947 */ /* 0x000ff00003800000 */
.L_x_240:
[----:B------:R-:W1:Y:S01]  /*dfe0*/  I2F.U32.RP R2, UR32 ;  /* 0x0000002000027d06 */ /* 0x000e620008209000 */
[----:B------:R-:W-:Y:S01]  /*dff0*/  UMOV UR24, URZ ;  /* 0x0000003f00187c82 */ /* 0x000fe20008000000 */
[----:B------:R-:W-:-:S06]  /*e000*/  UISETP.NE.U32.AND UP4, UPT, UR32, URZ, UPT ;  /* 0x0000003f2000728c */ /* 0x000fcc000bf85070 */
[----:B-1----:R-:W1:Y:S02]  /*e010*/  MUFU.RCP R2, R2 ;  /* 0x0000000200027308 */ /* 0x002e640000001000 */
[----:B-1----:R-:W-:-:S06]  /*e020*/  VIADD R3, R2, 0xffffffe ;  /* 0x0ffffffe02037836 */ /* 0x002fcc0000000000 */
[----:B------:R-:W1:Y:S02]  /*e030*/  F2I.FTZ.U32.TRUNC.NTZ R3, R3 ;  /* 0x0000000300037305 */ /* 0x000e64000021f000 */
[----:B-1----:R-:W-:-:S13]  /*e040*/  R2UR UR25, R3 ;  /* 0x00000000031972ca */ /* 0x002fda00000e0000 */
[----:B------:R-:W-:-:S04]  /*e050*/  UIADD3 UR26, URZ, -UR25, URZ ;  /* 0x800000193f1a7290 */ /* 0x000fc8000fffe03f */
[----:B------:R-:W-:-:S04]  /*e060*/  UIMAD UR26, UR26, UR32, URZ ;  /* 0x000000201a1a72a4 */ /* 0x000fc8000f8e023f */
[----:B------:R-:W-:-:S04]  /*e070*/  UIMAD.WIDE.U32 UR24, UR25, UR26, UR24 ;  /* 0x0000001a191872a5 */ /* 0x000fc8000f8e0018 */
[----:B------:R-:W-:-:S04]  /*e080*/  UIMAD.WIDE.U32 UR24, UR25, UR33, URZ ;  /* 0x00000021191872a5 */ /* 0x000fc8000f8e003f */
[----:B------:R-:W-:-:S04]  /*e090*/  UIADD3 UR24, -UR25, URZ, URZ ;  /* 0x0000003f19187290 */ /* 0x000fc8000fffe13f */
[----:B------:R-:W-:-:S04]  /*e0a0*/  UIMAD UR24, UR32, UR24, UR33 ;  /* 0x00000018201872a4 */ /* 0x000fc8000f8e0221 */
[----:B------:R-:W-:-:S11]  /*e0b0*/  UISETP.GE.U32.AND UP1, UPT, UR24, UR32, UPT ;  /* 0x000000201800728c */ /* 0x000fd6000bf26070 */
[----:B------:R-:W-:Y:S02]  /*e0c0*/  @UP1 UIADD3 UR24, UR24, -UR32, URZ ;  /* 0x8000002018181290 */ /* 0x000fe4000fffe03f */
[----:B------:R-:W-:Y:S02]  /*e0d0*/  @UP1 UIADD3 UR25, UR25, 0x1, URZ ;  /* 0x0000000119191890 */ /* 0x000fe4000fffe03f */
[----:B------:R-:W-:-:S11]  /*e0e0*/  UISETP.GE.U32.AND UP2, UPT, UR24, UR32, UPT ;  /* 0x000000201800728c */ /* 0x000fd6000bf46070 */
[----:B------:R-:W-:Y:S02]  /*e0f0*/  @UP2 UIADD3 UR25, UR25, 0x1, URZ ;  /* 0x0000000119192890 */ /* 0x000fe4000fffe03f */
[----:B------:R-:W-:-:S04]  /*e100*/  @!UP4 ULOP3.LUT UR25, URZ, UR32, URZ, 0x33, !UPT ;  /* 0x000000203f19c292 */ /* 0x000fc8000f8e333f */
[----:B------:R-:W-:-:S04]  /*e110*/  UIADD3 UR24, -UR25, URZ, URZ ;  /* 0x0000003f19187290 */ /* 0x000fc8000fffe13f */
[----:B------:R-:W-:-:S03]  /*e120*/  UIMAD UR32, UR32, UR24, UR33 ;  /* 0x00000018202072a4 */ /* 0x000fc6000f8e0221 */
[----:B------:R-:W-:-:S09]  /*e130*/  UMOV UR24, UR25 ;  /* 0x0000001900187c82 */ /* 0x000fd20008000000 */
.L_x_242:
[----:B------:R-:W-:Y:S01]  /*e140*/  ULOP3.LUT UR31, UR31, UR20, URZ, 0xc0, !UPT ;  /* 0x000000141f1f7292 */ /* 0x000fe2000f8ec03f */
[----:B------:R-:W-:Y:S01]  /*e150*/  IMAD.MOV.U32 R15, RZ, RZ, 0x1 ;  /* 0x00000001ff0f7424 */ /* 0x000fe200078e00ff */
[----:B------:R-:W-:Y:S02]  /*e160*/  ULOP3.LUT UR30, UR30, UR18, URZ, 0xc0, !UPT ;  /* 0x000000121e1e7292 */ /* 0x000fe4000f8ec03f */
[----:B------:R-:W-:Y:S01]  /*e170*/  UIMAD UR24, UR19, UR24, UR31 ;  /* 0x00000018131872a4 */ /* 0x000fe2000f8e021f */
[----:B------:R-:W-:Y:S01]  /*e180*/  ULDC UR26, c[0x0][0x8a8] ;  /* 0x00022a00001a7ab9 */ /* 0x000fe20000000800 */
[----:B------:R-:W-:Y:S01]  /*e190*/  ULDC UR25, c[0x0][0x8b8] ;  /* 0x00022e0000197ab9 */ /* 0x000fe20000000800 */
[----:B------:R-:W-:Y:S02]  /*e1a0*/  UIMAD UR30, UR32, UR26, UR30 ;  /* 0x0000001a201e72a4 */ /* 0x000fe4000f8e021e */
[----:B------:R-:W-:Y:S01]  /*e1b0*/  UIMAD UR25, UR24, UR25, UR40 ;  /* 0x00000019181972a4 */ /* 0x000fe2000f8e0228 */
[----:B------:R-:W-:Y:S01]  /*e1c0*/  @UP3 UMOV UR26, UR6 ;  /* 0x00000006001a3c82 */ /* 0x000fe20008000000 */
[----:B------:R-:W-:-:S03]  /*e1d0*/  @!UP3 UMOV UR26, UR6 ;  /* 0x00000006001abc82 */ /* 0x000fc60008000000 */
[----:B------:R-:W-:Y:S02]  /*e1e0*/  @UP3 UMOV UR24, UR30 ;  /* 0x0000001e00183c82 */ /* 0x000fe40008000000 */
[----:B------:R-:W-:Y:S01]  /*e1f0*/  @!UP3 UMOV UR24, UR25 ;  /* 0x000000190018bc82 */ /* 0x000fe20008000000 */
[----:B------:R-:W-:-:S05]  /*e200*/  @!UP3 UMOV UR25, UR30 ;  /* 0x0000001e0019bc82 */ /* 0x000fca0008000000 */
.L_x_228:
[----:B------:R-:W-:-:S06]  /*e210*/  UISETP.NE.AND UP1, UPT, UR15, 0x3, UPT ;  /* 0x000000030f00788c */ /* 0x000fcc000bf25270 */
[----:B------:R-:W-:-:S13]  /*e220*/  PLOP3.LUT P1, PT, PT, PT, UP1, 0x80, 0x0 ;  /* 0x000000000000781c */ /* 0x000fda0003f2f018 */
[----:B------:R-:W-:Y:S05]  /*e230*/  @!P1 BRA `(.L_x_243) ;  /* 0x0000000000049947 */ /* 0x000fea0003800000 */
[----:B--2---:R-:W-:Y:S01]  /*e240*/  BPT.TRAP 0x1 ;  /* 0x000000040000795c */ /* 0x004fe20000300000 */
.L_x_243:
[----:B------:R-:W1:Y:S01]  /*e250*/  S2R R2, SR_CgaCtaId ;  /* 0x0000000000027919 */ /* 0x000e620000008800 */
[----:B------:R-:W-:-:S04]  /*e260*/  MOV R3, 0x400 ;  /* 0x0000040000037802 */ /* 0x000fc80000000f00 */
[----:B-1----:R-:W-:Y:S02]  /*e270*/  LEA R3, R2, R3, 0x18 ;  /* 0x0000000302037211 */ /* 0x002fe400078ec0ff */
[----:B------:R-:W-:-:S03]  /*e280*/  SHF.L.U32 R2, R0, 0x1f, RZ ;  /* 0x0000001f00027819 */ /* 0x000fc600000006ff */
[----:B------:R-:W-:-:S04]  /*e290*/  IMAD R17, R16, 0x8, R3 ;  /* 0x0000000810117824 */ /* 0x000fc800078e0203 */
[----:B------:R-:W1:Y:S02]  /*e2a0*/  SYNCS.PHASECHK.TRANS64.TRYWAIT P2, [R17+URZ+0x38440], R2 ;  /* 0x03844002110075a7 */ /* 0x000e64000804017f */
[----:B-1----:R-:W-:Y:S05]  /*e2b0*/  @!P2 BRA `(.L_x_244) ;  /* 0x0000001000e0a947 */ /* 0x002fea0003800000 */
.L_x_305:
[----:B------:R-:W-:Y:S01]  /*e2c0*/  ELECT P2, URZ, PT ;  /* 0x00000000003f782f */ /* 0x000fe20003840000 */
[----:B------:R-:W-:-:S12]  /*e2d0*/  BSSY B0, `(.L_x_245) ;  /* 0x0000010000007945 */ /* 0x000fd80003800000 */
[----:B------:R-:W-:Y:S05]  /*e2e0*/  @!P2 BRA `(.L_x_246) ;  /* 0x000000000038a947 */ /* 0x000fea0003800000 */
[----:B-1----:R-:W-:Y:S02]  /*e2f0*/  IMAD R2, R16, 0x10, R3 ;  /* 0x0000001010027824 */ /* 0x002fe400078e0203 */
[----:B------:R-:W-:Y:S02]  /*e300*/  IMAD.U32 R14, RZ, RZ, UR26 ;  /* 0x0000001aff0e7e24 */ /* 0x000fe4000f8e00ff */
[----:B------:R-:W-:Y:S02]  /*e310*/  IMAD.U32 R13, RZ, RZ, UR25 ;  /* 0x00000019ff0d7e24 */ /* 0x000fe4000f8e00ff */
[----:B------:R-:W-:-:S05]  /*e320*/  IMAD.U32 R12, RZ, RZ, UR24 ;  /* 0x00000018ff0c7e24 */ /* 0x000fca000f8e00ff */
[----:B------:R1:W-:Y:S01]  /*e330*/  STS.128 [R2+0x384f0], R12 ;  /* 0x0384f00c02007388 */ /* 0x0003e20000000c00 */
[----:B------:R-:W-:Y:S01]  /*e340*/  @!PT LDS RZ, [RZ] ;  /* 0x00000000fffff984 */ /* 0x000fe20000000800 */
[----:B------:R-:W-:Y:S01]  /*e350*/  @!PT LDS RZ, [RZ] ;  /* 0x00000000fffff984 */ /* 0x000fe20000000800 */
[----:B------:R-:W-:Y:S01]  /*e360*/  @!PT LDS RZ, [RZ] ;  /* 0x00000000fffff984 */ /* 0x000fe20000000800 */
[----:B------:R-:W-:Y:S01]  /*e370*/  @!PT LDS RZ, [RZ] ;  /* 0x00000000fffff984 */ /* 0x000fe20000000800 */
[----:B------:R3:W-:Y:S06]  /*e380*/  MEMBAR.ALL.CTA ;  /* 0x0000000000007992 */ /* 0x0007ec0000008000 */
[----:B---3--:R-:W3:Y:S01]  /*e390*/  FENCE.VIEW.ASYNC.S ;  /* 0x00000000000073c6 */ /* 0x008ee20000000000 */
[----:B------:R-:W-:Y:S05]  /*e3a0*/  @!P1 BRA `(.L_x_247) ;  /* 0x0000000000049947 */ /* 0x000fea0003800000 */
[----:B--2---:R-:W-:Y:S01]  /*e3b0*/  BPT.TRAP 0x1 ;  /* 0x000000040000795c */ /* 0x004fe20000300000 */
.L_x_247:
[----:B---3--:R3:W-:Y:S02]  /*e3c0*/  SYNCS.ARRIVE.TRANS64.A1T0 RZ, [R17+URZ+0x38400], RZ ;  /* 0x038400ff11ff79a7 */ /* 0x0087e4000810003f */
.L_x_246:
[----:B--2---:R-:W-:Y:S05]  /*e3d0*/  BSYNC B0 ;  /* 0x0000000000007941 */ /* 0x004fea0003800000 */
.L_x_245:
[----:B------:R-:W-:Y:S01]  /*e3e0*/  ISETP.NE.AND P3, PT, R15, RZ, PT ;  /* 0x000000ff0f00720c */ /* 0x000fe20003f65270 */
[----:B------:R-:W-:-:S05]  /*e3f0*/  VIADD R16, R16, 0x1 ;  /* 0x0000000110107836 */ /* 0x000fca0000000000 */
[----:B------:R-:W-:-:S04]  /*e400*/  ISETP.NE.AND P2, PT, R16, 0x8, PT ;  /* 0x000000081000780c */ /* 0x000fc80003f45270 */
[----:B-1----:R-:W-:Y:S02]  /*e410*/  SEL R13, RZ, 0x1, P2 ;  /* 0x00000001ff0d7807 */ /* 0x002fe40001000000 */
[----:B------:R-:W-:Y:S02]  /*e420*/  SEL R16, R16, RZ, P2 ;  /* 0x000000ff10107207 */ /* 0x000fe40001000000 */
[----:B------:R-:W-:Y:S01]  /*e430*/  LOP3.LUT R0, R0, R13, RZ, 0x3c, !PT ;  /* 0x0000000d00007212 */ /* 0x000fe200078e3cff */
[----:B------:R-:W-:Y:S06]  /*e440*/  @P3 BRA `(.L_x_248) ;  /* 0xffffffe400003947 */ /* 0x000fec000383ffff */
[----:B------:R-:W-:Y:S05]  /*e450*/  @!P1 BRA `(.L_x_249) ;  /* 0x0000000000049947 */ /* 0x000fea0003800000 */
[----:B------:R-:W-:Y:S01]  /*e460*/  BPT.TRAP 0x1 ;  /* 0x000000040000795c */ /* 0x000fe20000300000 */
.L_x_249:
[----:B------:R-:W-:Y:S01]  /*e470*/  IMAD R5, R16, 0x8, R3 ;  /* 0x0000000810057824 */ /* 0x000fe200078e0203 */
[----:B------:R-:W-:-:S04]  /*e480*/  SHF.L.U32 R2, R0, 0x1f, RZ ;  /* 0x0000001f00027819 */ /* 0x000fc800000006ff */
[----:B------:R-:W1:Y:S02]  /*e490*/  SYNCS.PHASECHK.TRANS64.TRYWAIT P0, [R5+URZ+0x38440], R2 ;  /* 0x03844002050075a7 */ /* 0x000e64000800017f */
[----:B-1----:R-:W-:Y:S05]  /*e4a0*/  @!P0 BRA `(.L_x_250) ;  /* 0x0000001000788947 */ /* 0x002fea0003800000 */
.L_x_306:
[----:B------:R-:W-:Y:S05]  /*e4b0*/  @!P1 BRA `(.L_x_251) ;  /* 0x0000000000049947 */ /* 0x000fea0003800000 */
[----:B------:R-:W-:Y:S01]  /*e4c0*/  BPT.TRAP 0x1 ;  /* 0x000000040000795c */ /* 0x000fe20000300000 */
.L_x_251:
[----:B------:R-:W-:-:S05]  /*e4d0*/  VIADD R16, R16, 0x1 ;  /* 0x0000000110107836 */ /* 0x000fca0000000000 */
[----:B------:R-:W-:-:S04]  /*e4e0*/  ISETP.NE.AND P0, PT, R16, 0x8, PT ;  /* 0x000000081000780c */ /* 0x000fc80003f05270 */
[----:B-1----:R-:W-:Y:S02]  /*e4f0*/  SEL R5, RZ, 0x1, P0 ;  /* 0x00000001ff057807 */ /* 0x002fe40000000000 */
[----:B------:R-:W-:Y:S02]  /*e500*/  SEL R16, R16, RZ, P0 ;  /* 0x000000ff10107207 */ /* 0x000fe40000000000 */
[----:B------:R-:W-:-:S03]  /*e510*/  LOP3.LUT R5, R0, R5, RZ, 0x3c, !PT ;  /* 0x0000000500057212 */ /* 0x000fc600078e3cff */
[----:B----4-:R-:W-:Y:S01]  /*e520*/  IMAD R7, R16, 0x8, R3 ;  /* 0x0000000810077824 */ /* 0x010fe200078e0203 */
[----:B------:R-:W-:-:S04]  /*e530*/  SHF.L.U32 R0, R5, 0x1f, RZ ;  /* 0x0000001f05007819 */ /* 0x000fc800000006ff */
[----:B------:R-:W1:Y:S02]  /*e540*/  SYNCS.PHASECHK.TRANS64.TRYWAIT P0, [R7+URZ+0x38440], R0 ;  /* 0x03844000070075a7 */ /* 0x000e64000800017f */
[----:B-1----:R-:W-:Y:S05]  /*e550*/  @!P0 BRA `(.L_x_252) ;  /* 0x0000001000608947 */ /* 0x002fea0003800000 */
.L_x_307:
[----:B------:R-:W-:Y:S05]  /*e560*/  @!P1 BRA `(.L_x_253) ;  /* 0x0000000000049947 */ /* 0x000fea0003800000 */
[----:B------:R-:W-:Y:S01]  /*e570*/  BPT.TRAP 0x1 ;  /* 0x000000040000795c */ /* 0x000fe20000300000 */
.L_x_253:
[----:B-1----:R-:W-:-:S04]  /*e580*/  IADD3 R0, R16, 0x1, RZ ;  /* 0x0000000110007810 */ /* 0x002fc80007ffe0ff */
[----:B------:R-:W-:-:S04]  /*e590*/  ISETP.NE.AND P0, PT, R0, 0x8, PT ;  /* 0x000000080000780c */ /* 0x000fc80003f05270 */
[----:B------:R-:W-:Y:S02]  /*e5a0*/  SEL R2, RZ, 0x1, P0 ;  /* 0x00000001ff027807 */ /* 0x000fe40000000000 */
[----:B------:R-:W-:Y:S02]  /*e5b0*/  SEL R4, R0, RZ, P0 ;  /* 0x000000ff00047207 */ /* 0x000fe40000000000 */
[----:B------:R-:W-:-:S03]  /*e5c0*/  LOP3.LUT R5, R5, R2, RZ, 0x3c, !PT ;  /* 0x0000000205057212 */ /* 0x000fc600078e3cff */
[----:B------:R-:W-:Y:S01]  /*e5d0*/  IMAD R7, R4, 0x8, R3 ;  /* 0x0000000804077824 */ /* 0x000fe200078e0203 */
[----:B------:R-:W-:-:S04]  /*e5e0*/  SHF.L.U32 R0, R5, 0x1f, RZ ;  /* 0x0000001f05007819 */ /* 0x000fc800000006ff */
[----:B------:R-:W1:Y:S02]  /*e5f0*/  SYNCS.PHASECHK.TRANS64.TRYWAIT P0, [R7+URZ+0x38440], R0 ;  /* 0x03844000070075a7 */ /* 0x000e64000800017f */
[----:B-1----:R-:W-:Y:S05]  /*e600*/  @!P0 BRA `(.L_x_254) ;  /* 0x0000001000488947 */ /* 0x002fea0003800000 */
.L_x_308:
[----:B------:R-:W-:Y:S05]  /*e610*/  @!P1 BRA `(.L_x_255) ;  /* 0x0000000000049947 */ /* 0x000fea0003800000 */
[----:B------:R-:W-:Y:S01]  /*e620*/  BPT.TRAP 0x1 ;  /* 0x000000040000795c */ /* 0x000fe20000300000 */
.L_x_255:
[----:B-1----:R-:W-:-:S05]  /*e630*/  VIADD R0, R4, 0x1 ;  /* 0x0000000104007836 */ /* 0x002fca0000000000 */
        /* <DEDUP_REMOVED lines=8> */
.L_x_309:
[----:B------:R-:W-:Y:S05]  /*e6c0*/  @!P1 BRA `(.L_x_257) ;  /* 0x0000000000049947 */ /* 0x000fea0003800000 */
[----:B------:R-:W-:Y:S01]  /*e6d0*/  BPT.TRAP 0x1 ;  /* 0x000000040000795c */ /* 0x000fe20000300000 */
.L_x_257:
        /* <DEDUP_REMOVED lines=9> */
.L_x_310:
[----:B------:R-:W-:Y:S05]  /*e770*/  @!P1 BRA `(.L_x_259) ;  /* 0x0000000000049947 */ /* 0x000fea0003800000 */
[----:B------:R-:W-:Y:S01]  /*e780*/  BPT.TRAP 0x1 ;  /* 0x000000040000795c */ /* 0x000fe20000300000 */
.L_x_259:
        /* <DEDUP_REMOVED lines=9> */
.L_x_311:
[----:B------:R-:W-:Y:S05]  /*e820*/  @!P1 BRA `(.L_x_261) ;  /* 0x0000000000049947 */ /* 0x000fea0003800000 */
[----:B------:R-:W-:Y:S01]  /*e830*/  BPT.TRAP 0x1 ;  /* 0x000000040000795c */ /* 0x000fe20000300000 */
.L_x_261:
        /* <DEDUP_REMOVED lines=9> */
.L_x_312:
[----:B------:R-:W-:Y:S05]  /*e8d0*/  @!P1 BRA `(.L_x_263) ;  /* 0x0000000000049947 */ /* 0x000fea0003800000 */
[----:B------:R-:W-:Y:S01]  /*e8e0*/  BPT.TRAP 0x1 ;  /* 0x000000040000795c */ /* 0x000fe20000300000 */
.L_x_263:
[----:B-1----:R-:W-:-:S05]  /*e8f0*/  VIADD R0, R4, 0x1 ;  /* 0x0000000104007836 */ /* 0x002fca0000000000 */
[----:B------:R-:W-:-:S04]  /*e900*/  ISETP.NE.AND P0, PT, R0, 0x8, PT ;  /* 0x000000080000780c */ /* 0x000fc80003f05270 */
[----:B------:R-:W-:Y:S02]  /*e910*/  SEL R2, RZ, 0x1, P0 ;  /* 0x00000001ff027807 */ /* 0x000fe40000000000 */
[----:B------:R-:W-:Y:S02]  /*e920*/  SEL R0, R0, RZ, P0 ;  /* 0x000000ff00007207 */ /* 0x000fe40000000000 */
[----:B------:R-:W-:-:S03]  /*e930*/  LOP3.LUT R2, R5, R2, RZ, 0x3c, !PT ;  /* 0x0000000205027212 */ /* 0x000fc600078e3cff */
[----:B------:R-:W-:Y:S01]  /*e940*/  IMAD R3, R0, 0x8, R3 ;  /* 0x0000000800037824 */ /* 0x000fe200078e0203 */
[----:B------:R-:W-:-:S07]  /*e950*/  SHF.L.U32 R0, R2, 0x1f, RZ ;  /* 0x0000001f02007819 */ /* 0x000fce00000006ff */
.L_x_264:
[----:B-1----:R1:W2:Y:S02]  /*e960*/  SYNCS.PHASECHK.TRANS64.TRYWAIT P0, [R3+URZ+0x38440], R0 ;  /* 0x03844000030075a7 */ /* 0x0022a4000800017f */
[----:B--2---:R-:W-:Y:S05]  /*e970*/  @!P0 NANOSLEEP.SYNCS 0x989680 ;  /* 0x009896800000895d */ /* 0x004fea0003900000 */
[----:B------:R-:W2:Y:S02]  /*e980*/  @!P0 SYNCS.PHASECHK.TRANS64 P0, [R3+URZ+0x38440], R0 ;  /* 0x03844000030085a7 */ /* 0x000ea4000800007f */
[----:B--2---:R-:W-:Y:S05]  /*e990*/  @P0 EXIT ;  /* 0x000000000000094d */ /* 0x004fea0003800000 */
[----:B------:R-:W-:Y:S05]  /*e9a0*/  BRA `(.L_x_264) ;  /* 0xfffffffc00ec7947 */ /* 0x000fea000383ffff */
.L_x_37:
[----:B--2---:R-:W-:-:S04]  /*e9b0*/  MOV R3, UR4 ;  /* 0x0000000400037c02 */ /* 0x004fc80008000f00 */
[----:B------:R2:W3:Y:S03]  /*e9c0*/  SYNCS.PHASECHK.TRANS64.TRYWAIT P0, [R3+URZ+0x38480], R2 ;  /* 0x03848002030075a7 */ /* 0x0004e6000800017f */
[----:B---3--:R-:W-:Y:S05]  /*e9d0*/  @!P0 NANOSLEEP.SYNCS 0x989680 ;  /* 0x009896800000895d */ /* 0x008fea0003900000 */
[----:B------:R-:W3:Y:S02]  /*e9e0*/  @!P0 SYNCS.PHASECHK.TRANS64 P0, [R3+URZ+0x38480], R2 ;  /* 0x03848002030085a7 */ /* 0x000ee4000800007f */
[----:B---3--:R-:W-:Y:S05]  /*e9f0*/  @!P0 BRA `(.L_x_37) ;  /* 0xfffffffc00ec8947 */ /* 0x008fea000383ffff */
[----:B------:R-:W-:Y:S05]  /*ea00*/  BRA `(.L_x_36) ;  /* 0xffffff5400687947 */ /* 0x000fea000383ffff */
.L_x_42:
[----:B--2---:R-:W-:-:S04]  /*ea10*/  IMAD.U32 R8, RZ, RZ, UR4 ;  /* 0x00000004ff087e24 */ /* 0x004fc8000f8e00ff */
[----:B------:R2:W3:Y:S03]  /*ea20*/  SYNCS.PHASECHK.TRANS64.TRYWAIT P0, [R8+URZ+0x38480], R5 ;  /* 0x03848005080075a7 */ /* 0x0004e6000800017f */
[----:B---3--:R-:W-:Y:S05]  /*ea30*/  @!P0 NANOSLEEP.SYNCS 0x989680 ;  /* 0x009896800000895d */ /* 0x008fea0003900000 */
[----:B------:R-:W3:Y:S02]  /*ea40*/  @!P0 SYNCS.PHASECHK.TRANS64 P0, [R8+URZ+0x38480], R5 ;  /* 0x03848005080085a7 */ /* 0x000ee4000800007f */
[----:B---3--:R-:W-:Y:S05]  /*ea50*/  @!P0 BRA `(.L_x_42) ;  /* 0xfffffffc00ec8947 */ /* 0x008fea000383ffff */
[----:B------:R-:W-:Y:S05]  /*ea60*/  BRA `(.L_x_41) ;  /* 0xffffff5800d87947 */ /* 0x000fea000383ffff */
.L_x_59:
[----:B------:R-:W-:-:S07]  /*ea70*/  IMAD.MOV.U32 R15, RZ, RZ, -0x1 ;  /* 0xffffffffff0f7424 */ /* 0x000fce00078e00ff */
[----:B-12--5:R-:W-:Y:S05]  /*ea80*/  WARPSYNC.COLLECTIVE R15, `(.L_x_265) ;  /* 0x000000000f0c7348 */ /* 0x026fea0003c00000 */
[----:B------:R-:W-:Y:S02]  /*ea90*/  ELECT P6, UR62, PT ;  /* 0x00000000003e782f */ /* 0x000fe400038c0000 */
[----:B------:R-:W-:Y:S01]  /*eaa0*/  MOV R14, UR62 ;  /* 0x0000003e000e7c02 */ /* 0x000fe20008000f00 */
[----:B-12--5:R-:W-:Y:S10]  /*eab0*/  ENDCOLLECTIVE ;  /* 0x000000000000791b */ /* 0x026ff40003800000 */
.L_x_265:
[----:B------:R-:W-:Y:S05]  /*eac0*/  BRA `(.L_x_266) ;  /* 0xffffff6400f07947 */ /* 0x000fea000383ffff */
.L_x_61:
[----:B-1----:R-:W-:-:S04]  /*ead0*/  IMAD.U32 R6, RZ, RZ, UR47 ;  /* 0x0000002fff067e24 */ /* 0x002fc8000f8e00ff */
[----:B------:R1:W2:Y:S03]  /*eae0*/  SYNCS.PHASECHK.TRANS64.TRYWAIT P2, [R6+URZ+0x384a0], R3 ;  /* 0x0384a003060075a7 */ /* 0x0002a6000804017f */
[----:B--2---:R-:W-:Y:S05]  /*eaf0*/  @!P2 NANOSLEEP.SYNCS 0x989680 ;  /* 0x009896800000a95d */ /* 0x004fea0003900000 */
[----:B------:R-:W2:Y:S02]  /*eb00*/  @!P2 SYNCS.PHASECHK.TRANS64 P2, [R6+URZ+0x384a0], R3 ;  /* 0x0384a0030600a5a7 */ /* 0x000ea4000804007f */
[----:B--2---:R-:W-:Y:S05]  /*eb10*/  @!P2 BRA `(.L_x_61) ;  /* 0xfffffffc00eca947 */ /* 0x004fea000383ffff */
[----:B------:R-:W-:Y:S05]  /*eb20*/  BRA `(.L_x_267) ;  /* 0xffffff6800087947 */ /* 0x000fea000383ffff */
.L_x_69:
[----:B-1----:R-:W-:-:S04]  /*eb30*/  IMAD.U32 R12, RZ, RZ, UR47 ;  /* 0x0000002fff0c7e24 */ /* 0x002fc8000f8e00ff */
[----:B------:R1:W2:Y:S03]  /*eb40*/  SYNCS.PHASECHK.TRANS64.TRYWAIT P3, [R12+URZ+0x384a8], R3 ;  /* 0x0384a8030c0075a7 */ /* 0x0002a6000806017f */
[----:B--2---:R-:W-:Y:S05]  /*eb50*/  @!P3 NANOSLEEP.SYNCS 0x989680 ;  /* 0x009896800000b95d */ /* 0x004fea0003900000 */
[----:B------:R-:W2:Y:S02]  /*eb60*/  @!P3 SYNCS.PHASECHK.TRANS64 P3, [R12+URZ+0x384a8], R3 ;  /* 0x0384a8030c00b5a7 */ /* 0x000ea4000806007f */
[----:B--2---:R-:W-:Y:S05]  /*eb70*/  @!P3 BRA `(.L_x_69) ;  /* 0xfffffffc00ecb947 */ /* 0x004fea000383ffff */
[----:B------:R-:W-:Y:S05]  /*eb80*/  BRA `(.L_x_268) ;  /* 0xffffff6c00987947 */ /* 0x000fea000383ffff */
.L_x_74:
[----:B-1----:R-:W-:-:S04]  /*eb90*/  IMAD.U32 R12, RZ, RZ, UR47 ;  /* 0x0000002fff0c7e24 */ /* 0x002fc8000f8e00ff */
[----:B------:R1:W2:Y:S03]  /*eba0*/  SYNCS.PHASECHK.TRANS64.TRYWAIT P3, [R12+URZ+0x384b0], R3 ;  /* 0x0384b0030c0075a7 */ /* 0x0002a6000806017f */
[----:B--2---:R-:W-:Y:S05]  /*ebb0*/  @!P3 NANOSLEEP.SYNCS 0x989680 ;  /* 0x009896800000b95d */ /* 0x004fea0003900000 */
[----:B------:R-:W2:Y:S02]  /*ebc0*/  @!P3 SYNCS.PHASECHK.TRANS64 P3, [R12+URZ+0x384b0], R3 ;  /* 0x0384b0030c00b5a7 */ /* 0x000ea4000806007f */
[----:B--2---:R-:W-:Y:S05]  /*ebd0*/  @!P3 BRA `(.L_x_74) ;  /* 0xfffffffc00ecb947 */ /* 0x004fea000383ffff */
[----:B------:R-:W-:Y:S05]  /*ebe0*/  BRA `(.L_x_269) ;  /* 0xffffff7000f47947 */ /* 0x000fea000383ffff */
.L_x_79:
[----:B-1----:R-:W-:-:S04]  /*ebf0*/  IMAD.U32 R12, RZ, RZ, UR47 ;  /* 0x0000002fff0c7e24 */ /* 0x002fc8000f8e00ff */
[----:B------:R1:W2:Y:S03]  /*ec00*/  SYNCS.PHASECHK.TRANS64.TRYWAIT P3, [R12+URZ+0x384b8], R3 ;  /* 0x0384b8030c0075a7 */ /* 0x0002a6000806017f */
[----:B--2---:R-:W-:Y:S05]  /*ec10*/  @!P3 NANOSLEEP.SYNCS 0x989680 ;  /* 0x009896800000b95d */ /* 0x004fea0003900000 */
[----:B------:R-:W2:Y:S02]  /*ec20*/  @!P3 SYNCS.PHASECHK.TRANS64 P3, [R12+URZ+0x384b8], R3 ;  /* 0x0384b8030c00b5a7 */ /* 0x000ea4000806007f */
[----:B--2---:R-:W-:Y:S05]  /*ec30*/  @!P3 BRA `(.L_x_79) ;  /* 0xfffffffc00ecb947 */ /* 0x004fea000383ffff */
[----:B------:R-:W-:Y:S05]  /*ec40*/  BRA `(.L_x_270) ;  /* 0xffffff78005c7947 */ /* 0x000fea000383ffff */
.L_x_84:
[----:B-1----:R-:W-:-:S04]  /*ec50*/  IMAD.U32 R12, RZ, RZ, UR47 ;  /* 0x0000002fff0c7e24 */ /* 0x002fc8000f8e00ff */
[----:B------:R1:W2:Y:S03]  /*ec60*/  SYNCS.PHASECHK.TRANS64.TRYWAIT P3, [R12+URZ+0x384a0], R3 ;  /* 0x0384a0030c0075a7 */ /* 0x0002a6000806017f */
[----:B--2---:R-:W-:Y:S05]  /*ec70*/  @!P3 NANOSLEEP.SYNCS 0x989680 ;  /* 0x009896800000b95d */ /* 0x004fea0003900000 */
[----:B------:R-:W2:Y:S02]  /*ec80*/  @!P3 SYNCS.PHASECHK.TRANS64 P3, [R12+URZ+0x384a0], R3 ;  /* 0x0384a0030c00b5a7 */ /* 0x000ea4000806007f */
[----:B--2---:R-:W-:Y:S05]  /*ec90*/  @!P3 BRA `(.L_x_84) ;  /* 0xfffffffc00ecb947 */ /* 0x004fea000383ffff */
[----:B------:R-:W-:Y:S05]  /*eca0*/  BRA `(.L_x_271) ;  /* 0xffffff7c00cc7947 */ /* 0x000fea000383ffff */
.L_x_89:
[----:B-1----:R-:W-:-:S04]  /*ecb0*/  IMAD.U32 R12, RZ, RZ, UR47 ;  /* 0x0000002fff0c7e24 */ /* 0x002fc8000f8e00ff */
[----:B------:R1:W2:Y:S03]  /*ecc0*/  SYNCS.PHASECHK.TRANS64.TRYWAIT P3, [R12+URZ+0x384a8], R3 ;  /* 0x0384a8030c0075a7 */ /* 0x0002a6000806017f */
[----:B--2---:R-:W-:Y:S05]  /*ecd0*/  @!P3 NANOSLEEP.SYNCS 0x989680 ;  /* 0x009896800000b95d */ /* 0x004fea0003900000 */
[----:B------:R-:W2:Y:S02]  /*ece0*/  @!P3 SYNCS.PHASECHK.TRANS64 P3, [R12+URZ+0x384a8], R3 ;  /* 0x0384a8030c00b5a7 */ /* 0x000ea4000806007f */
[----:B--2---:R-:W-:Y:S05]  /*ecf0*/  @!P3 BRA `(.L_x_89) ;  /* 0xfffffffc00ecb947 */ /* 0x004fea000383ffff */
[----:B------:R-:W-:Y:S05]  /*ed00*/  BRA `(.L_x_272) ;  /* 0xffffff8400347947 */ /* 0x000fea000383ffff */
.L_x_94:
[----:B-1----:R-:W-:-:S04]  /*ed10*/  IMAD.U32 R12, RZ, RZ, UR47 ;  /* 0x0000002fff0c7e24 */ /* 0x002fc8000f8e00ff */
[----:B------:R1:W2:Y:S03]  /*ed20*/  SYNCS.PHASECHK.TRANS64.TRYWAIT P3, [R12+URZ+0x384b0], R3 ;  /* 0x0384b0030c0075a7 */ /* 0x0002a6000806017f */
[----:B--2---:R-:W-:Y:S05]  /*ed30*/  @!P3 NANOSLEEP.SYNCS 0x989680 ;  /* 0x009896800000b95d */ /* 0x004fea0003900000 */
[----:B------:R-:W2:Y:S02]  /*ed40*/  @!P3 SYNCS.PHASECHK.TRANS64 P3, [R12+URZ+0x384b0], R3 ;  /* 0x0384b0030c00b5a7 */ /* 0x000ea4000806007f */
[----:B--2---:R-:W-:Y:S05]  /*ed50*/  @!P3 BRA `(.L_x_94) ;  /* 0xfffffffc00ecb947 */ /* 0x004fea000383ffff */
[----:B------:R-:W-:Y:S05]  /*ed60*/  BRA `(.L_x_273) ;  /* 0xffffff88009c7947 */ /* 0x000fea000383ffff */
.L_x_99:
[----:B-1----:R-:W-:-:S04]  /*ed70*/  IMAD.U32 R12, RZ, RZ, UR47 ;  /* 0x0000002fff0c7e24 */ /* 0x002fc8000f8e00ff */
[----:B------:R1:W2:Y:S03]  /*ed80*/  SYNCS.PHASECHK.TRANS64.TRYWAIT P3, [R12+URZ+0x384b8], R3 ;  /* 0x0384b8030c0075a7 */ /* 0x0002a6000806017f */
[----:B--2---:R-:W-:Y:S05]  /*ed90*/  @!P3 NANOSLEEP.SYNCS 0x989680 ;  /* 0x009896800000b95d */ /* 0x004fea0003900000 */
[----:B------:R-:W2:Y:S02]  /*eda0*/  @!P3 SYNCS.PHASECHK.TRANS64 P3, [R12+URZ+0x384b8], R3 ;  /* 0x0384b8030c00b5a7 */ /* 0x000ea4000806007f */
[----:B--2---:R-:W-:Y:S05]  /*edb0*/  @!P3 BRA `(.L_x_99) ;  /* 0xfffffffc00ecb947 */ /* 0x004fea000383ffff */
[----:B------:R-:W-:Y:S05]  /*edc0*/  BRA `(.L_x_274) ;  /* 0xffffff9000047947 */ /* 0x000fea000383ffff */
.L_x_106:
[----:B--2---:R-:W-:-:S04]  /*edd0*/  IMAD.U32 R3, RZ, RZ, UR4 ;  /* 0x00000004ff037e24 */ /* 0x004fc8000f8e00ff */
[----:B------:R2:W3:Y:S03]  /*ede0*/  SYNCS.PHASECHK.TRANS64.TRYWAIT P0, [R3+URZ+0x38400], R0 ;  /* 0x03840000030075a7 */ /* 0x0004e6000800017f */
[----:B---3--:R-:W-:Y:S05]  /*edf0*/  @!P0 NANOSLEEP.SYNCS 0x989680 ;  /* 0x009896800000895d */ /* 0x008fea0003900000 */
[----:B------:R-:W3:Y:S02]  /*ee00*/  @!P0 SYNCS.PHASECHK.TRANS64 P0, [R3+URZ+0x38400], R0 ;  /* 0x03840000030085a7 */ /* 0x000ee4000800007f */
[----:B---3--:R-:W-:Y:S05]  /*ee10*/  @!P0 BRA `(.L_x_106) ;  /* 0xfffffffc00ec8947 */ /* 0x008fea000383ffff */
[----:B------:R-:W-:Y:S05]  /*ee20*/  BRA `(.L_x_275) ;  /* 0xffffff9400947947 */ /* 0x000fea000383ffff */
.L_x_124:
[----:B-1----:R-:W-:-:S04]  /*ee30*/  MOV R3, UR35 ;  /* 0x0000002300037c02 */ /* 0x002fc80008000f00 */
[----:B------:R1:W2:Y:S03]  /*ee40*/  SYNCS.PHASECHK.TRANS64.TRYWAIT P0, [R3+URZ+0x384e8], R0 ;  /* 0x0384e800030075a7 */ /* 0x0002a6000800017f */
[----:B--2---:R-:W-:Y:S05]  /*ee50*/  @!P0 NANOSLEEP.SYNCS 0x989680 ;  /* 0x009896800000895d */ /* 0x004fea0003900000 */
[----:B------:R-:W2:Y:S02]  /*ee60*/  @!P0 SYNCS.PHASECHK.TRANS64 P0, [R3+URZ+0x384e8], R0 ;  /* 0x0384e800030085a7 */ /* 0x000ea4000800007f */
[----:B--2---:R-:W-:Y:S05]  /*ee70*/  @!P0 BRA `(.L_x_124) ;  /* 0xfffffffc00ec8947 */ /* 0x004fea000383ffff */
[----:B------:R-:W-:Y:S05]  /*ee80*/  BRA `(.L_x_276) ;  /* 0xffffffa400287947 */ /* 0x000fea000383ffff */
.L_x_126:
[----:B-1----:R-:W-:-:S04]  /*ee90*/  IMAD.U32 R3, RZ, RZ, UR8 ;  /* 0x00000008ff037e24 */ /* 0x002fc8000f8e00ff */
[----:B------:R1:W2:Y:S03]  /*eea0*/  SYNCS.PHASECHK.TRANS64.TRYWAIT P0, [R3+URZ+0x38400], R0 ;  /* 0x03840000030075a7 */ /* 0x0002a6000800017f */
[----:B--2---:R-:W-:Y:S05]  /*eeb0*/  @!P0 NANOSLEEP.SYNCS 0x989680 ;  /* 0x009896800000895d */ /* 0x004fea0003900000 */
[----:B------:R-:W2:Y:S02]  /*eec0*/  @!P0 SYNCS.PHASECHK.TRANS64 P0, [R3+URZ+0x38400], R0 ;  /* 0x03840000030085a7 */ /* 0x000ea4000800007f */
[----:B--2---:R-:W-:Y:S05]  /*eed0*/  @!P0 BRA `(.L_x_126) ;  /* 0xfffffffc00ec8947 */ /* 0x004fea000383ffff */
[----:B------:R-:W-:Y:S05]  /*eee0*/  BRA `(.L_x_277) ;  /* 0xffffffa400487947 */ /* 0x000fea000383ffff */
.L_x_132:
[----:B-1----:R-:W-:-:S04]  /*eef0*/  IMAD.U32 R3, RZ, RZ, UR35 ;  /* 0x00000023ff037e24 */ /* 0x002fc8000f8e00ff */
[----:B------:R1:W3:Y:S03]  /*ef00*/  SYNCS.PHASECHK.TRANS64.TRYWAIT P1, [R3+URZ+0x384c0], R0 ;  /* 0x0384c000030075a7 */ /* 0x0002e6000802017f */
[----:B---3--:R-:W-:Y:S05]  /*ef10*/  @!P1 NANOSLEEP.SYNCS 0x989680 ;  /* 0x009896800000995d */ /* 0x008fea0003900000 */
[----:B------:R-:W3:Y:S02]  /*ef20*/  @!P1 SYNCS.PHASECHK.TRANS64 P1, [R3+URZ+0x384c0], R0 ;  /* 0x0384c000030095a7 */ /* 0x000ee4000802007f */
[----:B---3--:R-:W-:Y:S05]  /*ef30*/  @!P1 BRA `(.L_x_132) ;  /* 0xfffffffc00ec9947 */ /* 0x008fea000383ffff */
[----:B------:R-:W-:Y:S05]  /*ef40*/  BRA `(.L_x_278) ;  /* 0xffffffa400f87947 */ /* 0x000fea000383ffff */
.L_x_138:
[----:B-1----:R-:W-:-:S04]  /*ef50*/  IMAD.U32 R3, RZ, RZ, UR35 ;  /* 0x00000023ff037e24 */ /* 0x002fc8000f8e00ff */
[----:B------:R1:W4:Y:S03]  /*ef60*/  SYNCS.PHASECHK.TRANS64.TRYWAIT P1, [R3+URZ+0x384c8], R0 ;  /* 0x0384c800030075a7 */ /* 0x000326000802017f */
[----:B----4-:R-:W-:Y:S05]  /*ef70*/  @!P1 NANOSLEEP.SYNCS 0x989680 ;  /* 0x009896800000995d */ /* 0x010fea0003900000 */
[----:B------:R-:W4:Y:S02]  /*ef80*/  @!P1 SYNCS.PHASECHK.TRANS64 P1, [R3+URZ+0x384c8], R0 ;  /* 0x0384c800030095a7 */ /* 0x000f24000802007f */
[----:B----4-:R-:W-:Y:S05]  /*ef90*/  @!P1 BRA `(.L_x_138) ;  /* 0xfffffffc00ec9947 */ /* 0x010fea000383ffff */
[----:B------:R-:W-:Y:S05]  /*efa0*/  BRA `(.L_x_279) ;  /* 0xffffffa800487947 */ /* 0x000fea000383ffff */
.L_x_144:
[----:B-1----:R-:W-:-:S04]  /*efb0*/  IMAD.U32 R3, RZ, RZ, UR35 ;  /* 0x00000023ff037e24 */ /* 0x002fc8000f8e00ff */
[----:B------:R1:W1:Y:S03]  /*efc0*/  SYNCS.PHASECHK.TRANS64.TRYWAIT P1, [R3+URZ+0x384d0], R0 ;  /* 0x0384d000030075a7 */ /* 0x000266000802017f */
[----:B-1----:R-:W-:Y:S05]  /*efd0*/  @!P1 NANOSLEEP.SYNCS 0x989680 ;  /* 0x009896800000995d */ /* 0x002fea0003900000 */
[----:B------:R-:W1:Y:S02]  /*efe0*/  @!P1 SYNCS.PHASECHK.TRANS64 P1, [R3+URZ+0x384d0], R0 ;  /* 0x0384d000030095a7 */ /* 0x000e64000802007f */
[----:B-1----:R-:W-:Y:S05]  /*eff0*/  @!P1 BRA `(.L_x_144) ;  /* 0xfffffffc00ec9947 */ /* 0x002fea000383ffff */
[----:B------:R-:W-:Y:S05]  /*f000*/  BRA `(.L_x_280) ;  /* 0xffffffa800a07947 */ /* 0x000fea000383ffff */
.L_x_150:
[----:B-1----:R-:W-:-:S04]  /*f010*/  IMAD.U32 R3, RZ, RZ, UR35 ;  /* 0x00000023ff037e24 */ /* 0x002fc8000f8e00ff */
[----:B------:R1:W1:Y:S03]  /*f020*/  SYNCS.PHASECHK.TRANS64.TRYWAIT P1, [R3+URZ+0x384d8], R0 ;  /* 0x0384d800030075a7 */ /* 0x000266000802017f */
[----:B-1----:R-:W-:Y:S05]  /*f030*/  @!P1 NANOSLEEP.SYNCS 0x989680 ;  /* 0x009896800000995d */ /* 0x002fea0003900000 */
[----:B------:R-:W1:Y:S02]  /*f040*/  @!P1 SYNCS.PHASECHK.TRANS64 P1, [R3+URZ+0x384d8], R0 ;  /* 0x0384d800030095a7 */ /* 0x000e64000802007f */
[----:B-1----:R-:W-:Y:S05]  /*f050*/  @!P1 BRA `(.L_x_150) ;  /* 0xfffffffc00ec9947 */ /* 0x002fea000383ffff */
[----:B------:R-:W-:Y:S05]  /*f060*/  BRA `(.L_x_281) ;  /* 0xffffffa800f87947 */ /* 0x000fea000383ffff */
.L_x_156:
[----:B-1----:R-:W-:-:S04]  /*f070*/  IMAD.U32 R3, RZ, RZ, UR35 ;  /* 0x00000023ff037e24 */ /* 0x002fc8000f8e00ff */
[----:B------:R1:W3:Y:S03]  /*f080*/  SYNCS.PHASECHK.TRANS64.TRYWAIT P1, [R3+URZ+0x384c0], R2 ;  /* 0x0384c002030075a7 */ /* 0x0002e6000802017f */
[----:B---3--:R-:W-:Y:S05]  /*f090*/  @!P1 NANOSLEEP.SYNCS 0x989680 ;  /* 0x009896800000995d */ /* 0x008fea0003900000 */
[----:B------:R-:W3:Y:S02]  /*f0a0*/  @!P1 SYNCS.PHASECHK.TRANS64 P1, [R3+URZ+0x384c0], R2 ;  /* 0x0384c002030095a7 */ /* 0x000ee4000802007f */
[----:B---3--:R-:W-:Y:S05]  /*f0b0*/  @!P1 BRA `(.L_x_156) ;  /* 0xfffffffc00ec9947 */ /* 0x008fea000383ffff */
[----:B------:R-:W-:Y:S05]  /*f0c0*/  BRA `(.L_x_282) ;  /* 0xffffffac00547947 */ /* 0x000fea000383ffff */
.L_x_162:
[----:B-1-3--:R-:W-:-:S04]  /*f0d0*/  IMAD.U32 R3, RZ, RZ, UR35 ;  /* 0x00000023ff037e24 */ /* 0x00afc8000f8e00ff */
[----:B------:R1:W3:Y:S03]  /*f0e0*/  SYNCS.PHASECHK.TRANS64.TRYWAIT P1, [R3+URZ+0x384c8], R2 ;  /* 0x0384c802030075a7 */ /* 0x0002e6000802017f */
[----:B---3--:R-:W-:Y:S05]  /*f0f0*/  @!P1 NANOSLEEP.SYNCS 0x989680 ;  /* 0x009896800000995d */ /* 0x008fea0003900000 */
[----:B------:R-:W3:Y:S02]  /*f100*/  @!P1 SYNCS.PHASECHK.TRANS64 P1, [R3+URZ+0x384c8], R2 ;  /* 0x0384c802030095a7 */ /* 0x000ee4000802007f */
[----:B---3--:R-:W-:Y:S05]  /*f110*/  @!P1 BRA `(.L_x_162) ;  /* 0xfffffffc00ec9947 */ /* 0x008fea000383ffff */
[----:B------:R-:W-:Y:S05]  /*f120*/  BRA `(.L_x_283) ;  /* 0xffffffac00a07947 */ /* 0x000fea000383ffff */
.L_x_168:
[----:B-1-34-:R-:W-:-:S04]  /*f130*/  IMAD.U32 R3, RZ, RZ, UR35 ;  /* 0x00000023ff037e24 */ /* 0x01afc8000f8e00ff */
[----:B------:R1:W3:Y:S03]  /*f140*/  SYNCS.PHASECHK.TRANS64.TRYWAIT P1, [R3+URZ+0x384d0], R2 ;  /* 0x0384d002030075a7 */ /* 0x0002e6000802017f */
[----:B---3--:R-:W-:Y:S05]  /*f150*/  @!P1 NANOSLEEP.SYNCS 0x989680 ;  /* 0x009896800000995d */ /* 0x008fea0003900000 */
[----:B------:R-:W3:Y:S02]  /*f160*/  @!P1 SYNCS.PHASECHK.TRANS64 P1, [R3+URZ+0x384d0], R2 ;  /* 0x0384d002030095a7 */ /* 0x000ee4000802007f */
[----:B---3--:R-:W-:Y:S05]  /*f170*/  @!P1 BRA `(.L_x_168) ;  /* 0xfffffffc00ec9947 */ /* 0x008fea000383ffff */
[----:B------:R-:W-:Y:S05]  /*f180*/  BRA `(.L_x_284) ;  /* 0xffffffac00ec7947 */ /* 0x000fea000383ffff */
.L_x_174:
[----:B-1-34-:R-:W-:-:S04]  /*f190*/  IMAD.U32 R3, RZ, RZ, UR35 ;  /* 0x00000023ff037e24 */ /* 0x01afc8000f8e00ff */
[----:B------:R1:W3:Y:S03]  /*f1a0*/  SYNCS.PHASECHK.TRANS64.TRYWAIT P1, [R3+URZ+0x384d8], R2 ;  /* 0x0384d802030075a7 */ /* 0x0002e6000802017f */
[----:B---3--:R-:W-:Y:S05]  /*f1b0*/  @!P1 NANOSLEEP.SYNCS 0x989680 ;  /* 0x009896800000995d */ /* 0x008fea0003900000 */
[----:B------:R-:W3:Y:S02]  /*f1c0*/  @!P1 SYNCS.PHASECHK.TRANS64 P1, [R3+URZ+0x384d8], R2 ;  /* 0x0384d802030095a7 */ /* 0x000ee4000802007f */
[----:B---3--:R-:W-:Y:S05]  /*f1d0*/  @!P1 BRA `(.L_x_174) ;  /* 0xfffffffc00ec9947 */ /* 0x008fea000383ffff */
[----:B------:R-:W-:Y:S05]  /*f1e0*/  BRA `(.L_x_285) ;  /* 0xffffffb000387947 */ /* 0x000fea000383ffff */
.L_x_189:
[----:B-1-34-:R-:W-:-:S04]  /*f1f0*/  IMAD.U32 R3, RZ, RZ, UR35 ;  /* 0x00000023ff037e24 */ /* 0x01afc8000f8e00ff */
[----:B------:R1:W2:Y:S03]  /*f200*/  SYNCS.PHASECHK.TRANS64.TRYWAIT P0, [R3+URZ+0x384c0], R0 ;  /* 0x0384c000030075a7 */ /* 0x0002a6000800017f */
[----:B--2---:R-:W-:Y:S05]  /*f210*/  @!P0 NANOSLEEP.SYNCS 0x989680 ;  /* 0x009896800000895d */ /* 0x004fea0003900000 */
[----:B------:R-:W2:Y:S02]  /*f220*/  @!P0 SYNCS.PHASECHK.TRANS64 P0, [R3+URZ+0x384c0], R0 ;  /* 0x0384c000030085a7 */ /* 0x000ea4000800007f */
[----:B--2---:R-:W-:Y:S05]  /*f230*/  @!P0 BRA `(.L_x_189) ;  /* 0xfffffffc00ec8947 */ /* 0x004fea000383ffff */
[----:B------:R-:W-:Y:S05]  /*f240*/  BRA `(.L_x_286) ;  /* 0xffffffb400d07947 */ /* 0x000fea000383ffff */
.L_x_191:
[----:B-1-34-:R-:W-:-:S04]  /*f250*/  IMAD.U32 R3, RZ, RZ, UR35 ;  /* 0x00000023ff037e24 */ /* 0x01afc8000f8e00ff */
[----:B------:R1:W2:Y:S03]  /*f260*/  SYNCS.PHASECHK.TRANS64.TRYWAIT P0, [R3+URZ+0x384c8], R0 ;  /* 0x0384c800030075a7 */ /* 0x0002a6000800017f */
[----:B--2---:R-:W-:Y:S05]  /*f270*/  @!P0 NANOSLEEP.SYNCS 0x989680 ;  /* 0x009896800000895d */ /* 0x004fea0003900000 */
[----:B------:R-:W2:Y:S02]  /*f280*/  @!P0 SYNCS.PHASECHK.TRANS64 P0, [R3+URZ+0x384c8], R0 ;  /* 0x0384c800030085a7 */ /* 0x000ea4000800007f */
[----:B--2---:R-:W-:Y:S05]  /*f290*/  @!P0 BRA `(.L_x_191) ;  /* 0xfffffffc00ec8947 */ /* 0x004fea000383ffff */
[----:B------:R-:W-:Y:S05]  /*f2a0*/  BRA `(.L_x_287) ;  /* 0xffffffb400c87947 */ /* 0x000fea000383ffff */
.L_x_193:
[----:B-1-34-:R-:W-:-:S04]  /*f2b0*/  MOV R3, UR35 ;  /* 0x0000002300037c02 */ /* 0x01afc80008000f00 */
[----:B------:R1:W2:Y:S03]  /*f2c0*/  SYNCS.PHASECHK.TRANS64.TRYWAIT P0, [R3+URZ+0x384d0], R0 ;  /* 0x0384d000030075a7 */ /* 0x0002a6000800017f */
[----:B--2---:R-:W-:Y:S05]  /*f2d0*/  @!P0 NANOSLEEP.SYNCS 0x989680 ;  /* 0x009896800000895d */ /* 0x004fea0003900000 */
[----:B------:R-:W2:Y:S02]  /*f2e0*/  @!P0 SYNCS.PHASECHK.TRANS64 P0, [R3+URZ+0x384d0], R0 ;  /* 0x0384d000030085a7 */ /* 0x000ea4000800007f */
[----:B--2---:R-:W-:Y:S05]  /*f2f0*/  @!P0 BRA `(.L_x_193) ;  /* 0xfffffffc00ec8947 */ /* 0x004fea000383ffff */
[----:B------:R-:W-:Y:S05]  /*f300*/  BRA `(.L_x_288) ;  /* 0xffffffb400c07947 */ /* 0x000fea000383ffff */
.L_x_205:
[----:B------:R-:W-:Y:S01]  /*f310*/  BSSY B1, `(.L_x_289) ;  /* 0x0000006000017945 */ /* 0x000fe20003800000 */
[----:B------:R-:W-:-:S07]  /*f320*/  IMAD.MOV.U32 R15, RZ, RZ, -0x1 ;  /* 0xffffffffff0f7424 */ /* 0x000fce00078e00ff */
[----:B-----5:R-:W-:Y:S05]  /*f330*/  WARPSYNC.COLLECTIVE R15, `(.L_x_290) ;  /* 0x000000000f0c7348 */ /* 0x020fea0003c00000 */
[----:B-----5:R-:W-:Y:S02]  /*f340*/  ELECT P6, UR62, PT ;  /* 0x00000000003e782f */ /* 0x020fe400038c0000 */
[----:B------:R-:W-:Y:S01]  /*f350*/  MOV R14, UR62 ;  /* 0x0000003e000e7c02 */ /* 0x000fe20008000f00 */
[----:B------:R-:W-:Y:S10]  /*f360*/  ENDCOLLECTIVE ;  /* 0x000000000000791b */ /* 0x000ff40003800000 */
.L_x_290:
[----:B------:R-:W-:Y:S05]  /*f370*/  BSYNC B1 ;  /* 0x0000000000017941 */ /* 0x000fea0003800000 */
.L_x_289:
[----:B------:R-:W-:Y:S05]  /*f380*/  BRA `(.L_x_291) ;  /* 0xffffffc000e07947 */ /* 0x000fea000383ffff */
.L_x_208:
[----:B-1----:R1:W3:Y:S02]  /*f390*/  SYNCS.PHASECHK.TRANS64.TRYWAIT P0, [R8+URZ+0x38490], R5 ;  /* 0x03849005080075a7 */ /* 0x0022e4000800017f */
[----:B---3--:R-:W-:Y:S05]  /*f3a0*/  @!P0 NANOSLEEP.SYNCS 0x989680 ;  /* 0x009896800000895d */ /* 0x008fea0003900000 */
[----:B------:R-:W3:Y:S02]  /*f3b0*/  @!P0 SYNCS.PHASECHK.TRANS64 P0, [R8+URZ+0x38490], R5 ;  /* 0x03849005080085a7 */ /* 0x000ee4000800007f */
[----:B---3--:R-:W-:Y:S05]  /*f3c0*/  @!P0 BRA `(.L_x_208) ;  /* 0xfffffffc00f08947 */ /* 0x008fea000383ffff */
[----:B------:R-:W-:Y:S05]  /*f3d0*/  BRA `(.L_x_292) ;  /* 0xffffffc4000c7947 */ /* 0x000fea000383ffff */
.L_x_213:
[----:B--2---:R2:W3:Y:S02]  /*f3e0*/  SYNCS.PHASECHK.TRANS64.TRYWAIT P0, [R3+URZ+0x38400], R2 ;  /* 0x03840002030075a7 */ /* 0x0044e4000800017f */
[----:B---3--:R-:W-:Y:S05]  /*f3f0*/  @!P0 NANOSLEEP.SYNCS 0x989680 ;  /* 0x009896800000895d */ /* 0x008fea0003900000 */
[----:B------:R-:W3:Y:S02]  /*f400*/  @!P0 SYNCS.PHASECHK.TRANS64 P0, [R3+URZ+0x38400], R2 ;  /* 0x03840002030085a7 */ /* 0x000ee4000800007f */
[----:B---3--:R-:W-:Y:S05]  /*f410*/  @!P0 BRA `(.L_x_213) ;  /* 0xfffffffc00f08947 */ /* 0x008fea000383ffff */
[----:B------:R-:W-:Y:S05]  /*f420*/  BRA `(.L_x_293) ;  /* 0xffffffc800047947 */ /* 0x000fea000383ffff */
.L_x_216:
[----:B------:R-:W-:Y:S01]  /*f430*/  BSSY B1, `(.L_x_294) ;  /* 0x0000006000017945 */ /* 0x000fe20003800000 */
[----:B------:R-:W-:-:S07]  /*f440*/  IMAD.MOV.U32 R15, RZ, RZ, -0x1 ;  /* 0xffffffffff0f7424 */ /* 0x000fce00078e00ff */
[----:B-1---5:R-:W-:Y:S05]  /*f450*/  WARPSYNC.COLLECTIVE R15, `(.L_x_295) ;  /* 0x000000000f0c7348 */ /* 0x022fea0003c00000 */
[----:B------:R-:W-:Y:S02]  /*f460*/  ELECT P6, UR62, PT ;  /* 0x00000000003e782f */ /* 0x000fe400038c0000 */
[----:B------:R-:W-:Y:S01]  /*f470*/  MOV R14, UR62 ;  /* 0x0000003e000e7c02 */ /* 0x000fe20008000f00 */
[----:B-1---5:R-:W-:Y:S10]  /*f480*/  ENDCOLLECTIVE ;  /* 0x000000000000791b */ /* 0x022ff40003800000 */
.L_x_295:
[----:B------:R-:W-:Y:S05]  /*f490*/  BSYNC B1 ;  /* 0x0000000000017941 */ /* 0x000fea0003800000 */
.L_x_294:
[----:B------:R-:W-:Y:S05]  /*f4a0*/  BRA `(.L_x_296) ;  /* 0xffffffc8004c7947 */ /* 0x000fea000383ffff */
.L_x_219:
[----:B------:R-:W-:Y:S01]  /*f4b0*/  BSSY B1, `(.L_x_297) ;  /* 0x0000005000017945 */ /* 0x000fe20003800000 */
[----:B------:R-:W-:-:S07]  /*f4c0*/  IMAD.MOV.U32 R15, RZ, RZ, -0x1 ;  /* 0xffffffffff0f7424 */ /* 0x000fce00078e00ff */
[----:B-12--5:R-:W-:Y:S05]  /*f4d0*/  WARPSYNC.COLLECTIVE R15, `(.L_x_298) ;  /* 0x000000000f087348 */ /* 0x026fea0003c00000 */
[----:B------:R-:W-:Y:S01]  /*f4e0*/  NOP ;  /* 0x0000000000007918 */ /* 0x000fe20000000000 */
[----:B-12--5:R-:W-:Y:S01]  /*f4f0*/  ENDCOLLECTIVE ;  /* 0x000000000000791b */ /* 0x026fe20003800000 */
.L_x_298:
[----:B------:R-:W-:Y:S05]  /*f500*/  BSYNC B1 ;  /* 0x0000000000017941 */ /* 0x000fea0003800000 */
.L_x_297:
[----:B------:R-:W-:-:S07]  /*f510*/  IMAD.MOV.U32 R15, RZ, RZ, -0x1 ;  /* 0xffffffffff0f7424 */ /* 0x000fce00078e00ff */
[----:B------:R-:W-:Y:S05]  /*f520*/  WARPSYNC.COLLECTIVE R15, `(.L_x_299) ;  /* 0x000000000f0c7348 */ /* 0x000fea0003c00000 */
[----:B------:R-:W-:Y:S02]  /*f530*/  ELECT P6, UR62, PT ;  /* 0x00000000003e782f */ /* 0x000fe400038c0000 */
[----:B------:R-:W-:Y:S01]  /*f540*/  MOV R14, UR62 ;  /* 0x0000003e000e7c02 */ /* 0x000fe20008000f00 */
[----:B------:R-:W-:Y:S10]  /*f550*/  ENDCOLLECTIVE ;  /* 0x000000000000791b */ /* 0x000ff40003800000 */
.L_x_299:
[----:B------:R-:W-:Y:S05]  /*f560*/  BRA `(.L_x_300) ;  /* 0xffffffcc006c7947 */ /* 0x000fea000383ffff */
.L_x_222:
[----:B------:R-:W-:Y:S01]  /*f570*/  BSSY B0, `(.L_x_301) ;  /* 0x0000006000007945 */ /* 0x000fe20003800000 */
[----:B------:R-:W-:-:S07]  /*f580*/  IMAD.MOV.U32 R15, RZ, RZ, -0x1 ;  /* 0xffffffffff0f7424 */ /* 0x000fce00078e00ff */
[----:B-----5:R-:W-:Y:S05]  /*f590*/  WARPSYNC.COLLECTIVE R15, `(.L_x_302) ;  /* 0x000000000f0c7348 */ /* 0x020fea0003c00000 */
[----:B-----5:R-:W-:Y:S02]  /*f5a0*/  ELECT P6, UR62, PT ;  /* 0x00000000003e782f */ /* 0x020fe400038c0000 */
[----:B------:R-:W-:Y:S01]  /*f5b0*/  MOV R14, UR62 ;  /* 0x0000003e000e7c02 */ /* 0x000fe20008000f00 */
[----:B------:R-:W-:Y:S10]  /*f5c0*/  ENDCOLLECTIVE ;  /* 0x000000000000791b */ /* 0x000ff40003800000 */
.L_x_302:
[----:B------:R-:W-:Y:S05]  /*f5d0*/  BSYNC B0 ;  /* 0x0000000000007941 */ /* 0x000fea0003800000 */
.L_x_301:
[----:B------:R-:W-:Y:S05]  /*f5e0*/  BRA `(.L_x_303) ;  /* 0xffffffcc00bc7947 */ /* 0x000fea000383ffff */
.L_x_226:
[----:B-1----:R1:W2:Y:S02]  /*f5f0*/  SYNCS.PHASECHK.TRANS64.TRYWAIT P0, [R7+URZ], R2 ;  /* 0x00000002070075a7 */ /* 0x0022a4000800017f */
[----:B--2---:R-:W-:Y:S05]  /*f600*/  @!P0 NANOSLEEP.SYNCS 0x989680 ;  /* 0x009896800000895d */ /* 0x004fea0003900000 */
[----:B------:R-:W2:Y:S02]  /*f610*/  @!P0 SYNCS.PHASECHK.TRANS64 P0, [R7+URZ], R2 ;  /* 0x00000002070085a7 */ /* 0x000ea4000800007f */
[----:B--2---:R-:W-:Y:S05]  /*f620*/  @!P0 BRA `(.L_x_226) ;  /* 0xfffffffc00f08947 */ /* 0x004fea000383ffff */
[----:B------:R-:W-:Y:S05]  /*f630*/  BRA `(.L_x_304) ;  /* 0xffffffcc00f07947 */ /* 0x000fea000383ffff */
.L_x_244:
[----:B-1----:R1:W3:Y:S02]  /*f640*/  SYNCS.PHASECHK.TRANS64.TRYWAIT P2, [R17+URZ+0x38440], R2 ;  /* 0x03844002110075a7 */ /* 0x0022e4000804017f */
[----:B---3--:R-:W-:Y:S05]  /*f650*/  @!P2 NANOSLEEP.SYNCS 0x989680 ;  /* 0x009896800000a95d */ /* 0x008fea0003900000 */
[----:B------:R-:W3:Y:S02]  /*f660*/  @!P2 SYNCS.PHASECHK.TRANS64 P2, [R17+URZ+0x38440], R2 ;  /* 0x038440021100a5a7 */ /* 0x000ee4000804007f */
[----:B---3--:R-:W-:Y:S05]  /*f670*/  @!P2 BRA `(.L_x_244) ;  /* 0xfffffffc00f0a947 */ /* 0x008fea000383ffff */
[----:B------:R-:W-:Y:S05]  /*f680*/  BRA `(.L_x_305) ;  /* 0xffffffec000c7947 */ /* 0x000fea000383ffff */
.L_x_250:
[----:B-1----:R1:W2:Y:S02]  /*f690*/  SYNCS.PHASECHK.TRANS64.TRYWAIT P0, [R5+URZ+0x38440], R2 ;  /* 0x03844002050075a7 */ /* 0x0022a4000800017f */
[----:B--2---:R-:W-:Y:S05]  /*f6a0*/  @!P0 NANOSLEEP.SYNCS 0x989680 ;  /* 0x009896800000895d */ /* 0x004fea0003900000 */
[----:B------:R-:W2:Y:S02]  /*f6b0*/  @!P0 SYNCS.PHASECHK.TRANS64 P0, [R5+URZ+0x38440], R2 ;  /* 0x03844002050085a7 */ /* 0x000ea4000800007f */
[----:B--2---:R-:W-:Y:S05]  /*f6c0*/  @!P0 BRA `(.L_x_250) ;  /* 0xfffffffc00f08947 */ /* 0x004fea000383ffff */
[----:B------:R-:W-:Y:S05]  /*f6d0*/  BRA `(.L_x_306) ;  /* 0xffffffec00747947 */ /* 0x000fea000383ffff */
.L_x_252:
[----:B-1----:R1:W2:Y:S02]  /*f6e0*/  SYNCS.PHASECHK.TRANS64.TRYWAIT P0, [R7+URZ+0x38440], R0 ;  /* 0x03844000070075a7 */ /* 0x0022a4000800017f */
[----:B--2---:R-:W-:Y:S05]  /*f6f0*/  @!P0 NANOSLEEP.SYNCS 0x989680 ;  /* 0x009896800000895d */ /* 0x004fea0003900000 */
[----:B------:R-:W2:Y:S02]  /*f700*/  @!P0 SYNCS.PHASECHK.TRANS64 P0, [R7+URZ+0x38440], R0 ;  /* 0x03844000070085a7 */ /* 0x000ea4000800007f */
[----:B--2---:R-:W-:Y:S05]  /*f710*/  @!P0 BRA `(.L_x_252) ;  /* 0xfffffffc00f08947 */ /* 0x004fea000383ffff */
[----:B------:R-:W-:Y:S05]  /*f720*/  BRA `(.L_x_307) ;  /* 0xffffffec008c7947 */ /* 0x000fea000383ffff */
.L_x_254:
[----:B-1----:R1:W2:Y:S02]  /*f730*/  SYNCS.PHASECHK.TRANS64.TRYWAIT P0, [R7+URZ+0x38440], R0 ;  /* 0x03844000070075a7 */ /* 0x0022a4000800017f */
[----:B--2---:R-:W-:Y:S05]  /*f740*/  @!P0 NANOSLEEP.SYNCS 0x989680 ;  /* 0x009896800000895d */ /* 0x004fea0003900000 */
[----:B------:R-:W2:Y:S02]  /*f750*/  @!P0 SYNCS.PHASECHK.TRANS64 P0, [R7+URZ+0x38440], R0 ;  /* 0x03844000070085a7 */ /* 0x000ea4000800007f */
[----:B--2---:R-:W-:Y:S05]  /*f760*/  @!P0 BRA `(.L_x_254) ;  /* 0xfffffffc00f08947 */ /* 0x004fea000383ffff */
[----:B------:R-:W-:Y:S05]  /*f770*/  BRA `(.L_x_308) ;  /* 0xffffffec00a47947 */ /* 0x000fea000383ffff */
.L_x_256:
[----:B-1----:R1:W2:Y:S02]  /*f780*/  SYNCS.PHASECHK.TRANS64.TRYWAIT P0, [R7+URZ+0x38440], R0 ;  /* 0x03844000070075a7 */ /* 0x0022a4000800017f */
[----:B--2---:R-:W-:Y:S05]  /*f790*/  @!P0 NANOSLEEP.SYNCS 0x989680 ;  /* 0x009896800000895d */ /* 0x004fea0003900000 */
[----:B------:R-:W2:Y:S02]  /*f7a0*/  @!P0 SYNCS.PHASECHK.TRANS64 P0, [R7+URZ+0x38440], R0 ;  /* 0x03844000070085a7 */ /* 0x000ea4000800007f */
[----:B--2---:R-:W-:Y:S05]  /*f7b0*/  @!P0 BRA `(.L_x_256) ;  /* 0xfffffffc00f08947 */ /* 0x004fea000383ffff */
[----:B------:R-:W-:Y:S05]  /*f7c0*/  BRA `(.L_x_309) ;  /* 0xffffffec00bc7947 */ /* 0x000fea000383ffff */
.L_x_258:
[----:B-1----:R1:W2:Y:S02]  /*f7d0*/  SYNCS.PHASECHK.TRANS64.TRYWAIT P0, [R7+URZ+0x38440], R0 ;  /* 0x03844000070075a7 */ /* 0x0022a4000800017f */
[----:B--2---:R-:W-:Y:S05]  /*f7e0*/  @!P0 NANOSLEEP.SYNCS 0x989680 ;  /* 0x009896800000895d */ /* 0x004fea0003900000 */
[----:B------:R-:W2:Y:S02]  /*f7f0*/  @!P0 SYNCS.PHASECHK.TRANS64 P0, [R7+URZ+0x38440], R0 ;  /* 0x03844000070085a7 */ /* 0x000ea4000800007f */
[----:B--2---:R-:W-:Y:S05]  /*f800*/  @!P0 BRA `(.L_x_258) ;  /* 0xfffffffc00f08947 */ /* 0x004fea000383ffff */
[----:B------:R-:W-:Y:S05]  /*f810*/  BRA `(.L_x_310) ;  /* 0xffffffec00d47947 */ /* 0x000fea000383ffff */
.L_x_260:
[----:B-1----:R1:W2:Y:S02]  /*f820*/  SYNCS.PHASECHK.TRANS64.TRYWAIT P0, [R7+URZ+0x38440], R0 ;  /* 0x03844000070075a7 */ /* 0x0022a4000800017f */
[----:B--2---:R-:W-:Y:S05]  /*f830*/  @!P0 NANOSLEEP.SYNCS 0x989680 ;  /* 0x009896800000895d */ /* 0x004fea0003900000 */
[----:B------:R-:W2:Y:S02]  /*f840*/  @!P0 SYNCS.PHASECHK.TRANS64 P0, [R7+URZ+0x38440], R0 ;  /* 0x03844000070085a7 */ /* 0x000ea4000800007f */
[----:B--2---:R-:W-:Y:S05]  /*f850*/  @!P0 BRA `(.L_x_260) ;  /* 0xfffffffc00f08947 */ /* 0x004fea000383ffff */
[----:B------:R-:W-:Y:S05]  /*f860*/  BRA `(.L_x_311) ;  /* 0xffffffec00ec7947 */ /* 0x000fea000383ffff */
.L_x_262:
[----:B-1----:R1:W2:Y:S02]  /*f870*/  SYNCS.PHASECHK.TRANS64.TRYWAIT P0, [R7+URZ+0x38440], R0 ;  /* 0x03844000070075a7 */ /* 0x0022a4000800017f */
[----:B--2---:R-:W-:Y:S05]  /*f880*/  @!P0 NANOSLEEP.SYNCS 0x989680 ;  /* 0x009896800000895d */ /* 0x004fea0003900000 */
[----:B------:R-:W2:Y:S02]  /*f890*/  @!P0 SYNCS.PHASECHK.TRANS64 P0, [R7+URZ+0x38440], R0 ;  /* 0x03844000070085a7 */ /* 0x000ea4000800007f */
[----:B--2---:R-:W-:Y:S05]  /*f8a0*/  @!P0 BRA `(.L_x_262) ;  /* 0xfffffffc00f08947 */ /* 0x004fea000383ffff */
[----:B------:R-:W-:Y:S05]  /*f8b0*/  BRA `(.L_x_312) ;  /* 0xfffffff000047947 */ /* 0x000fea000383ffff */
        .weak           $__internal_0_$__cuda_sm20_div_u64
        .type           $__internal_0_$__cuda_sm20_div_u64,@function
        .size           $__internal_0_$__cuda_sm20_div_u64,(.L_x_241 - $__internal_0_$__cuda_sm20_div_u64)
$__internal_0_$__cuda_sm20_div_u64:
[----:B------:R-:W1:Y:S08]  /*f8c0*/  I2F.U64.RP R0, R24 ;  /* 0x0000001800007312 */ /* 0x000e700000309000 */
[----:B-1----:R-:W1:Y:S02]  /*f8d0*/  MUFU.RCP R0, R0 ;  /* 0x0000000000007308 */ /* 0x002e640000001000 */
[----:B-1----:R-:W-:-:S06]  /*f8e0*/  VIADD R2, R0, 0x1ffffffe ;  /* 0x1ffffffe00027836 */ /* 0x002fcc0000000000 */
[----:B------:R-:W1:Y:S02]  /*f8f0*/  F2I.U64.TRUNC R2, R2 ;  /* 0x0000000200027311 */ /* 0x000e64000020d800 */
[----:B-1----:R-:W-:-:S04]  /*f900*/  IMAD.WIDE.U32 R16, R2, R24, RZ ;  /* 0x0000001802107225 */ /* 0x002fc800078e00ff */
[C---:B------:R-:W-:Y:S01]  /*f910*/  IMAD R15, R2.reuse, R25, R17 ;  /* 0x00000019020f7224 */ /* 0x040fe200078e0211 */
[----:B------:R-:W-:Y:S01]  /*f920*/  IADD3 R27, P1, RZ, -R16, RZ ;  /* 0x80000010ff1b7210 */ /* 0x000fe20007f3e0ff */
[----:B------:R-:W-:Y:S02]  /*f930*/  IMAD.MOV.U32 R17, RZ, RZ, R2 ;  /* 0x000000ffff117224 */ /* 0x000fe400078e0002 */
[----:B------:R-:W-:Y:S02]  /*f940*/  IMAD R15, R3, R24, R15 ;  /* 0x00000018030f7224 */ /* 0x000fe400078e020f */
[----:B------:R-:W-:-:S04]  /*f950*/  IMAD.HI.U32 R16, R2, R27, RZ ;  /* 0x0000001b02107227 */ /* 0x000fc800078e00ff */
[----:B------:R-:W-:-:S04]  /*f960*/  IMAD.X R15, RZ, RZ, ~R15, P1 ;  /* 0x000000ffff0f7224 */ /* 0x000fc800008e0e0f */
[----:B------:R-:W-:-:S04]  /*f970*/  IMAD.WIDE.U32 R16, P1, R2, R15, R16 ;  /* 0x0000000f02107225 */ /* 0x000fc80007820010 */
[C---:B------:R-:W-:Y:S02]  /*f980*/  IMAD R29, R3.reuse, R15, RZ ;  /* 0x0000000f031d7224 */ /* 0x040fe400078e02ff */
[----:B------:R-:W-:-:S04]  /*f990*/  IMAD.HI.U32 R16, P2, R3, R27, R16 ;  /* 0x0000001b03107227 */ /* 0x000fc80007840010 */
[----:B------:R-:W-:Y:S01]  /*f9a0*/  IMAD.HI.U32 R15, R3, R15, RZ ;  /* 0x0000000f030f7227 */ /* 0x000fe200078e00ff */
[----:B------:R-:W-:-:S03]  /*f9b0*/  IADD3 R17, P3, R29, R16, RZ ;  /* 0x000000101d117210 */ /* 0x000fc60007f7e0ff */
[----:B------:R-:W-:Y:S02]  /*f9c0*/  IMAD.X R0, R15, 0x1, R3, P1 ;  /* 0x000000010f007824 */ /* 0x000fe400008e0603 */
[----:B------:R-:W-:-:S03]  /*f9d0*/  IMAD.WIDE.U32 R2, R17, R24, RZ ;  /* 0x0000001811027225 */ /* 0x000fc600078e00ff */
[----:B------:R-:W-:Y:S01]  /*f9e0*/  IADD3.X R15, RZ, RZ, R0, P3, P2 ;  /* 0x000000ffff0f7210 */ /* 0x000fe20001fe4400 */
[----:B------:R-:W-:Y:S01]  /*f9f0*/  IMAD R0, R17, R25, R3 ;  /* 0x0000001911007224 */ /* 0x000fe200078e0203 */
[----:B------:R-:W-:-:S03]  /*fa00*/  IADD3 R3, P1, RZ, -R2, RZ ;  /* 0x80000002ff037210 */ /* 0x000fc60007f3e0ff */
[----:B------:R-:W-:Y:S02]  /*fa10*/  IMAD R0, R15, R24, R0 ;  /* 0x000000180f007224 */ /* 0x000fe400078e0200 */
[----:B------:R-:W-:-:S04]  /*fa20*/  IMAD.HI.U32 R16, R17, R3, RZ ;  /* 0x0000000311107227 */ /* 0x000fc800078e00ff */
[----:B------:R-:W-:-:S04]  /*fa30*/  IMAD.X R0, RZ, RZ, ~R0, P1 ;  /* 0x000000ffff007224 */ /* 0x000fc800008e0e00 */
[----:B------:R-:W-:-:S04]  /*fa40*/  IMAD.WIDE.U32 R16, P1, R17, R0, R16 ;  /* 0x0000000011107225 */ /* 0x000fc80007820010 */
[C---:B------:R-:W-:Y:S02]  /*fa50*/  IMAD R2, R15.reuse, R0, RZ ;  /* 0x000000000f027224 */ /* 0x040fe400078e02ff */
[----:B------:R-:W-:Y:S01]  /*fa60*/  IMAD.HI.U32 R17, P2, R15, R3, R16 ;  /* 0x000000030f117227 */ /* 0x000fe20007840010 */
[----:B------:R-:W-:-:S03]  /*fa70*/  MOV R3, RZ ;  /* 0x000000ff00037202 */ /* 0x000fc60000000f00 */
[----:B------:R-:W-:Y:S01]  /*fa80*/  IMAD.HI.U32 R0, R15, R0, RZ ;  /* 0x000000000f007227 */ /* 0x000fe200078e00ff */
[----:B------:R-:W-:-:S03]  /*fa90*/  IADD3 R17, P3, R2, R17, RZ ;  /* 0x0000001102117210 */ /* 0x000fc60007f7e0ff */
[----:B------:R-:W-:Y:S02]  /*faa0*/  IMAD.X R15, R0, 0x1, R15, P1 ;  /* 0x00000001000f7824 */ /* 0x000fe400008e060f */
[----:B------:R-:W-:-:S03]  /*fab0*/  IMAD.HI.U32 R2, R17, UR14, RZ ;  /* 0x0000000e11027c27 */ /* 0x000fc6000f8e00ff */
[----:B------:R-:W-:Y:S01]  /*fac0*/  IADD3.X R15, RZ, RZ, R15, P3, P2 ;  /* 0x000000ffff0f7210 */ /* 0x000fe20001fe440f */
[----:B------:R-:W-:-:S04]  /*fad0*/  IMAD.WIDE.U32 R2, R17, UR22, R2 ;  /* 0x0000001611027c25 */ /* 0x000fc8000f8e0002 */
[C---:B------:R-:W-:Y:S02]  /*fae0*/  IMAD R17, R15.reuse, UR22, RZ ;  /* 0x000000160f117c24 */ /* 0x040fe4000f8e02ff */
[----:B------:R-:W-:-:S04]  /*faf0*/  IMAD.HI.U32 R2, P1, R15, UR14, R2 ;  /* 0x0000000e0f027c27 */ /* 0x000fc8000f820002 */
[----:B------:R-:W-:Y:S01]  /*fb00*/  IMAD.HI.U32 R0, R15, UR22, RZ ;  /* 0x000000160f007c27 */ /* 0x000fe2000f8e00ff */
[----:B------:R-:W-:-:S03]  /*fb10*/  IADD3 R15, P2, R17, R2, RZ ;  /* 0x00000002110f7210 */ /* 0x000fc60007f5e0ff */
[----:B------:R-:W-:Y:S02]  /*fb20*/  IMAD.X R0, RZ, RZ, R0, P1 ;  /* 0x000000ffff007224 */ /* 0x000fe400008e0600 */
[----:B------:R-:W-:-:S04]  /*fb30*/  IMAD.WIDE.U32 R2, R15, R24, RZ ;  /* 0x000000180f027225 */ /* 0x000fc800078e00ff */
[----:B------:R-:W-:Y:S01]  /*fb40*/  IMAD.X R0, RZ, RZ, R0, P2 ;  /* 0x000000ffff007224 */ /* 0x000fe200010e0600 */
[----:B------:R-:W-:Y:S01]  /*fb50*/  IADD3 R17, P2, -R2, UR14, RZ ;  /* 0x0000000e02117c10 */ /* 0x000fe2000ff5e1ff */
[----:B------:R-:W-:-:S03]  /*fb60*/  IMAD R3, R15, R25, R3 ;  /* 0x000000190f037224 */ /* 0x000fc600078e0203 */
[-C--:B------:R-:W-:Y:S01]  /*fb70*/  ISETP.GE.U32.AND P1, PT, R17, R24.reuse, PT ;  /* 0x000000181100720c */ /* 0x080fe20003f26070 */
[----:B------:R-:W-:-:S05]  /*fb80*/  IMAD R0, R0, R24, R3 ;  /* 0x0000001800007224 */ /* 0x000fca00078e0203 */
[----:B------:R-:W-:Y:S01]  /*fb90*/  IADD3.X R16, ~R0, UR22, RZ, P2, !PT ;  /* 0x0000001600107c10 */ /* 0x000fe200097fe5ff */
[----:B------:R-:W-:Y:S01]  /*fba0*/  VIADD R0, R15, 0x1 ;  /* 0x000000010f007836 */ /* 0x000fe20000000000 */
[----:B------:R-:W-:Y:S02]  /*fbb0*/  IADD3 R2, P2, -R24, R17, RZ ;  /* 0x0000001118027210 */ /* 0x000fe40007f5e1ff */
[----:B------:R-:W-:-:S03]  /*fbc0*/  ISETP.GE.U32.AND.EX P1, PT, R16, R25, PT, P1 ;  /* 0x000000191000720c */ /* 0x000fc60003f26110 */
[----:B------:R-:W-:Y:S01]  /*fbd0*/  IMAD.X R3, R16, 0x1, ~R25, P2 ;  /* 0x0000000110037824 */ /* 0x000fe200010e0e19 */
[----:B------:R-:W-:Y:S02]  /*fbe0*/  SEL R2, R2, R17, P1 ;  /* 0x0000001102027207 */ /* 0x000fe40000800000 */
[----:B------:R-:W-:Y:S02]  /*fbf0*/  SEL R15, R0, R15, P1 ;  /* 0x0000000f000f7207 */ /* 0x000fe40000800000 */
[----:B------:R-:W-:Y:S02]  /*fc00*/  SEL R3, R3, R16, P1 ;  /* 0x0000001003037207 */ /* 0x000fe40000800000 */
[----:B------:R-:W-:Y:S01]  /*fc10*/  ISETP.GE.U32.AND P1, PT, R2, R24, PT ;  /* 0x000000180200720c */ /* 0x000fe20003f26070 */
[----:B------:R-:W-:Y:S01]  /*fc20*/  VIADD R0, R15, 0x1 ;  /* 0x000000010f007836 */ /* 0x000fe20000000000 */
[----:B------:R-:W-:Y:S01]  /*fc30*/  ISETP.NE.U32.AND P2, PT, R24, RZ, PT ;  /* 0x000000ff1800720c */ /* 0x000fe20003f45070 */
[----:B------:R-:W-:Y:S01]  /*fc40*/  IMAD.MOV.U32 R2, RZ, RZ, R12 ;  /* 0x000000ffff027224 */ /* 0x000fe200078e000c */
[----:B------:R-:W-:Y:S01]  /*fc50*/  ISETP.GE.U32.AND.EX P1, PT, R3, R25, PT, P1 ;  /* 0x000000190300720c */ /* 0x000fe20003f26110 */
[----:B------:R-:W-:Y:S01]  /*fc60*/  IMAD.MOV.U32 R3, RZ, RZ, 0x0 ;  /* 0x00000000ff037424 */ /* 0x000fe200078e00ff */
[----:B------:R-:W-:-:S02]  /*fc70*/  ISETP.NE.AND.EX P2, PT, R25, RZ, PT, P2 ;  /* 0x000000ff1900720c */ /* 0x000fc40003f45320 */
[----:B------:R-:W-:-:S04]  /*fc80*/  SEL R0, R0, R15, P1 ;  /* 0x0000000f00007207 */ /* 0x000fc80000800000 */
[----:B------:R-:W-:Y:S01]  /*fc90*/  SEL R0, R0, 0xffffffff, P2 ;  /* 0xffffffff00007807 */ /* 0x000fe20001000000 */
[----:B------:R-:W-:Y:S06]  /*fca0*/  RET.REL.NODEC R2 `(_ZN7cutlass13device_kernelINS_4gemm6kernel13GemmUniversalINS1_17GroupProblemShapeIN4cute5tupleIJiiiEEEEENS1_10collective13CollectiveMmaINS1_39MainloopSm90ArrayTmaGmmaWarpSpecializedILi2ENS6_IJNS5_1CILi2EEENSC_ILi1EEESE_EEENS1_43KernelPtrArrayTmaWarpSpecializedCooperativeEEENS6_IJNSC_ILi128EEENSC_ILi256EEESI_EEENS_6half_tEPNS6_IJlSE_NSC_ILi0EEEEEESL_SO_NS5_8TiledMMAINS5_8MMA_AtomIJNS5_4SM904GMMA26MMA_64x256x16_F32F16F16_SSILNSS_5MajorE0ELSU_0ELNSS_7ScaleInE1ELSV_1EEEEEENS5_6LayoutISF_NS6_IJSE_SM_SM_EEEEENS6_IJNS5_10UnderscoreES11_S11_EEEEENS5_13SM90_TMA_LOADENS5_14ComposedLayoutINS5_7SwizzleILi3ELi4ELi3EEENS5_18smem_ptr_flag_bitsILi16EEENSY_INS6_IJNSC_ILi8EEENSC_ILi64EEEEEENS6_IJS1B_SE_EEEEEEEvNS5_8identityENS5_23SM90_TMA_LOAD_MULTICASTES1F_vS1G_EENS_8epilogue10collective18CollectiveEpilogueINS1J_30Sm90PtrArrayTmaWarpSpecializedILi4ELi2ELi16ELb1ELb0ELi2EEEJSK_NS6_IJSI_NSC_ILi32EEEEEESL_PNS6_IJSE_lSM_EEESL_S1R_NS1J_6fusion15FusionCallbacksIS1N_NS1S_17LinearCombinationISL_fSL_fLNS_15FloatRoundStyleE2EEESK_S1P_JEEES14_NS15_IS17_S19_NSY_INS6_IJS1B_S1A_EEENS6_IJSE_S1B_EEEEEEENS5_17SM75_U16x8_LDSM_TENS5_14SM90_TMA_STOREES21_NS5_17SM90_U16x8_STSM_TENS5_9Copy_AtomIJNS5_17SM90_U32x4_STSM_NESL_EEEvEEEvvEEEEvNT_6ParamsE) ;  /* 0xffffff0002d47950 */ /* 0x000fec0003c3ffff */
.L_x_241:
[----:B------:R-:W-:Y:S01]  /*fcb0*/  UMOV UR24, UR32 ;  /* 0x0000002000187c82 */ /* 0x000fe20008000000 */
[----:B------:R-:W-:Y:S02]  /*fcc0*/  UMOV UR25, UR35 ;  /* 0x0000002300197c82 */ /* 0x000fe40008000000 */
[----:B------:R-:W1:Y:S08]  /*fcd0*/  I2F.U64.RP R13, UR24 ;  /* 0x00000018000d7d12 */ /* 0x000e700008309000 */
[----:B-1----:R-:W1:Y:S02]  /*fce0*/  MUFU.RCP R13, R13 ;  /* 0x0000000d000d7308 */ /* 0x002e640000001000 */
[----:B-1----:R-:W-:-:S06]  /*fcf0*/  VIADD R2, R13, 0x1ffffffe ;  /* 0x1ffffffe0d027836 */ /* 0x002fcc0000000000 */
[----:B------:R-:W1:Y:S02]  /*fd00*/  F2I.U64.TRUNC R2, R2 ;  /* 0x0000000200027311 */ /* 0x000e64000020d800 */
[----:B-1----:R-:W-:Y:S01]  /*fd10*/  R2UR UR24, R2 ;  /* 0x00000000021872ca */ /* 0x002fe200000e0000 */
[----:B------:R-:W-:Y:S01]  /*fd20*/  IMAD.MOV.U32 R2, RZ, RZ, R12 ;  /* 0x000000ffff027224 */ /* 0x000fe200078e000c */
[----:B------:R-:W-:Y:S01]  /*fd30*/  R2UR UR25, R3 ;  /* 0x00000000031972ca */ /* 0x000fe200000e0000 */
[----:B------:R-:W-:-:S10]  /*fd40*/  IMAD.MOV.U32 R3, RZ, RZ, 0x0 ;  /* 0x00000000ff037424 */ /* 0x000fd400078e00ff */
[----:B------:R-:W-:-:S04]  /*fd50*/  UIMAD.WIDE.U32 UR26, UR24, UR32, URZ ;  /* 0x00000020181a72a5 */ /* 0x000fc8000f8e003f */
[----:B------:R-:W-:Y:S02]  /*fd60*/  UIMAD UR27, UR24, UR35, UR27 ;  /* 0x00000023181b72a4 */ /* 0x000fe4000f8e021b */
[----:B------:R-:W-:Y:S02]  /*fd70*/  UIADD3 UR36, UP1, URZ, -UR26, URZ ;  /* 0x8000001a3f247290 */ /* 0x000fe4000ff3e03f */
[----:B------:R-:W-:Y:S02]  /*fd80*/  UIMAD UR28, UR25, UR32, UR27 ;  /* 0x00000020191c72a4 */ /* 0x000fe4000f8e021b */
[----:B------:R-:W-:Y:S02]  /*fd90*/  UIMAD.WIDE.U32 UR26, UR24, UR36, URZ ;  /* 0x00000024181a72a5 */ /* 0x000fe4000f8e003f */
[----:B------:R-:W-:-:S05]  /*fda0*/  UIADD3.X UR37, URZ, ~UR28, URZ, UP1, !UPT ;  /* 0x8000001c3f257290 */ /* 0x000fca0008ffe43f */
[----:B------:R-:W-:Y:S01]  /*fdb0*/  UMOV UR26, UR27 ;  /* 0x0000001b001a7c82 */ /* 0x000fe20008000000 */
[----:B------:R-:W-:Y:S02]  /*fdc0*/  UMOV UR27, UR24 ;  /* 0x00000018001b7c82 */ /* 0x000fe40008000000 */
[----:B------:R-:W-:Y:S02]  /*fdd0*/  UIMAD.WIDE.U32 UR28, UP1, UR24, UR37, UR26 ;  /* 0x00000025181c72a5 */ /* 0x000fe4000f82001a */
[----:B------:R-:W-:Y:S02]  /*fde0*/  UIMAD.WIDE.U32 UR26, UR25, UR37, URZ ;  /* 0x00000025191a72a5 */ /* 0x000fe4000f8e003f */
[----:B------:R-:W-:Y:S02]  /*fdf0*/  UIMAD.WIDE.U32 UR28, UP2, UR25, UR36, UR28 ;  /* 0x00000024191c72a5 */ /* 0x000fe4000f84001c */
[----:B------:R-:W-:Y:S02]  /*fe00*/  UIMAD UR37, UR25, UR37, URZ ;  /* 0x00000025192572a4 */ /* 0x000fe4000f8e023f */
[----:B------:R-:W-:-:S02]  /*fe10*/  UIADD3.X UR26, UR27, UR25, URZ, UP1, !UPT ;  /* 0x000000191b1a7290 */ /* 0x000fc40008ffe43f */
[----:B------:R-:W-:-:S04]  /*fe20*/  UIADD3 UR29, UP4, UR37, UR29, URZ ;  /* 0x0000001d251d7290 */ /* 0x000fc8000ff9e03f */
[----:B------:R-:W-:Y:S02]  /*fe30*/  UIMAD.WIDE.U32 UR24, UR29, UR32, URZ ;  /* 0x000000201d1872a5 */ /* 0x000fe4000f8e003f */
[----:B------:R-:W-:Y:S02]  /*fe40*/  UIADD3.X UR36, URZ, URZ, UR26, UP4, UP2 ;  /* 0x0000003f3f247290 */ /* 0x000fe4000a7e441a */
[----:B------:R-:W-:Y:S02]  /*fe50*/  UIMAD UR25, UR29, UR35, UR25 ;  /* 0x000000231d1972a4 */ /* 0x000fe4000f8e0219 */
[----:B------:R-:W-:Y:S02]  /*fe60*/  UIADD3 UR37, UP1, URZ, -UR24, URZ ;  /* 0x800000183f257290 */ /* 0x000fe4000ff3e03f */
[----:B------:R-:W-:Y:S02]  /*fe70*/  UIMAD UR26, UR36, UR32, UR25 ;  /* 0x00000020241a72a4 */ /* 0x000fe4000f8e0219 */
[----:B------:R-:W-:-:S02]  /*fe80*/  UIMAD.WIDE.U32 UR24, UR29, UR37, URZ ;  /* 0x000000251d1872a5 */ /* 0x000fc4000f8e003f */
[----:B------:R-:W-:-:S05]  /*fe90*/  UIADD3.X UR38, URZ, ~UR26, URZ, UP1, !UPT ;  /* 0x8000001a3f267290 */ /* 0x000fca0008ffe43f */
[----:B------:R-:W-:Y:S01]  /*fea0*/  UMOV UR28, UR25 ;  /* 0x00000019001c7c82 */ /* 0x000fe20008000000 */
[----:B------:R-:W-:Y:S02]  /*feb0*/  UIMAD.WIDE.U32 UR24, UR36, UR38, URZ ;  /* 0x00000026241872a5 */ /* 0x000fe4000f8e003f */
[----:B------:R-:W-:Y:S02]  /*fec0*/  UIMAD.WIDE.U32 UR26, UP1, UR29, UR38, UR28 ;  /* 0x000000261d1a72a5 */ /* 0x000fe4000f82001c */
[----:B------:R-:W-:Y:S02]  /*fed0*/  UIMAD UR28, UR36, UR38, URZ ;  /* 0x00000026241c72a4 */ /* 0x000fe4000f8e023f */
[----:B------:R-:W-:Y:S02]  /*fee0*/  UIMAD.WIDE.U32 UR26, UP2, UR36, UR37, UR26 ;  /* 0x00000025241a72a5 */ /* 0x000fe4000f84001a */
[----:B------:R-:W-:Y:S02]  /*fef0*/  UIADD3.X UR36, UR25, UR36, URZ, UP1, !UPT ;  /* 0x0000002419247290 */ /* 0x000fe40008ffe43f */
[----:B------:R-:W-:Y:S01]  /*ff00*/  UIADD3 UR28, UP4, UR28, UR27, URZ ;  /* 0x0000001b1c1c7290 */ /* 0x000fe2000ff9e03f */
[----:B------:R-:W-:-:S03]  /*ff10*/  UMOV UR25, URZ ;  /* 0x0000003f00197c82 */ /* 0x000fc60008000000 */
[----:B------:R-:W-:Y:S02]  /*ff20*/  UIMAD.WIDE.U32 UR26, UR28, UR33, URZ ;  /* 0x000000211c1a72a5 */ /* 0x000fe4000f8e003f */
[----:B------:R-:W-:-:S05]  /*ff30*/  UIADD3.X UR36, URZ, URZ, UR36, UP4, UP2 ;  /* 0x0000003f3f247290 */ /* 0x000fca000a7e4424 */
[----:B------:R-:W-:Y:S01]  /*ff40*/  UMOV UR24, UR27 ;  /* 0x0000001b00187c82 */ /* 0x000fe20008000000 */
[----:B------:R-:W-:Y:S02]  /*ff50*/  UIMAD.WIDE.U32 UR26, UR36, UR34, URZ ;  /* 0x00000022241a72a5 */ /* 0x000fe4000f8e003f */
[----:B------:R-:W-:Y:S02]  /*ff60*/  UIMAD.WIDE.U32 UR24, UR28, UR34, UR24 ;  /* 0x000000221c1872a5 */ /* 0x000fe4000f8e0018 */
[----:B------:R-:W-:Y:S02]  /*ff70*/  UIMAD UR28, UR36, UR34, URZ ;  /* 0x00000022241c72a4 */ /* 0x000fe4000f8e023f */
[----:B------:R-:W-:-:S04]  /*ff80*/  UIMAD.WIDE.U32 UR24, UP1, UR36, UR33, UR24 ;  /* 0x00000021241872a5 */ /* 0x000fc8000f820018 */
[----:B------:R-:W-:Y:S02]  /*ff90*/  UIADD3 UR28, UP2, UR28, UR25, URZ ;  /* 0x000000191c1c7290 */ /* 0x000fe4000ff5e03f */
[----:B------:R-:W-:Y:S02]  /*ffa0*/  UIADD3.X UR26, UR27, URZ, URZ, UP1, !UPT ;  /* 0x0000003f1b1a7290 */ /* 0x000fe40008ffe43f */
[----:B------:R-:W-:Y:S02]  /*ffb0*/  UIMAD.WIDE.U32 UR24, UR28, UR32, URZ ;  /* 0x000000201c1872a5 */ /* 0x000fe4000f8e003f */
[----:B------:R-:W-:Y:S02]  /*ffc0*/  UIADD3.X UR26, URZ, UR26, URZ, UP2, !UPT ;  /* 0x0000001a3f1a7290 */ /* 0x000fe400097fe43f */
[----:B------:R-:W-:Y:S02]  /*ffd0*/  UIMAD UR25, UR28, UR35, UR25 ;  /* 0x000000231c1972a4 */ /* 0x000fe4000f8e0219 */
[----:B------:R-:W-:-:S02]  /*ffe0*/  UIADD3 UR27, UP2, -UR24, UR33, URZ ;  /* 0x00000021181b7290 */ /* 0x000fc4000ff5e13f */
[----:B------:R-:W-:Y:S02]  /*fff0*/  UIMAD UR25, UR26, UR32, UR25 ;  /* 0x000000201a1972a4 */ /* 0x000fe4000f8e0219 */
[----:B------:R-:W-:Y:S02]  /*10000*/  UISETP.GE.U32.AND UP1, UPT, UR27, UR32, UPT ;  /* 0x000000201b00728c */ /* 0x000fe4000bf26070 */
[----:B------:R-:W-:Y:S02]  /*10010*/  UIADD3.X UR34, ~UR25, UR34, URZ, UP2, !UPT ;  /* 0x0000002219227290 */ /* 0x000fe400097fe53f */
[----:B------:R-:W-:Y:S02]  /*10020*/  UIADD3 UR25, UP2, -UR32, UR27, URZ ;  /* 0x0000001b20197290 */ /* 0x000fe4000ff5e13f */
[----:B------:R-:W-:Y:S02]  /*10030*/  UISETP.GE.U32.AND.EX UP1, UPT, UR34, UR35, UPT, UP1 ;  /* 0x000000232200728c */ /* 0x000fe4000bf26110 */
[----:B------:R-:W-:-:S02]  /*10040*/  UIADD3 UR24, UR28, 0x1, URZ ;  /* 0x000000011c187890 */ /* 0x000fc4000fffe03f */
[----:B------:R-:W-:Y:S02]  /*10050*/  UIADD3.X UR26, ~UR35, UR34, URZ, UP2, !UPT ;  /* 0x00000022231a7290 */ /* 0x000fe400097fe53f */
[----:B------:R-:W-:Y:S02]  /*10060*/  USEL UR25, UR25, UR27, UP1 ;  /* 0x0000001b19197287 */ /* 0x000fe40008800000 */
[----:B------:R-:W-:Y:S02]  /*10070*/  USEL UR26, UR26, UR34, UP1 ;  /* 0x000000221a1a7287 */ /* 0x000fe40008800000 */
[----:B------:R-:W-:Y:S02]  /*10080*/  USEL UR28, UR24, UR28, UP1 ;  /* 0x0000001c181c7287 */ /* 0x000fe40008800000 */
[----:B------:R-:W-:Y:S02]  /*10090*/  UISETP.GE.U32.AND UP1, UPT, UR25, UR32, UPT ;  /* 0x000000201900728c */ /* 0x000fe4000bf26070 */
[----:B------:R-:W-:-:S02]  /*100a0*/  UISETP.NE.U32.AND UP2, UPT, UR32, URZ, UPT ;  /* 0x0000003f2000728c */ /* 0x000fc4000bf45070 */
[----:B------:R-:W-:Y:S02]  /*100b0*/  UIADD3 UR24, UR28, 0x1, URZ ;  /* 0x000000011c187890 */ /* 0x000fe4000fffe03f */
[----:B------:R-:W-:Y:S02]  /*100c0*/  UISETP.GE.U32.AND.EX UP1, UPT, UR26, UR35, UPT, UP1 ;  /* 0x000000231a00728c */ /* 0x000fe4000bf26110 */
[----:B------:R-:W-:Y:S02]  /*100d0*/  UISETP.NE.AND.EX UP2, UPT, UR35, URZ, UPT, UP2 ;  /* 0x0000003f2300728c */ /* 0x000fe4000bf45320 */
[----:B------:R-:W-:-:S04]  /*100e0*/  USEL UR24, UR24, UR28, UP1 ;  /* 0x0000001c18187287 */ /* 0x000fc80008800000 */
[----:B------:R-:W-:Y:S01]  /*100f0*/  USEL UR25, UR24, 0xffffffff, UP2 ;  /* 0xffffffff18197887 */ /* 0x000fe20009000000 */
[----:B------:R-:W-:Y:S11]  /*10100*/  RET.REL.NODEC R2 `(_ZN7cutlass13device_kernelINS_4gemm6kernel13GemmUniversalINS1_17GroupProblemShapeIN4cute5tupleIJiiiEEEEENS1_10collective13CollectiveMmaINS1_39MainloopSm90ArrayTmaGmmaWarpSpecializedILi2ENS6_IJNS5_1CILi2EEENSC_ILi1EEESE_EEENS1_43KernelPtrArrayTmaWarpSpecializedCooperativeEEENS6_IJNSC_ILi128EEENSC_ILi256EEESI_EEENS_6half_tEPNS6_IJlSE_NSC_ILi0EEEEEESL_SO_NS5_8TiledMMAINS5_8MMA_AtomIJNS5_4SM904GMMA26MMA_64x256x16_F32F16F16_SSILNSS_5MajorE0ELSU_0ELNSS_7ScaleInE1ELSV_1EEEEEENS5_6LayoutISF_NS6_IJSE_SM_SM_EEEEENS6_IJNS5_10UnderscoreES11_S11_EEEEENS5_13SM90_TMA_LOADENS5_14ComposedLayoutINS5_7SwizzleILi3ELi4ELi3EEENS5_18smem_ptr_flag_bitsILi16EEENSY_INS6_IJNSC_ILi8EEENSC_ILi64EEEEEENS6_IJS1B_SE_EEEEEEEvNS5_8identityENS5_23SM90_TMA_LOAD_MULTICASTES1F_vS1G_EENS_8epilogue10collective18CollectiveEpilogueINS1J_30Sm90PtrArrayTmaWarpSpecializedILi4ELi2ELi16ELb1ELb0ELi2EEEJSK_NS6_IJSI_NSC_ILi32EEEEEESL_PNS6_IJSE_lSM_EEESL_S1R_NS1J_6fusion15FusionCallbacksIS1N_NS1S_17LinearCombinationISL_fSL_fLNS_15FloatRoundStyleE2EEESK_S1P_JEEES14_NS15_IS17_S19_NSY_INS6_IJS1B_S1A_EEENS6_IJSE_S1B_EEEEEEENS5_17SM75_U16x8_LDSM_TENS5_14SM90_TMA_STOREES21_NS5_17SM90_U16x8_STSM_TENS5_9Copy_AtomIJNS5_17SM90_U32x4_STSM_NESL_EEEvEEEvvEEEEvNT_6ParamsE) ;  /* 0xfffffefc02bc7950 */ /* 0x000ff60003c3ffff */
.L_x_313:
[----:B------:R-:W-:-:S00]  /*10110*/  BRA `(.L_x_313) ;  /* 0xfffffffc00fc7947 */ /* 0x000fc0000383ffff */
[----:B------:R-:W-:-:S00]  /*10120*/  NOP ;  /* 0x0000000000007918 */ /* 0x000fc00000000000 */
        /* <DEDUP_REMOVED lines=13> */
.L_x_314:


//--------------------- .nv.global.init           --------------------------
	.section	.nv.global.init,"aw",@progbits
.nv.global.init:
	.type		$str$24,@object
	.size		$str$24,($str$25 - $str$24)
$str$24:
        /*0000*/ 	.byte	0x28, 0x61, 0x64, 0x64, 0x72, 0x65, 0x73, 0x73, 0x20, 0x26, 0x20, 0x6d, 0x61, 0x73, 0x6b, 0x29
        /*0010*/ 	.byte	0x20, 0x3d, 0x3d, 0x20, 0x30, 0x00
	.type		$str$25,@object
	.size		$str$25,(__unnamed_1 - $str$25)
$str$25:
        /*0016*/ 	.byte	0x2f, 0x74, 0x6d, 0x70, 0x2f, 0x63, 0x75, 0x74, 0x6c, 0x61, 0x73, 0x73, 0x5f, 0x73, 0x77, 0x65
        /*0026*/ 	.byte	0x65, 0x70, 0x5f, 0x73, 0x72, 0x63, 0x2f, 0x69, 0x6e, 0x63, 0x6c, 0x75, 0x64, 0x65, 0x2f, 0x63
        /*0036*/ 	.byte	0x75, 0x74, 0x65, 0x2f, 0x70, 0x6f, 0x69, 0x6e, 0x74, 0x65, 0x72, 0x5f, 0x66, 0x6c, 0x61, 0x67
        /*0046*/ 	.byte	0x67, 0x65, 0x64, 0x2e, 0x68, 0x70, 0x70, 0x00
	.type		__unnamed_1,@object
	.size		__unnamed_1,(.L_0 - __unnamed_1)
__unnamed_1:
        /*004e*/ 	.byte	0x61, 0x75, 0x74, 0x6f, 0x20, 0x63, 0x75, 0x74, 0x65, 0x3a, 0x3a, 0x61, 0x73, 0x5f, 0x70, 0x6f
        /* <DEDUP_REMOVED lines=27> */
        /*020e*/ 	.byte	0x30, 0x39, 0x36, 0x3e, 0x3e, 0x3e, 0x3e, 0x3e, 0x5d, 0x00
.L_0:


//--------------------- .nv.shared._ZN7cutlass13device_kernelINS_4gemm6kernel13GemmUniversalINS1_17GroupProblemShapeIN4cute5tupleIJiiiEEEEENS1_10collective13CollectiveMmaINS1_39MainloopSm90ArrayTmaGmmaWarpSpecializedILi2ENS6_IJNS5_1CILi2EEENSC_ILi1EEESE_EEENS1_43KernelPtrArrayTmaWarpSpecializedCooperativeEEENS6_IJNSC_ILi128EEENSC_ILi256EEESI_EEENS_6half_tEPNS6_IJlSE_NSC_ILi0EEEEEESL_SO_NS5_8TiledMMAINS5_8MMA_AtomIJNS5_4SM904GMMA26MMA_64x256x16_F32F16F16_SSILNSS_5MajorE0ELSU_0ELNSS_7ScaleInE1ELSV_1EEEEEENS5_6LayoutISF_NS6_IJSE_SM_SM_EEEEENS6_IJNS5_10UnderscoreES11_S11_EEEEENS5_13SM90_TMA_LOADENS5_14ComposedLayoutINS5_7SwizzleILi3ELi4ELi3EEENS5_18smem_ptr_flag_bitsILi16EEENSY_INS6_IJNSC_ILi8EEENSC_ILi64EEEEEENS6_IJS1B_SE_EEEEEEEvNS5_8identityENS5_23SM90_TMA_LOAD_MULTICASTES1F_vS1G_EENS_8epilogue10collective18CollectiveEpilogueINS1J_30Sm90PtrArrayTmaWarpSpecializedILi4ELi2ELi16ELb1ELb0ELi2EEEJSK_NS6_IJSI_NSC_ILi32EEEEEESL_PNS6_IJSE_lSM_EEESL_S1R_NS1J_6fusion15FusionCallbacksIS1N_NS1S_17LinearCombinationISL_fSL_fLNS_15FloatRoundStyleE2EEESK_S1P_JEEES14_NS15_IS17_S19_NSY_INS6_IJS1B_S1A_EEENS6_IJSE_S1B_EEEEEEENS5_17SM75_U16x8_LDSM_TENS5_14SM90_TMA_STOREES21_NS5_17SM90_U16x8_STSM_TENS5_9Copy_AtomIJNS5_17SM90_U32x4_STSM_NESL_EEEvEEEvvEEEEvNT_6ParamsE --------------------------
	.section	.nv.shared._ZN7cutlass13device_kernelINS_4gemm6kernel13GemmUniversalINS1_17GroupProblemShapeIN4cute5tupleIJiiiEEEEENS1_10collective13CollectiveMmaINS1_39MainloopSm90ArrayTmaGmmaWarpSpecializedILi2ENS6_IJNS5_1CILi2EEENSC_ILi1EEESE_EEENS1_43KernelPtrArrayTmaWarpSpecializedCooperativeEEENS6_IJNSC_ILi128EEENSC_ILi256EEESI_EEENS_6half_tEPNS6_IJlSE_NSC_ILi0EEEEEESL_SO_NS5_8TiledMMAINS5_8MMA_AtomIJNS5_4SM904GMMA26MMA_64x256x16_F32F16F16_SSILNSS_5MajorE0ELSU_0ELNSS_7ScaleInE1ELSV_1EEEEEENS5_6LayoutISF_NS6_IJSE_SM_SM_EEEEENS6_IJNS5_10UnderscoreES11_S11_EEEEENS5_13SM90_TMA_LOADENS5_14ComposedLayoutINS5_7SwizzleILi3ELi4ELi3EEENS5_18smem_ptr_flag_bitsILi16EEENSY_INS6_IJNSC_ILi8EEENSC_ILi64EEEEEENS6_IJS1B_SE_EEEEEEEvNS5_8identityENS5_23SM90_TMA_LOAD_MULTICASTES1F_vS1G_EENS_8epilogue10collective18CollectiveEpilogueINS1J_30Sm90PtrArrayTmaWarpSpecializedILi4ELi2ELi16ELb1ELb0ELi2EEEJSK_NS6_IJSI_NSC_ILi32EEEEEESL_PNS6_IJSE_lSM_EEESL_S1R_NS1J_6fusion15FusionCallbacksIS1N_NS1S_17LinearCombinationISL_fSL_fLNS_15FloatRoundStyleE2EEESK_S1P_JEEES14_NS15_IS17_S19_NSY_INS6_IJS1B_S1A_EEENS6_IJSE_S1B_EEEEEEENS5_17SM75_U16x8_LDSM_TENS5_14SM90_TMA_STOREES21_NS5_17SM90_U16x8_STSM_TENS5_9Copy_AtomIJNS5_17SM90_U32x4_STSM_NESL_EEEvEEEvvEEEEvNT_6ParamsE,"aw",@nobits
	.sectionflags	@""
	.align	16
	.zero		1024


//--------------------- .nv.shared.reserved.0     --------------------------
	.section	.nv.shared.reserved.0,"aw",@nobits
	.weak		__nv_reservedSMEM_offset_0_alias
	.size		__nv_reservedSMEM_offset_0_alias, 0, 0
	.other		__nv_reservedSMEM_offset_0_alias,@"STO_CUDA_RESERVED_SHARED STV_DEFAULT"
__nv_reservedSMEM_offset_0_alias:
	.zero		0


//--------------------- .nv.global                --------------------------
	.section	.nv.global,"aw",@nobits
.nv.global:
	.type		_ZN39_INTERNAL_08e7fa2d_4_k_cu_2f711ee4_27974cute1_E,@object
	.size		_ZN39_INTERNAL_08e7fa2d_4_k_cu_2f711ee4_27974cute1_E,(_ZN39_INTERNAL_08e7fa2d_4_k_cu_2f711ee4_27974cuda3std3__45__cpo6cbeginE - _ZN39_INTERNAL_08e7fa2d_4_k_cu_2f711ee4_27974cute1_E)
_ZN39_INTERNAL_08e7fa2d_4_k_cu_2f711ee4_27974cute1_E:
	.zero		1
	.type		_ZN39_INTERNAL_08e7fa2d_4_k_cu_2f711ee4_27974cuda3std3__45__cpo6cbeginE,@object
	.size		_ZN39_INTERNAL_08e7fa2d_4_k_cu_2f711ee4_27974cuda3std3__45__cpo6cbeginE,(_ZN39_INTERNAL_08e7fa2d_4_k_cu_2f711ee4_27974cuda3std3__48in_placeE - _ZN39_INTERNAL_08e7fa2d_4_k_cu_2f711ee4_27974cuda3std3__45__cpo6cbeginE)
_ZN39_INTERNAL_08e7fa2d_4_k_cu_2f711ee4_27974cuda3std3__45__cpo6cbeginE:
	.zero		1
	.type		_ZN39_INTERNAL_08e7fa2d_4_k_cu_2f711ee4_27974cuda3std3__48in_placeE,@object
	.size		_ZN39_INTERNAL_08e7fa2d_4_k_cu_2f711ee4_27974cuda3std3__48in_placeE,(_ZN39_INTERNAL_08e7fa2d_4_k_cu_2f711ee4_27974cuda3std6ranges3__45__cpo9iter_moveE - _ZN39_INTERNAL_08e7fa2d_4_k_cu_2f711ee4_27974cuda3std3__48in_placeE)
_ZN39_INTERNAL_08e7fa2d_4_k_cu_2f711ee4_27974cuda3std3__48in_placeE:
	.zero		1
	.type		_ZN39_INTERNAL_08e7fa2d_4_k_cu_2f711ee4_27974cuda3std6ranges3__45__cpo9iter_moveE,@object
	.size		_ZN39_INTERNAL_08e7fa2d_4_k_cu_2f711ee4_27974cuda3std6ranges3__45__cpo9iter_moveE,(_ZN39_INTERNAL_08e7fa2d_4_k_cu_2f711ee4_27974cuda3std3__45__cpo5beginE - _ZN39_INTERNAL_08e7fa2d_4_k_cu_2f711ee4_27974cuda3std6ranges3__45__cpo9iter_moveE)
_ZN39_INTERNAL_08e7fa2d_4_k_cu_2f711ee4_27974cuda3std6ranges3__45__cpo9iter_moveE:
	.zero		1
	.type		_ZN39_INTERNAL_08e7fa2d_4_k_cu_2f711ee4_27974cuda3std3__45__cpo5beginE,@object
	.size		_ZN39_INTERNAL_08e7fa2d_4_k_cu_2f711ee4_27974cuda3std3__45__cpo5beginE,(_ZN39_INTERNAL_08e7fa2d_4_k_cu_2f711ee4_27974cuda3std3__441_GLOBAL__N__08e7fa2d_4_k_cu_2f711ee4_27976ignoreE - _ZN39_INTERNAL_08e7fa2d_4_k_cu_2f711ee4_27974cuda3std3__45__cpo5beginE)
_ZN39_INTERNAL_08e7fa2d_4_k_cu_2f711ee4_27974cuda3std3__45__cpo5beginE:
	.zero		1
	.type		_ZN39_INTERNAL_08e7fa2d_4_k_cu_2f711ee4_27974cuda3std3__441_GLOBAL__N__08e7fa2d_4_k_cu_2f711ee4_27976ignoreE,@object
	.size		_ZN39_INTERNAL_08e7fa2d_4_k_cu_2f711ee4_27974cuda3std3__441_GLOBAL__N__08e7fa2d_4_k_cu_2f711ee4_27976ignoreE,(_ZN39_INTERNAL_08e7fa2d_4_k_cu_2f711ee4_27974cute7productE - _ZN39_INTERNAL_08e7fa2d_4_k_cu_2f711ee4_27974cuda3std3__441_GLOBAL__N__08e7fa2d_4_k_cu_2f711ee4_27976ignoreE)
_ZN39_INTERNAL_08e7fa2d_4_k_cu_2f711ee4_27974cuda3std3__441_GLOBAL__N__08e7fa2d_4_k_cu_2f711ee4_27976ignoreE:
	.zero		1
	.type		_ZN39_INTERNAL_08e7fa2d_4_k_cu_2f711ee4_27974cute7productE,@object
	.size		_ZN39_INTERNAL_08e7fa2d_4_k_cu_2f711ee4_27974cute7productE,(_ZN39_INTERNAL_08e7fa2d_4_k_cu_2f711ee4_27974cuda3std3__45__cpo3endE - _ZN39_INTERNAL_08e7fa2d_4_k_cu_2f711ee4_27974cute7productE)
_ZN39_INTERNAL_08e7fa2d_4_k_cu_2f711ee4_27974cute7productE:
	.zero		1
	.type		_ZN39_INTERNAL_08e7fa2d_4_k_cu_2f711ee4_27974cuda3std3__45__cpo3endE,@object
	.size		_ZN39_INTERNAL_08e7fa2d_4_k_cu_2f711ee4_27974cuda3std3__45__cpo3endE,(_ZN39_INTERNAL_08e7fa2d_4_k_cu_2f711ee4_27974cuda3std3__419piecewise_constructE - _ZN39_INTERNAL_08e7fa2d_4_k_cu_2f711ee4_27974cuda3std3__45__cpo3endE)
_ZN39_INTERNAL_08e7fa2d_4_k_cu_2f711ee4_27974cuda3std3__45__cpo3endE:
	.zero		1
	.type		_ZN39_INTERNAL_08e7fa2d_4_k_cu_2f711ee4_27974cuda3std3__419piecewise_constructE,@object
	.size		_ZN39_INTERNAL_08e7fa2d_4_k_cu_2f711ee4_27974cuda3std3__419piecewise_constructE,(_ZN39_INTERNAL_08e7fa2d_4_k_cu_2f711ee4_27974cuda3std3__45__cpo4cendE - _ZN39_INTERNAL_08e7fa2d_4_k_cu_2f711ee4_27974cuda3std3__419piecewise_constructE)
_ZN39_INTERNAL_08e7fa2d_4_k_cu_2f711ee4_27974cuda3std3__419piecewise_constructE:
	.zero		1
	.type		_ZN39_INTERNAL_08e7fa2d_4_k_cu_2f711ee4_27974cuda3std3__45__cpo4cendE,@object
	.size		_ZN39_INTERNAL_08e7fa2d_4_k_cu_2f711ee4_27974cuda3std3__45__cpo4cendE,(_ZN39_INTERNAL_08e7fa2d_4_k_cu_2f711ee4_27974cuda3std6ranges3__45__cpo4swapE - _ZN39_INTERNAL_08e7fa2d_4_k_cu_2f711ee4_27974cuda3std3__45__cpo4cendE)
_ZN39_INTERNAL_08e7fa2d_4_k_cu_2f711ee4_27974cuda3std3__45__cpo4cendE:
	.zero		1
	.type		_ZN39_INTERNAL_08e7fa2d_4_k_cu_2f711ee4_27974cuda3std6ranges3__45__cpo4swapE,@object
	.size		_ZN39_INTERNAL_08e7fa2d_4_k_cu_2f711ee4_27974cuda3std6ranges3__45__cpo4swapE,(.L_8 - _ZN39_INTERNAL_08e7fa2d_4_k_cu_2f711ee4_27974cuda3std6ranges3__45__cpo4swapE)
_ZN39_INTERNAL_08e7fa2d_4_k_cu_2f711ee4_27974cuda3std6ranges3__45__cpo4swapE:
	.zero		1
.L_8:


//--------------------- .nv.constant0._ZN7cutlass13device_kernelINS_4gemm6kernel13GemmUniversalINS1_17GroupProblemShapeIN4cute5tupleIJiiiEEEEENS1_10collective13CollectiveMmaINS1_39MainloopSm90ArrayTmaGmmaWarpSpecializedILi2ENS6_IJNS5_1CILi2EEENSC_ILi1EEESE_EEENS1_43KernelPtrArrayTmaWarpSpecializedCooperativeEEENS6_IJNSC_ILi128EEENSC_ILi256EEESI_EEENS_6half_tEPNS6_IJlSE_NSC_ILi0EEEEEESL_SO_NS5_8TiledMMAINS5_8MMA_AtomIJNS5_4SM904GMMA26MMA_64x256x16_F32F16F16_SSILNSS_5MajorE0ELSU_0ELNSS_7ScaleInE1ELSV_1EEEEEENS5_6LayoutISF_NS6_IJSE_SM_SM_EEEEENS6_IJNS5_10UnderscoreES11_S11_EEEEENS5_13SM90_TMA_LOADENS5_14ComposedLayoutINS5_7SwizzleILi3ELi4ELi3EEENS5_18smem_ptr_flag_bitsILi16EEENSY_INS6_IJNSC_ILi8EEENSC_ILi64EEEEEENS6_IJS1B_SE_EEEEEEEvNS5_8identityENS5_23SM90_TMA_LOAD_MULTICASTES1F_vS1G_EENS_8epilogue10collective18CollectiveEpilogueINS1J_30Sm90PtrArrayTmaWarpSpecializedILi4ELi2ELi16ELb1ELb0ELi2EEEJSK_NS6_IJSI_NSC_ILi32EEEEEESL_PNS6_IJSE_lSM_EEESL_S1R_NS1J_6fusion15FusionCallbacksIS1N_NS1S_17LinearCombinationISL_fSL_fLNS_15FloatRoundStyleE2EEESK_S1P_JEEES14_NS15_IS17_S19_NSY_INS6_IJS1B_S1A_EEENS6_IJSE_S1B_EEEEEEENS5_17SM75_U16x8_LDSM_TENS5_14SM90_TMA_STOREES21_NS5_17SM90_U16x8_STSM_TENS5_9Copy_AtomIJNS5_17SM90_U32x4_STSM_NESL_EEEvEEEvvEEEEvNT_6ParamsE --------------------------
	.section	.nv.constant0._ZN7cutlass13device_kernelINS_4gemm6kernel13GemmUniversalINS1_17GroupProblemShapeIN4cute5tupleIJiiiEEEEENS1_10collective13CollectiveMmaINS1_39MainloopSm90ArrayTmaGmmaWarpSpecializedILi2ENS6_IJNS5_1CILi2EEENSC_ILi1EEESE_EEENS1_43KernelPtrArrayTmaWarpSpecializedCooperativeEEENS6_IJNSC_ILi128EEENSC_ILi256EEESI_EEENS_6half_tEPNS6_IJlSE_NSC_ILi0EEEEEESL_SO_NS5_8TiledMMAINS5_8MMA_AtomIJNS5_4SM904GMMA26MMA_64x256x16_F32F16F16_SSILNSS_5MajorE0ELSU_0ELNSS_7ScaleInE1ELSV_1EEEEEENS5_6LayoutISF_NS6_IJSE_SM_SM_EEEEENS6_IJNS5_10UnderscoreES11_S11_EEEEENS5_13SM90_TMA_LOADENS5_14ComposedLayoutINS5_7SwizzleILi3ELi4ELi3EEENS5_18smem_ptr_flag_bitsILi16EEENSY_INS6_IJNSC_ILi8EEENSC_ILi64EEEEEENS6_IJS1B_SE_EEEEEEEvNS5_8identityENS5_23SM90_TMA_LOAD_MULTICASTES1F_vS1G_EENS_8epilogue10collective18CollectiveEpilogueINS1J_30Sm90PtrArrayTmaWarpSpecializedILi4ELi2ELi16ELb1ELb0ELi2EEEJSK_NS6_IJSI_NSC_ILi32EEEEEESL_PNS6_IJSE_lSM_EEESL_S1R_NS1J_6fusion15FusionCallbacksIS1N_NS1S_17LinearCombinationISL_fSL_fLNS_15FloatRoundStyleE2EEESK_S1P_JEEES14_NS15_IS17_S19_NSY_INS6_IJS1B_S1A_EEENS6_IJSE_S1B_EEEEEEENS5_17SM75_U16x8_LDSM_TENS5_14SM90_TMA_STOREES21_NS5_17SM90_U16x8_STSM_TENS5_9Copy_AtomIJNS5_17SM90_U32x4_STSM_NESL_EEEvEEEvvEEEEvNT_6ParamsE,"a",@progbits
	.sectionflags	@""
	.align	4
.nv.constant0._ZN7cutlass13device_kernelINS_4gemm6kernel13GemmUniversalINS1_17GroupProblemShapeIN4cute5tupleIJiiiEEEEENS1_10collective13CollectiveMmaINS1_39MainloopSm90ArrayTmaGmmaWarpSpecializedILi2ENS6_IJNS5_1CILi2EEENSC_ILi1EEESE_EEENS1_43KernelPtrArrayTmaWarpSpecializedCooperativeEEENS6_IJNSC_ILi128EEENSC_ILi256EEESI_EEENS_6half_tEPNS6_IJlSE_NSC_ILi0EEEEEESL_SO_NS5_8TiledMMAINS5_8MMA_AtomIJNS5_4SM904GMMA26MMA_64x256x16_F32F16F16_SSILNSS_5MajorE0ELSU_0ELNSS_7ScaleInE1ELSV_1EEEEEENS5_6LayoutISF_NS6_IJSE_SM_SM_EEEEENS6_IJNS5_10UnderscoreES11_S11_EEEEENS5_13SM90_TMA_LOADENS5_14ComposedLayoutINS5_7SwizzleILi3ELi4ELi3EEENS5_18smem_ptr_flag_bitsILi16EEENSY_INS6_IJNSC_ILi8EEENSC_ILi64EEEEEENS6_IJS1B_SE_EEEEEEEvNS5_8identityENS5_23SM90_TMA_LOAD_MULTICASTES1F_vS1G_EENS_8epilogue10collective18CollectiveEpilogueINS1J_30Sm90PtrArrayTmaWarpSpecializedILi4ELi2ELi16ELb1ELb0ELi2EEEJSK_NS6_IJSI_NSC_ILi32EEEEEESL_PNS6_IJSE_lSM_EEESL_S1R_NS1J_6fusion15FusionCallbacksIS1N_NS1S_17LinearCombinationISL_fSL_fLNS_15FloatRoundStyleE2EEESK_S1P_JEEES14_NS15_IS17_S19_NSY_INS6_IJS1B_S1A_EEENS6_IJSE_S1B_EEEEEEENS5_17SM75_U16x8_LDSM_TENS5_14SM90_TMA_STOREES21_NS5_17SM90_U16x8_STSM_TENS5_9Copy_AtomIJNS5_17SM90_U32x4_STSM_NESL_EEEvEEEvvEEEEvNT_6ParamsE:
	.zero		2432


//--------------------- SYMBOLS --------------------------

	.type		.nv.reservedSmem.offset0,@object
	.size		.nv.reservedSmem.offset0,0x4
	.type		__assertfail,@function
